	.target	sm_90a

	.elftype	@"ET_EXEC"


//--------------------- .note.nv.tkinfo           --------------------------
	.section	.note.nv.tkinfo,"",@"SHT_NOTE"
	.sectionflags	@"SHF_NOTE_NV_TKINFO"
	.tkinfo
        /*0018*/ 	.word	0x00000002
        /*0030*/ 	.string	""
        /*0030*/ 	.string	"ptxas"
        /*0030*/ 	.string	"Cuda compilation tools, release 13.0, V13.0.88"
        /*0030*/ 	.string	"Build cuda_13.0.r13.0/compiler.36424714_0"
        /*0030*/ 	.string	"-v  -suppress-debug-info  -lineinfo  -arch sm_90a "



//--------------------- .note.nv.cuinfo           --------------------------
	.section	.note.nv.cuinfo,"",@"SHT_NOTE"
	.sectionflags	@"SHF_NOTE_NV_CUINFO"
        /*0018*/ 	.short	0x0002
        /*001a*/ 	.short	0x005a
        /*001c*/ 	.short	0x0082
	.zero		2


//--------------------- .nv.info                  --------------------------
	.section	.nv.info,"",@"SHT_CUDA_INFO"
	.align	4


	//----- nvinfo : EIATTR_REGCOUNT
	.align		4
        /*0000*/ 	.byte	0x04, 0x2f
        /*0002*/ 	.short	(.L_1 - .L_0)
	.align		4
.L_0:
        /*0004*/ 	.word	index@(matmul_kernel)
        /*0008*/ 	.word	0x000000ff


	//----- nvinfo : EIATTR_FRAME_SIZE
	.align		4
.L_1:
        /*000c*/ 	.byte	0x04, 0x11
        /*000e*/ 	.short	(.L_3 - .L_2)
	.align		4
.L_2:
        /*0010*/ 	.word	index@(matmul_kernel)
        /*0014*/ 	.word	0x00000ec8


	//----- nvinfo : EIATTR_MIN_STACK_SIZE
	.align		4
.L_3:
        /*0018*/ 	.byte	0x04, 0x12
        /*001a*/ 	.short	(.L_5 - .L_4)
	.align		4
.L_4:
        /*001c*/ 	.word	index@(matmul_kernel)
        /*0020*/ 	.word	0x00000ec8
.L_5:


//--------------------- .nv.compat                --------------------------
	.section	.nv.compat,"",@"SHT_CUDA_COMPAT_INFO"
	.align	4
        /*0000*/ 	.byte	0x02, 0x09, 0x01, 0x00, 0x02, 0x02, 0x04, 0x00, 0x02, 0x05, 0x05, 0x00, 0x03, 0x07, 0x01, 0x01
        /*0010*/ 	.byte	0x02, 0x03, 0x00, 0x00, 0x02, 0x06, 0x01, 0x00, 0x04, 0x0b, 0x08, 0x00, 0x00, 0x00, 0x00, 0x00
        /*0020*/ 	.byte	0x00, 0x00, 0x00, 0x00


//--------------------- .nv.info.matmul_kernel    --------------------------
	.section	.nv.info.matmul_kernel,"",@"SHT_CUDA_INFO"
	.sectionflags	@""
	.align	4


	//----- nvinfo : EIATTR_CUDA_API_VERSION
	.align		4
        /*0000*/ 	.byte	0x04, 0x37
        /*0002*/ 	.short	(.L_7 - .L_6)
.L_6:
        /*0004*/ 	.word	0x00000082


	//----- nvinfo : EIATTR_KPARAM_INFO
	.align		4
.L_7:
        /*0008*/ 	.byte	0x04, 0x17
        /*000a*/ 	.short	(.L_9 - .L_8)
.L_8:
        /*000c*/ 	.word	0x00000000
        /*0010*/ 	.short	0x000d
        /*0012*/ 	.short	0x0048
        /*0014*/ 	.byte	0x00, 0xf4, 0x21, 0x00


	//----- nvinfo : EIATTR_KPARAM_INFO
	.align		4
.L_9:
        /*0018*/ 	.byte	0x04, 0x17
        /*001a*/ 	.short	(.L_11 - .L_10)
.L_10:
        /*001c*/ 	.word	0x00000000
        /*0020*/ 	.short	0x000c
        /*0022*/ 	.short	0x0040
        /*0024*/ 	.byte	0x00, 0xf4, 0x21, 0x00


	//----- nvinfo : EIATTR_KPARAM_INFO
	.align		4
.L_11:
        /*0028*/ 	.byte	0x04, 0x17
        /*002a*/ 	.short	(.L_13 - .L_12)
.L_12:
        /*002c*/ 	.word	0x00000000
        /*0030*/ 	.short	0x000b
        /*0032*/ 	.short	0x0038
        /*0034*/ 	.byte	0x00, 0xf0, 0x11, 0x00


	//----- nvinfo : EIATTR_KPARAM_INFO
	.align		4
.L_13:
        /*0038*/ 	.byte	0x04, 0x17
        /*003a*/ 	.short	(.L_15 - .L_14)
.L_14:
        /*003c*/ 	.word	0x00000000
        /*0040*/ 	.short	0x000a
        /*0042*/ 	.short	0x0034
        /*0044*/ 	.byte	0x00, 0xf0, 0x11, 0x00


	//----- nvinfo : EIATTR_KPARAM_INFO
	.align		4
.L_15:
        /*0048*/ 	.byte	0x04, 0x17
        /*004a*/ 	.short	(.L_17 - .L_16)
.L_16:
        /*004c*/ 	.word	0x00000000
        /*0050*/ 	.short	0x0009
        /*0052*/ 	.short	0x0030
        /*0054*/ 	.byte	0x00, 0xf0, 0x11, 0x00


	//----- nvinfo : EIATTR_KPARAM_INFO
	.align		4
.L_17:
        /*0058*/ 	.byte	0x04, 0x17
        /*005a*/ 	.short	(.L_19 - .L_18)
.L_18:
        /*005c*/ 	.word	0x00000000
        /*0060*/ 	.short	0x0008
        /*0062*/ 	.short	0x002c
        /*0064*/ 	.byte	0x00, 0xf0, 0x11, 0x00


	//----- nvinfo : EIATTR_KPARAM_INFO
	.align		4
.L_19:
        /*0068*/ 	.byte	0x04, 0x17
        /*006a*/ 	.short	(.L_21 - .L_20)
.L_20:
        /*006c*/ 	.word	0x00000000
        /*0070*/ 	.short	0x0007
        /*0072*/ 	.short	0x0028
        /*0074*/ 	.byte	0x00, 0xf0, 0x11, 0x00


	//----- nvinfo : EIATTR_KPARAM_INFO
	.align		4
.L_21:
        /*0078*/ 	.byte	0x04, 0x17
        /*007a*/ 	.short	(.L_23 - .L_22)
.L_22:
        /*007c*/ 	.word	0x00000000
        /*0080*/ 	.short	0x0006
        /*0082*/ 	.short	0x0024
        /*0084*/ 	.byte	0x00, 0xf0, 0x11, 0x00


	//----- nvinfo : EIATTR_KPARAM_INFO
	.align		4
.L_23:
        /*0088*/ 	.byte	0x04, 0x17
        /*008a*/ 	.short	(.L_25 - .L_24)
.L_24:
        /*008c*/ 	.word	0x00000000
        /*0090*/ 	.short	0x0005
        /*0092*/ 	.short	0x0020
        /*0094*/ 	.byte	0x00, 0xf0, 0x11, 0x00


	//----- nvinfo : EIATTR_KPARAM_INFO
	.align		4
.L_25:
        /*0098*/ 	.byte	0x04, 0x17
        /*009a*/ 	.short	(.L_27 - .L_26)
.L_26:
        /*009c*/ 	.word	0x00000000
        /*00a0*/ 	.short	0x0004
        /*00a2*/ 	.short	0x001c
        /*00a4*/ 	.byte	0x00, 0xf0, 0x11, 0x00


	//----- nvinfo : EIATTR_KPARAM_INFO
	.align		4
.L_27:
        /*00a8*/ 	.byte	0x04, 0x17
        /*00aa*/ 	.short	(.L_29 - .L_28)
.L_28:
        /*00ac*/ 	.word	0x00000000
        /*00b0*/ 	.short	0x0003
        /*00b2*/ 	.short	0x0018
        /*00b4*/ 	.byte	0x00, 0xf0, 0x11, 0x00


	//----- nvinfo : EIATTR_KPARAM_INFO
	.align		4
.L_29:
        /*00b8*/ 	.byte	0x04, 0x17
        /*00ba*/ 	.short	(.L_31 - .L_30)
.L_30:
        /*00bc*/ 	.word	0x00000000
        /*00c0*/ 	.short	0x0002
        /*00c2*/ 	.short	0x0010
        /*00c4*/ 	.byte	0x00, 0xf4, 0x21, 0x00


	//----- nvinfo : EIATTR_KPARAM_INFO
	.align		4
.L_31:
        /*00c8*/ 	.byte	0x04, 0x17
        /*00ca*/ 	.short	(.L_33 - .L_32)
.L_32:
        /*00cc*/ 	.word	0x00000000
        /*00d0*/ 	.short	0x0001
        /*00d2*/ 	.short	0x0008
        /*00d4*/ 	.byte	0x00, 0xf4, 0x21, 0x00


	//----- nvinfo : EIATTR_KPARAM_INFO
	.align		4
.L_33:
        /*00d8*/ 	.byte	0x04, 0x17
        /*00da*/ 	.short	(.L_35 - .L_34)
.L_34:
        /*00dc*/ 	.word	0x00000000
        /*00e0*/ 	.short	0x0000
        /*00e2*/ 	.short	0x0000
        /*00e4*/ 	.byte	0x00, 0xf4, 0x21, 0x00


	//----- nvinfo : EIATTR_SPARSE_MMA_MASK
	.align		4
.L_35:
        /*00e8*/ 	.byte	0x03, 0x50
        /*00ea*/ 	.short	0x0000


	//----- nvinfo : EIATTR_MAXREG_COUNT
	.align		4
        /*00ec*/ 	.byte	0x03, 0x1b
        /*00ee*/ 	.short	0x00ff


	//----- nvinfo : EIATTR_NUM_BARRIERS
	.align		4
        /*00f0*/ 	.byte	0x02, 0x4c
        /*00f2*/ 	.byte	0x01
	.zero		1


	//----- nvinfo : EIATTR_ANNOTATIONS
	.align		4
        /*00f4*/ 	.byte	0x04, 0x55
        /*00f6*/ 	.short	(.L_37 - .L_36)


	//   ....[0]....
.L_36:
        /*00f8*/ 	.word	0x00000001
        /*00fc*/ 	.byte	0xa0, 0x00, 0x00, 0x00, 0x01, 0x00, 0x00, 0x00, 0xe0, 0x00, 0x00, 0x00, 0x01, 0x00, 0x00, 0x00
        /* <DEDUP_REMOVED lines=994> */
        /*3f2c*/ 	.byte	0x10, 0x74, 0x01, 0x00


	//----- nvinfo : EIATTR_MERCURY_ISA_VERSION
	.align		4
.L_37:
        /*3f30*/ 	.byte	0x03, 0x5f
        /*3f32*/ 	.short	0x0101


	//----- nvinfo : EIATTR_EXIT_INSTR_OFFSETS
	.align		4
        /*3f34*/ 	.byte	0x04, 0x1c
        /*3f36*/ 	.short	(.L_39 - .L_38)


	//   ....[0]....
.L_38:
        /*3f38*/ 	.word	0x0001e420


	//   ....[1]....
        /*3f3c*/ 	.word	0x0001e450


	//----- nvinfo : EIATTR_REQNTID
	.align		4
.L_39:
        /*3f40*/ 	.byte	0x04, 0x10
        /*3f42*/ 	.short	(.L_41 - .L_40)
.L_40:
        /*3f44*/ 	.word	0x00000100
        /*3f48*/ 	.word	0x00000001
        /*3f4c*/ 	.word	0x00000001


	//----- nvinfo : EIATTR_CBANK_PARAM_SIZE
	.align		4
.L_41:
        /*3f50*/ 	.byte	0x03, 0x19
        /*3f52*/ 	.short	0x0050


	//----- nvinfo : EIATTR_PARAM_CBANK
	.align		4
        /*3f54*/ 	.byte	0x04, 0x0a
        /*3f56*/ 	.short	(.L_43 - .L_42)
	.align		4
.L_42:
        /*3f58*/ 	.word	index@(.nv.constant0.matmul_kernel)
        /*3f5c*/ 	.short	0x0210
        /*3f5e*/ 	.short	0x0050


	//----- nvinfo : EIATTR_SW_WAR
	.align		4
.L_43:
        /*3f60*/ 	.byte	0x04, 0x36
        /*3f62*/ 	.short	(.L_45 - .L_44)
.L_44:
        /*3f64*/ 	.word	0x00000008
.L_45:


//--------------------- .nv.callgraph             --------------------------
	.section	.nv.callgraph,"",@"SHT_CUDA_CALLGRAPH"
	.align	4
	.sectionentsize	8
	.align		4
        /*0000*/ 	.word	0x00000000
	.align		4
        /*0004*/ 	.word	0xffffffff
	.align		4
        /*0008*/ 	.word	0x00000000
	.align		4
        /*000c*/ 	.word	0xfffffffe
	.align		4
        /*0010*/ 	.word	0x00000000
	.align		4
        /*0014*/ 	.word	0xfffffffd
	.align		4
        /*0018*/ 	.word	0x00000000
	.align		4
        /*001c*/ 	.word	0xfffffffc


//--------------------- .text.matmul_kernel       --------------------------
	.section	.text.matmul_kernel,"ax",@progbits
	.align	128
        .global         matmul_kernel
        .type           matmul_kernel,@function
        .size           matmul_kernel,(.L_x_3 - matmul_kernel)
        .other          matmul_kernel,@"STO_CUDA_ENTRY STV_DEFAULT"
matmul_kernel:
.text.matmul_kernel:
[----:B------:R-:W0:Y:S08]  /*0000*/  LDC R1, c[0x0][0x28] ;  /* 0x00000a00ff017b82 */ /* 0x000e300000000800 */
[----:B------:R-:W1:Y:S01]  /*0010*/  LDC.64 R2, c[0x0][0x228] ;  /* 0x00008a00ff027b82 */ /* 0x000e620000000a00 */
[----:B------:R-:W2:Y:S01]  /*0020*/  S2R R7, SR_CTAID.X ;  /* 0x0000000000077919 */ /* 0x000ea20000002500 */
[----:B0-----:R-:W-:Y:S01]  /*0030*/  VIADD R1, R1, 0xfffff138 ;  /* 0xfffff13801017836 */ /* 0x001fe20000000000 */
[----:B------:R-:W-:Y:S01]  /*0040*/  UMOV UR4, 0x400 ;  /* 0x0000040000047882 */ /* 0x000fe20000000000 */
[----:B------:R-:W-:Y:S01]  /*0050*/  ULDC.64 UR14, c[0x0][0x208] ;  /* 0x00008200000e7ab9 */ /* 0x000fe20000000a00 */
[----:B------:R-:W0:Y:S01]  /*0060*/  S2R R244, SR_TID.X ;  /* 0x0000000000f47919 */ /* 0x000e220000002100 */
[----:B------:R-:W-:-:S02]  /*0070*/  CS2R R24, SRZ ;  /* 0x0000000000187805 */ /* 0x000fc4000001ff00 */
[----:B------:R-:W-:Y:S01]  /*0080*/  CS2R R26, SRZ ;  /* 0x00000000001a7805 */ /* 0x000fe2000001ff00 */
[----:B------:R-:W3:Y:S01]  /*0090*/  S2UR UR12, SR_CgaCtaId ;  /* 0x00000000000c79c3 */ /* 0x000ee20000008800 */
[----:B------:R4:W-:Y:S01]  /*00a0*/  STL [R1+0x1e0], RZ ;  /* 0x0001e0ff01007387 */ /* 0x0009e20000100800 */
[----:B------:R-:W-:Y:S02]  /*00b0*/  CS2R R104, SRZ ;  /* 0x0000000000687805 */ /* 0x000fe4000001ff00 */
[----:B------:R-:W-:Y:S02]  /*00c0*/  CS2R R106, SRZ ;  /* 0x00000000006a7805 */ /* 0x000fe4000001ff00 */
[----:B------:R-:W-:Y:S01]  /*00d0*/  CS2R R28, SRZ ;  /* 0x00000000001c7805 */ /* 0x000fe2000001ff00 */
[----:B------:R4:W-:Y:S01]  /*00e0*/  STL [R1+0x1e4], RZ ;  /* 0x0001e4ff01007387 */ /* 0x0009e20000100800 */
[----:B------:R-:W-:Y:S02]  /*00f0*/  CS2R R30, SRZ ;  /* 0x00000000001e7805 */ /* 0x000fe4000001ff00 */
[----:B------:R-:W-:-:S02]  /*0100*/  CS2R R100, SRZ ;  /* 0x0000000000647805 */ /* 0x000fc4000001ff00 */
[----:B------:R-:W-:Y:S01]  /*0110*/  CS2R R102, SRZ ;  /* 0x0000000000667805 */ /* 0x000fe2000001ff00 */
[----:B------:R4:W-:Y:S01]  /*0120*/  STL [R1+0x1e8], RZ ;  /* 0x0001e8ff01007387 */ /* 0x0009e20000100800 */
[----:B------:R-:W-:Y:S02]  /*0130*/  CS2R R32, SRZ ;  /* 0x0000000000207805 */ /* 0x000fe4000001ff00 */
[----:B------:R-:W-:Y:S02]  /*0140*/  CS2R R34, SRZ ;  /* 0x0000000000227805 */ /* 0x000fe4000001ff00 */
[----:B------:R-:W-:Y:S01]  /*0150*/  CS2R R96, SRZ ;  /* 0x0000000000607805 */ /* 0x000fe2000001ff00 */
[----:B------:R4:W-:Y:S01]  /*0160*/  STL [R1+0x1ec], RZ ;  /* 0x0001ecff01007387 */ /* 0x0009e20000100800 */
[----:B------:R-:W-:Y:S02]  /*0170*/  CS2R R98, SRZ ;  /* 0x0000000000627805 */ /* 0x000fe4000001ff00 */
[----:B------:R-:W-:Y:S01]  /*0180*/  CS2R R36, SRZ ;  /* 0x0000000000247805 */ /* 0x000fe2000001ff00 */
[----:B-1----:R-:W-:Y:S01]  /*0190*/  VIADD R0, R3, 0xff ;  /* 0x000000ff03007836 */ /* 0x002fe20000000000 */
[----:B------:R4:W-:Y:S01]  /*01a0*/  STL [R1+0x1f0], RZ ;  /* 0x0001f0ff01007387 */ /* 0x0009e20000100800 */
[----:B------:R-:W-:-:S02]  /*01b0*/  CS2R R38, SRZ ;  /* 0x0000000000267805 */ /* 0x000fc4000001ff00 */
[----:B------:R-:W-:Y:S02]  /*01c0*/  CS2R R52, SRZ ;  /* 0x0000000000347805 */ /* 0x000fe4000001ff00 */
[----:B------:R-:W-:Y:S02]  /*01d0*/  CS2R R54, SRZ ;  /* 0x0000000000367805 */ /* 0x000fe4000001ff00 */
[----:B------:R-:W-:Y:S01]  /*01e0*/  SHF.R.S32.HI R5, RZ, 0x1f, R0 ;  /* 0x0000001fff057819 */ /* 0x000fe20000011400 */
[----:B------:R4:W-:Y:S01]  /*01f0*/  STL [R1+0x1f4], RZ ;  /* 0x0001f4ff01007387 */ /* 0x0009e20000100800 */
[----:B------:R-:W-:Y:S01]  /*0200*/  CS2R R40, SRZ ;  /* 0x0000000000287805 */ /* 0x000fe2000001ff00 */
[----:B---3--:R-:W-:Y:S01]  /*0210*/  ULEA UR12, UR12, UR4, 0x18 ;  /* 0x000000040c0c7291 */ /* 0x008fe2000f8ec03f */
[----:B------:R-:W-:Y:S01]  /*0220*/  LEA.HI R5, R5, R0, RZ, 0x8 ;  /* 0x0000000005057211 */ /* 0x000fe200078f40ff */
[----:B------:R4:W-:Y:S01]  /*0230*/  STL [R1+0x1f8], RZ ;  /* 0x0001f8ff01007387 */ /* 0x0009e20000100800 */
[----:B--2---:R-:W-:-:S02]  /*0240*/  IABS R10, R7 ;  /* 0x00000007000a7213 */ /* 0x004fc40000000000 */
[----:B------:R-:W-:Y:S02]  /*0250*/  CS2R R42, SRZ ;  /* 0x00000000002a7805 */ /* 0x000fe4000001ff00 */
[----:B------:R-:W-:Y:S01]  /*0260*/  SHF.R.S32.HI R5, RZ, 0x8, R5 ;  /* 0x00000008ff057819 */ /* 0x000fe20000011405 */
[----:B------:R4:W-:Y:S01]  /*0270*/  STL [R1+0x1fc], RZ ;  /* 0x0001fcff01007387 */ /* 0x0009e20000100800 */
[----:B0-----:R-:W-:Y:S02]  /*0280*/  LOP3.LUT R245, R244, 0xff, RZ, 0xc0, !PT ;  /* 0x000000fff4f57812 */ /* 0x001fe400078ec0ff */
[----:B------:R-:W-:Y:S02]  /*0290*/  CS2R R48, SRZ ;  /* 0x0000000000307805 */ /* 0x000fe4000001ff00 */
[----:B------:R-:W-:Y:S01]  /*02a0*/  CS2R R50, SRZ ;  /* 0x0000000000327805 */ /* 0x000fe2000001ff00 */
[----:B------:R-:W-:Y:S01]  /*02b0*/  IMAD.SHL.U32 R6, R5, 0x8, RZ ;  /* 0x0000000805067824 */ /* 0x000fe200078e00ff */
[----:B------:R4:W-:Y:S01]  /*02c0*/  STL [R1+0x3e0], RZ ;  /* 0x0003e0ff01007387 */ /* 0x0009e20000100800 */
[----:B------:R-:W-:-:S02]  /*02d0*/  CS2R R44, SRZ ;  /* 0x00000000002c7805 */ /* 0x000fc4000001ff00 */
[----:B------:R-:W-:Y:S02]  /*02e0*/  CS2R R46, SRZ ;  /* 0x00000000002e7805 */ /* 0x000fe4000001ff00 */
[----:B------:R-:W-:Y:S02]  /*02f0*/  CS2R R144, SRZ ;  /* 0x0000000000907805 */ /* 0x000fe4000001ff00 */
[-C--:B------:R-:W-:Y:S01]  /*0300*/  IABS R9, R6.reuse ;  /* 0x0000000600097213 */ /* 0x080fe20000000000 */
[----:B------:R4:W-:Y:S01]  /*0310*/  STL [R1+0x3e4], RZ ;  /* 0x0003e4ff01007387 */ /* 0x0009e20000100800 */
[----:B------:R-:W-:Y:S02]  /*0320*/  IABS R12, R6 ;  /* 0x00000006000c7213 */ /* 0x000fe40000000000 */
[----:B------:R-:W-:Y:S01]  /*0330*/  CS2R R146, SRZ ;  /* 0x0000000000927805 */ /* 0x000fe2000001ff00 */
[----:B------:R-:W0:Y:S01]  /*0340*/  I2F.RP R0, R9 ;  /* 0x0000000900007306 */ /* 0x000e220000209400 */
[----:B------:R4:W-:Y:S01]  /*0350*/  STL [R1+0x3e8], RZ ;  /* 0x0003e8ff01007387 */ /* 0x0009e20000100800 */
[----:B------:R-:W-:-:S02]  /*0360*/  CS2R R132, SRZ ;  /* 0x0000000000847805 */ /* 0x000fc4000001ff00 */
[----:B------:R-:W-:Y:S02]  /*0370*/  CS2R R134, SRZ ;  /* 0x0000000000867805 */ /* 0x000fe4000001ff00 */
[----:B------:R-:W-:Y:S01]  /*0380*/  CS2R R124, SRZ ;  /* 0x00000000007c7805 */ /* 0x000fe2000001ff00 */
[----:B------:R4:W-:Y:S01]  /*0390*/  STL [R1+0x3ec], RZ ;  /* 0x0003ecff01007387 */ /* 0x0009e20000100800 */
[----:B------:R-:W-:Y:S02]  /*03a0*/  CS2R R126, SRZ ;  /* 0x00000000007e7805 */ /* 0x000fe4000001ff00 */
[----:B------:R-:W-:Y:S02]  /*03b0*/  CS2R R120, SRZ ;  /* 0x0000000000787805 */ /* 0x000fe4000001ff00 */
[----:B------:R-:W-:Y:S01]  /*03c0*/  CS2R R122, SRZ ;  /* 0x00000000007a7805 */ /* 0x000fe2000001ff00 */
[----:B------:R4:W-:Y:S01]  /*03d0*/  STL [R1+0x3f0], RZ ;  /* 0x0003f0ff01007387 */ /* 0x0009e20000100800 */
[----:B------:R-:W-:-:S02]  /*03e0*/  CS2R R112, SRZ ;  /* 0x0000000000707805 */ /* 0x000fc4000001ff00 */
[----:B------:R-:W-:Y:S02]  /*03f0*/  CS2R R114, SRZ ;  /* 0x0000000000727805 */ /* 0x000fe4000001ff00 */
[----:B------:R-:W-:Y:S01]  /*0400*/  CS2R R56, SRZ ;  /* 0x0000000000387805 */ /* 0x000fe2000001ff00 */
[----:B------:R4:W-:Y:S01]  /*0410*/  STL [R1+0x3f4], RZ ;  /* 0x0003f4ff01007387 */ /* 0x0009e20000100800 */
[----:B------:R-:W-:Y:S01]  /*0420*/  CS2R R58, SRZ ;  /* 0x00000000003a7805 */ /* 0x000fe2000001ff00 */
[----:B0-----:R-:W0:Y:S01]  /*0430*/  MUFU.RCP R0, R0 ;  /* 0x0000000000007308 */ /* 0x001e220000001000 */
        /* <DEDUP_REMOVED lines=15> */
[----:B------:R-:W-:Y:S01]  /*0530*/  CS2R R70, SRZ ;  /* 0x0000000000467805 */ /* 0x000fe2000001ff00 */
[----:B0-----:R-:W-:Y:S01]  /*0540*/  VIADD R4, R0, 0xffffffe ;  /* 0x0ffffffe00047836 */ /* 0x001fe20000000000 */
[----:B------:R4:W-:Y:S01]  /*0550*/  STL [R1+0x608], RZ ;  /* 0x000608ff01007387 */ /* 0x0009e20000100800 */
[----:B------:R-:W-:Y:S01]  /*0560*/  IMAD.MOV R0, RZ, RZ, -R12 ;  /* 0x000000ffff007224 */ /* 0x000fe200078e0a0c */
[----:B------:R-:W-:Y:S01]  /*0570*/  CS2R R80, SRZ ;  /* 0x0000000000507805 */ /* 0x000fe2000001ff00 */
[----:B------:R0:W1:Y:S01]  /*0580*/  F2I.FTZ.U32.TRUNC.NTZ R5, R4 ;  /* 0x0000000400057305 */ /* 0x000062000021f000 */
        /* <DEDUP_REMOVED lines=8> */
[----:B0-----:R-:W-:Y:S01]  /*0610*/  IMAD.MOV.U32 R4, RZ, RZ, RZ ;  /* 0x000000ffff047224 */ /* 0x001fe200078e00ff */
[----:B------:R4:W-:Y:S01]  /*0620*/  STL [R1+0x614], RZ ;  /* 0x000614ff01007387 */ /* 0x0009e20000100800 */
[----:B------:R-:W-:-:S02]  /*0630*/  CS2R R22, SRZ ;  /* 0x0000000000167805 */ /* 0x000fc4000001ff00 */
[----:B------:R-:W-:Y:S02]  /*0640*/  CS2R R16, SRZ ;  /* 0x0000000000107805 */ /* 0x000fe4000001ff00 */
[----:B------:R-:W-:Y:S01]  /*0650*/  CS2R R18, SRZ ;  /* 0x0000000000127805 */ /* 0x000fe2000001ff00 */
[----:B------:R4:W-:Y:S01]  /*0660*/  STL [R1+0x618], RZ ;  /* 0x000618ff01007387 */ /* 0x0009e20000100800 */
[--C-:B-1----:R-:W-:Y:S01]  /*0670*/  IMAD.MOV R8, RZ, RZ, -R5.reuse ;  /* 0x000000ffff087224 */ /* 0x102fe200078e0a05 */
[----:B------:R-:W-:Y:S02]  /*0680*/  CS2R R14, SRZ ;  /* 0x00000000000e7805 */ /* 0x000fe4000001ff00 */
[----:B------:R-:W-:Y:S01]  /*0690*/  CS2R R108, SRZ ;  /* 0x00000000006c7805 */ /* 0x000fe2000001ff00 */
[----:B------:R4:W-:Y:S01]  /*06a0*/  STL [R1+0x61c], RZ ;  /* 0x00061cff01007387 */ /* 0x0009e20000100800 */
[----:B------:R-:W-:Y:S01]  /*06b0*/  IMAD R11, R8, R9, RZ ;  /* 0x00000009080b7224 */ /* 0x000fe200078e02ff */
[----:B------:R-:W-:Y:S01]  /*06c0*/  CS2R R110, SRZ ;  /* 0x00000000006e7805 */ /* 0x000fe2000001ff00 */
[----:B------:R-:W-:Y:S01]  /*06d0*/  IMAD.MOV.U32 R8, RZ, RZ, R10 ;  /* 0x000000ffff087224 */ /* 0x000fe200078e000a */
[----:B------:R-:W-:Y:S01]  /*06e0*/  CS2R R116, SRZ ;  /* 0x0000000000747805 */ /* 0x000fe2000001ff00 */
[----:B------:R-:W-:Y:S01]  /*06f0*/  IMAD.HI.U32 R5, R5, R11, R4 ;  /* 0x0000000b05057227 */ /* 0x000fe200078e0004 */
[----:B------:R-:W-:-:S02]  /*0700*/  CS2R R118, SRZ ;  /* 0x0000000000767805 */ /* 0x000fc4000001ff00 */
[----:B------:R-:W-:Y:S02]  /*0710*/  CS2R R128, SRZ ;  /* 0x0000000000807805 */ /* 0x000fe4000001ff00 */
[----:B------:R-:W-:Y:S02]  /*0720*/  CS2R R130, SRZ ;  /* 0x0000000000827805 */ /* 0x000fe4000001ff00 */
[----:B------:R-:W-:Y:S02]  /*0730*/  CS2R R136, SRZ ;  /* 0x0000000000887805 */ /* 0x000fe4000001ff00 */
[----:B------:R-:W-:Y:S01]  /*0740*/  CS2R R138, SRZ ;  /* 0x00000000008a7805 */ /* 0x000fe2000001ff00 */
[----:B------:R-:W-:Y:S01]  /*0750*/  IMAD.HI.U32 R5, R5, R8, RZ ;  /* 0x0000000805057227 */ /* 0x000fe200078e00ff */
[----:B------:R-:W-:Y:S02]  /*0760*/  CS2R R140, SRZ ;  /* 0x00000000008c7805 */ /* 0x000fe4000001ff00 */
[----:B------:R-:W-:-:S02]  /*0770*/  CS2R R142, SRZ ;  /* 0x00000000008e7805 */ /* 0x000fc4000001ff00 */
[----:B------:R-:W-:Y:S01]  /*0780*/  CS2R R148, SRZ ;  /* 0x0000000000947805 */ /* 0x000fe2000001ff00 */
[----:B------:R-:W-:Y:S01]  /*0790*/  IMAD R0, R5, R0, R8 ;  /* 0x0000000005007224 */ /* 0x000fe200078e0208 */
[----:B------:R-:W-:Y:S02]  /*07a0*/  CS2R R150, SRZ ;  /* 0x0000000000967805 */ /* 0x000fe4000001ff00 */
[----:B------:R-:W-:Y:S02]  /*07b0*/  CS2R R152, SRZ ;  /* 0x0000000000987805 */ /* 0x000fe4000001ff00 */
[----:B------:R-:W-:Y:S02]  /*07c0*/  CS2R R154, SRZ ;  /* 0x00000000009a7805 */ /* 0x000fe4000001ff00 */
[----:B------:R-:W-:Y:S02]  /*07d0*/  CS2R R156, SRZ ;  /* 0x00000000009c7805 */ /* 0x000fe4000001ff00 */
[----:B------:R-:W-:-:S02]  /*07e0*/  ISETP.GT.U32.AND P1, PT, R9, R0, PT ;  /* 0x000000000900720c */ /* 0x000fc40003f24070 */
[----:B------:R-:W-:Y:S02]  /*07f0*/  CS2R R158, SRZ ;  /* 0x00000000009e7805 */ /* 0x000fe4000001ff00 */
[----:B------:R-:W-:Y:S02]  /*0800*/  CS2R R160, SRZ ;  /* 0x0000000000a07805 */ /* 0x000fe4000001ff00 */
[----:B------:R-:W-:Y:S02]  /*0810*/  CS2R R162, SRZ ;  /* 0x0000000000a27805 */ /* 0x000fe4000001ff00 */
[----:B------:R-:W-:Y:S02]  /*0820*/  CS2R R164, SRZ ;  /* 0x0000000000a47805 */ /* 0x000fe4000001ff00 */
[----:B------:R-:W-:Y:S02]  /*0830*/  CS2R R166, SRZ ;  /* 0x0000000000a67805 */ /* 0x000fe4000001ff00 */
[----:B------:R-:W-:-:S02]  /*0840*/  CS2R R168, SRZ ;  /* 0x0000000000a87805 */ /* 0x000fc4000001ff00 */
[----:B------:R-:W-:Y:S02]  /*0850*/  CS2R R170, SRZ ;  /* 0x0000000000aa7805 */ /* 0x000fe4000001ff00 */
[----:B------:R-:W-:Y:S02]  /*0860*/  CS2R R172, SRZ ;  /* 0x0000000000ac7805 */ /* 0x000fe4000001ff00 */
[----:B------:R-:W-:Y:S02]  /*0870*/  CS2R R174, SRZ ;  /* 0x0000000000ae7805 */ /* 0x000fe4000001ff00 */
[----:B------:R-:W-:Y:S02]  /*0880*/  CS2R R176, SRZ ;  /* 0x0000000000b07805 */ /* 0x000fe4000001ff00 */
[----:B------:R-:W-:Y:S02]  /*0890*/  CS2R R178, SRZ ;  /* 0x0000000000b27805 */ /* 0x000fe4000001ff00 */
[----:B------:R-:W-:Y:S01]  /*08a0*/  CS2R R180, SRZ ;  /* 0x0000000000b47805 */ /* 0x000fe2000001ff00 */
[----:B------:R-:W-:Y:S01]  /*08b0*/  @!P1 IMAD.IADD R0, R0, 0x1, -R9 ;  /* 0x0000000100009824 */ /* 0x000fe200078e0a09 */
[----:B------:R-:W-:Y:S01]  /*08c0*/  CS2R R182, SRZ ;  /* 0x0000000000b67805 */ /* 0x000fe2000001ff00 */
[----:B------:R-:W-:Y:S01]  /*08d0*/  @!P1 VIADD R5, R5, 0x1 ;  /* 0x0000000105059836 */ /* 0x000fe20000000000 */
[----:B------:R-:W-:-:S02]  /*08e0*/  ISETP.NE.AND P1, PT, R6, RZ, PT ;  /* 0x000000ff0600720c */ /* 0x000fc40003f25270 */
[----:B------:R-:W-:Y:S02]  /*08f0*/  CS2R R184, SRZ ;  /* 0x0000000000b87805 */ /* 0x000fe4000001ff00 */
[----:B------:R-:W-:Y:S02]  /*0900*/  ISETP.GE.U32.AND P0, PT, R0, R9, PT ;  /* 0x000000090000720c */ /* 0x000fe40003f06070 */
[----:B------:R-:W-:Y:S02]  /*0910*/  CS2R R186, SRZ ;  /* 0x0000000000ba7805 */ /* 0x000fe4000001ff00 */
[----:B------:R-:W-:Y:S02]  /*0920*/  LOP3.LUT R0, R7, R6, RZ, 0x3c, !PT ;  /* 0x0000000607007212 */ /* 0x000fe400078e3cff */
[----:B------:R-:W-:Y:S02]  /*0930*/  CS2R R188, SRZ ;  /* 0x0000000000bc7805 */ /* 0x000fe4000001ff00 */
[----:B------:R-:W-:-:S02]  /*0940*/  CS2R R190, SRZ ;  /* 0x0000000000be7805 */ /* 0x000fc4000001ff00 */
[----:B------:R-:W-:Y:S02]  /*0950*/  CS2R R192, SRZ ;  /* 0x0000000000c07805 */ /* 0x000fe4000001ff00 */
[----:B------:R-:W-:Y:S01]  /*0960*/  ISETP.GE.AND P2, PT, R0, RZ, PT ;  /* 0x000000ff0000720c */ /* 0x000fe20003f46270 */
[----:B------:R-:W-:Y:S01]  /*0970*/  VIADD R0, R2, 0x1ff ;  /* 0x000001ff02007836 */ /* 0x000fe20000000000 */
[----:B------:R-:W-:Y:S02]  /*0980*/  CS2R R194, SRZ ;  /* 0x0000000000c27805 */ /* 0x000fe4000001ff00 */
[----:B------:R-:W-:Y:S02]  /*0990*/  CS2R R196, SRZ ;  /* 0x0000000000c47805 */ /* 0x000fe4000001ff00 */
[----:B------:R-:W-:Y:S02]  /*09a0*/  CS2R R198, SRZ ;  /* 0x0000000000c67805 */ /* 0x000fe4000001ff00 */
[----:B------:R-:W-:-:S02]  /*09b0*/  CS2R R200, SRZ ;  /* 0x0000000000c87805 */ /* 0x000fc4000001ff00 */
[----:B------:R-:W-:Y:S01]  /*09c0*/  CS2R R202, SRZ ;  /* 0x0000000000ca7805 */ /* 0x000fe2000001ff00 */
[----:B------:R-:W-:Y:S01]  /*09d0*/  @P0 VIADD R5, R5, 0x1 ;  /* 0x0000000105050836 */ /* 0x000fe20000000000 */
[----:B------:R-:W-:Y:S02]  /*09e0*/  CS2R R204, SRZ ;  /* 0x0000000000cc7805 */ /* 0x000fe4000001ff00 */
[----:B------:R-:W-:Y:S02]  /*09f0*/  CS2R R206, SRZ ;  /* 0x0000000000ce7805 */ /* 0x000fe4000001ff00 */
[----:B------:R-:W-:Y:S01]  /*0a00*/  CS2R R208, SRZ ;  /* 0x0000000000d07805 */ /* 0x000fe2000001ff00 */
[----:B------:R-:W-:Y:S01]  /*0a10*/  IMAD.MOV.U32 R4, RZ, RZ, R5 ;  /* 0x000000ffff047224 */ /* 0x000fe200078e0005 */
[----:B------:R-:W-:Y:S02]  /*0a20*/  SHF.R.S32.HI R5, RZ, 0x1f, R0 ;  /* 0x0000001fff057819 */ /* 0x000fe40000011400 */
[----:B------:R-:W-:-:S02]  /*0a30*/  CS2R R210, SRZ ;  /* 0x0000000000d27805 */ /* 0x000fc4000001ff00 */
[----:B------:R-:W-:Y:S01]  /*0a40*/  CS2R R212, SRZ ;  /* 0x0000000000d47805 */ /* 0x000fe2000001ff00 */
[----:B------:R-:W-:Y:S01]  /*0a50*/  @!P2 IMAD.MOV R4, RZ, RZ, -R4 ;  /* 0x000000ffff04a224 */ /* 0x000fe200078e0a04 */
[----:B------:R-:W-:Y:S02]  /*0a60*/  @!P1 LOP3.LUT R4, RZ, R6, RZ, 0x33, !PT ;  /* 0x00000006ff049212 */ /* 0x000fe400078e33ff */
[----:B------:R-:W-:Y:S02]  /*0a70*/  CS2R R214, SRZ ;  /* 0x0000000000d67805 */ /* 0x000fe4000001ff00 */
[----:B------:R-:W-:Y:S02]  /*0a80*/  LEA.HI R5, R5, R0, RZ, 0x9 ;  /* 0x0000000005057211 */ /* 0x000fe400078f48ff */
[----:B------:R-:W-:Y:S02]  /*0a90*/  CS2R R216, SRZ ;  /* 0x0000000000d87805 */ /* 0x000fe4000001ff00 */
[----:B------:R-:W-:Y:S01]  /*0aa0*/  CS2R R218, SRZ ;  /* 0x0000000000da7805 */ /* 0x000fe2000001ff00 */
[----:B------:R-:W-:Y:S01]  /*0ab0*/  IMAD.SHL.U32 R8, R4, 0x8, RZ ;  /* 0x0000000804087824 */ /* 0x000fe200078e00ff */
[----:B------:R-:W-:Y:S01]  /*0ac0*/  CS2R R220, SRZ ;  /* 0x0000000000dc7805 */ /* 0x000fe2000001ff00 */
[----:B------:R-:W-:Y:S01]  /*0ad0*/  IMAD.MOV R4, RZ, RZ, -R4 ;  /* 0x000000ffff047224 */ /* 0x000fe200078e0a04 */
[----:B------:R-:W-:-:S02]  /*0ae0*/  CS2R R222, SRZ ;  /* 0x0000000000de7805 */ /* 0x000fc4000001ff00 */
[----:B------:R-:W-:Y:S02]  /*0af0*/  CS2R R224, SRZ ;  /* 0x0000000000e07805 */ /* 0x000fe4000001ff00 */
[----:B------:R-:W-:Y:S01]  /*0b00*/  LEA.HI.SX32 R5, R5, -R8, 0x17 ;  /* 0x8000000805057211 */ /* 0x000fe200078fbaff */
[----:B------:R-:W-:Y:S01]  /*0b10*/  IMAD R6, R6, R4, R7 ;  /* 0x0000000406067224 */ /* 0x000fe200078e0207 */
[----:B------:R-:W-:Y:S02]  /*0b20*/  CS2R R226, SRZ ;  /* 0x0000000000e27805 */ /* 0x000fe4000001ff00 */
[----:B------:R-:W-:Y:S02]  /*0b30*/  CS2R R228, SRZ ;  /* 0x0000000000e47805 */ /* 0x000fe4000001ff00 */
[----:B------:R-:W-:Y:S02]  /*0b40*/  VIMNMX R13, R5, 0x8, PT ;  /* 0x00000008050d7848 */ /* 0x000fe40003fe0100 */
[----:B------:R-:W-:-:S02]  /*0b50*/  CS2R R230, SRZ ;  /* 0x0000000000e67805 */ /* 0x000fc4000001ff00 */
[----:B------:R-:W-:Y:S02]  /*0b60*/  IABS R11, R6 ;  /* 0x00000006000b7213 */ /* 0x000fe40000000000 */
[----:B------:R-:W-:Y:S02]  /*0b70*/  CS2R R232, SRZ ;  /* 0x0000000000e87805 */ /* 0x000fe4000001ff00 */
[----:B------:R-:W-:Y:S02]  /*0b80*/  IABS R9, R13 ;  /* 0x0000000d00097213 */ /* 0x000fe40000000000 */
[----:B------:R-:W-:Y:S02]  /*0b90*/  CS2R R234, SRZ ;  /* 0x0000000000ea7805 */ /* 0x000fe4000001ff00 */
[----:B------:R-:W-:Y:S02]  /*0ba0*/  CS2R R236, SRZ ;  /* 0x0000000000ec7805 */ /* 0x000fe4000001ff00 */
[----:B------:R-:W-:Y:S01]  /*0bb0*/  CS2R R238, SRZ ;  /* 0x0000000000ee7805 */ /* 0x000fe2000001ff00 */
[----:B------:R-:W0:Y:S01]  /*0bc0*/  I2F.RP R0, R9 ;  /* 0x0000000900007306 */ /* 0x000e220000209400 */
[----:B------:R-:W-:-:S02]  /*0bd0*/  CS2R R240, SRZ ;  /* 0x0000000000f07805 */ /* 0x000fc4000001ff00 */
[----:B------:R-:W-:-:S05]  /*0be0*/  CS2R R242, SRZ ;  /* 0x0000000000f27805 */ /* 0x000fca000001ff00 */
[----:B0-----:R-:W0:Y:S02]  /*0bf0*/  MUFU.RCP R0, R0 ;  /* 0x0000000000007308 */ /* 0x001e240000001000 */
[----:B0-----:R-:W-:-:S06]  /*0c00*/  VIADD R5, R0, 0xffffffe ;  /* 0x0ffffffe00057836 */ /* 0x001fcc0000000000 */
[----:B------:R-:W0:Y:S02]  /*0c10*/  F2I.FTZ.U32.TRUNC.NTZ R5, R5 ;  /* 0x0000000500057305 */ /* 0x000e24000021f000 */
[----:B0-----:R-:W-:-:S04]  /*0c20*/  IMAD.MOV R10, RZ, RZ, -R5 ;  /* 0x000000ffff0a7224 */ /* 0x001fc800078e0a05 */
[----:B------:R-:W-:Y:S01]  /*0c30*/  IMAD.MOV.U32 R4, RZ, RZ, R10 ;  /* 0x000000ffff047224 */ /* 0x000fe200078e000a */
[----:B------:R-:W-:-:S03]  /*0c40*/  IABS R10, R13 ;  /* 0x0000000d000a7213 */ /* 0x000fc60000000000 */
[----:B------:R-:W-:Y:S02]  /*0c50*/  IMAD R7, R4, R9, RZ ;  /* 0x0000000904077224 */ /* 0x000fe400078e02ff */
[----:B------:R-:W-:Y:S02]  /*0c60*/  IMAD.MOV.U32 R4, RZ, RZ, RZ ;  /* 0x000000ffff047224 */ /* 0x000fe400078e00ff */
[----:B------:R-:W-:Y:S02]  /*0c70*/  IMAD.MOV R0, RZ, RZ, -R10 ;  /* 0x000000ffff007224 */ /* 0x000fe400078e0a0a */
[----:B------:R-:W-:-:S06]  /*0c80*/  IMAD.HI.U32 R4, R5, R7, R4 ;  /* 0x0000000705047227 */ /* 0x000fcc00078e0004 */
[----:B------:R-:W-:-:S04]  /*0c90*/  IMAD.HI.U32 R4, R4, R11, RZ ;  /* 0x0000000b04047227 */ /* 0x000fc800078e00ff */
[----:B------:R-:W-:-:S05]  /*0ca0*/  IMAD R0, R4, R0, R11 ;  /* 0x0000000004007224 */ /* 0x000fca00078e020b */
[----:B------:R-:W-:-:S13]  /*0cb0*/  ISETP.GT.U32.AND P1, PT, R9, R0, PT ;  /* 0x000000000900720c */ /* 0x000fda0003f24070 */
[----:B------:R-:W-:Y:S02]  /*0cc0*/  @!P1 IMAD.IADD R0, R0, 0x1, -R9 ;  /* 0x0000000100009824 */ /* 0x000fe400078e0a09 */
[----:B------:R-:W-:Y:S01]  /*0cd0*/  @!P1 VIADD R4, R4, 0x1 ;  /* 0x0000000104049836 */ /* 0x000fe20000000000 */
[----:B------:R-:W-:Y:S02]  /*0ce0*/  ISETP.NE.AND P1, PT, R13, RZ, PT ;  /* 0x000000ff0d00720c */ /* 0x000fe40003f25270 */
[----:B------:R-:W-:Y:S02]  /*0cf0*/  ISETP.GE.U32.AND P0, PT, R0, R9, PT ;  /* 0x000000090000720c */ /* 0x000fe40003f06070 */
[----:B------:R-:W-:-:S04]  /*0d00*/  LOP3.LUT R0, R6, R13, RZ, 0x3c, !PT ;  /* 0x0000000d06007212 */ /* 0x000fc800078e3cff */
[----:B------:R-:W-:-:S07]  /*0d10*/  ISETP.GE.AND P2, PT, R0, RZ, PT ;  /* 0x000000ff0000720c */ /* 0x000fce0003f46270 */
[----:B------:R-:W-:-:S06]  /*0d20*/  @P0 VIADD R4, R4, 0x1 ;  /* 0x0000000104040836 */ /* 0x000fcc0000000000 */
[----:B------:R-:W-:Y:S01]  /*0d30*/  @!P2 IMAD.MOV R4, RZ, RZ, -R4 ;  /* 0x000000ffff04a224 */ /* 0x000fe200078e0a04 */
[----:B------:R-:W-:-:S05]  /*0d40*/  @!P1 LOP3.LUT R4, RZ, R13, RZ, 0x33, !PT ;  /* 0x0000000dff049212 */ /* 0x000fca00078e33ff */
[----:B------:R-:W-:-:S04]  /*0d50*/  IMAD.MOV R0, RZ, RZ, -R4 ;  /* 0x000000ffff007224 */ /* 0x000fc800078e0a04 */
[----:B------:R-:W-:Y:S01]  /*0d60*/  IMAD R0, R13, R0, R6 ;  /* 0x000000000d007224 */ /* 0x000fe200078e0206 */
[----:B------:R-:W-:Y:S01]  /*0d70*/  CS2R R12, SRZ ;  /* 0x00000000000c7805 */ /* 0x000fe2000001ff00 */
[----:B------:R-:W-:Y:S01]  /*0d80*/  IMAD.SHL.U32 R6, R4, 0x100, RZ ;  /* 0x0000010004067824 */ /* 0x000fe200078e00ff */
[----:B------:R-:W-:Y:S01]  /*0d90*/  LOP3.LUT R4, R244, 0xe0, RZ, 0xc0, !PT ;  /* 0x000000e0f4047812 */ /* 0x000fe200078ec0ff */
[----:B------:R-:W-:Y:S02]  /*0da0*/  IMAD.IADD R7, R8, 0x1, R0 ;  /* 0x0000000108077824 */ /* 0x000fe400078e0200 */
[----:B------:R-:W0:Y:S02]  /*0db0*/  LDC R0, c[0x0][0x230] ;  /* 0x00008c00ff007b82 */ /* 0x000e240000000800 */
[----:B------:R-:W-:-:S04]  /*0dc0*/  IMAD R7, R7, 0x200, R245 ;  /* 0x0000020007077824 */ /* 0x000fc800078e02f5 */
[----:B------:R-:W-:Y:S02]  /*0dd0*/  VIADD R8, R7, 0x100 ;  /* 0x0000010007087836 */ /* 0x000fe40000000000 */
[----:B0-----:R-:W-:-:S05]  /*0de0*/  VIADD R0, R0, 0x1f ;  /* 0x0000001f00007836 */ /* 0x001fca0000000000 */
[----:B------:R-:W-:-:S13]  /*0df0*/  ISETP.GE.AND P0, PT, R0, 0x20, PT ;  /* 0x000000200000780c */ /* 0x000fda0003f06270 */
[----:B----4-:R-:W-:Y:S05]  /*0e00*/  @!P0 BRA `(.L_x_0) ;  /* 0x000000e000748947 */ /* 0x010fea0003800000 */
[----:B------:R-:W-:Y:S01]  /*0e10*/  IABS R20, R2 ;  /* 0x0000000200147213 */ /* 0x000fe20000000000 */
[----:B------:R-:W0:Y:S01]  /*0e20*/  LDC R206, c[0x0][0x238] ;  /* 0x00008e00ffce7b82 */ /* 0x000e220000000800 */
[----:B------:R-:W-:Y:S01]  /*0e30*/  IABS R9, R3 ;  /* 0x0000000300097213 */ /* 0x000fe20000000000 */
[----:B------:R-:W-:Y:S01]  /*0e40*/  ULDC UR8, c[0x0][0x234] ;  /* 0x00008d0000087ab9 */ /* 0x000fe20000000800 */
[----:B------:R-:W1:Y:S01]  /*0e50*/  I2F.RP R13, R20 ;  /* 0x00000014000d7306 */ /* 0x000e620000209400 */
[----:B------:R-:W-:Y:S01]  /*0e60*/  LEA.HI R19, R4, R6, RZ, 0x1b ;  /* 0x0000000604137211 */ /* 0x000fe200078fd8ff */
[----:B------:R-:W-:Y:S01]  /*0e70*/  IMAD.MOV.U32 R4, RZ, RZ, RZ ;  /* 0x000000ffff047224 */ /* 0x000fe200078e00ff */
[----:B------:R-:W-:Y:S01]  /*0e80*/  ISETP.GE.AND P6, PT, R8, RZ, PT ;  /* 0x000000ff0800720c */ /* 0x000fe20003fc6270 */
[----:B------:R-:W-:Y:S01]  /*0e90*/  UIADD3 UR4, UR12, 0x8000, URZ ;  /* 0x000080000c047890 */ /* 0x000fe2000fffe03f */
[----:B------:R-:W-:Y:S01]  /*0ea0*/  IABS R74, R19 ;  /* 0x00000013004a7213 */ /* 0x000fe20000000000 */
[C---:B------:R-:W-:Y:S01]  /*0eb0*/  VIADD R21, R19.reuse, 0xe0 ;  /* 0x000000e013157836 */ /* 0x040fe20000000000 */
[----:B------:R-:W-:Y:S01]  /*0ec0*/  ULDC UR5, c[0x0][0x230] ;  /* 0x00008c0000057ab9 */ /* 0x000fe20000000800 */
[----:B------:R-:W2:Y:S01]  /*0ed0*/  I2F.RP R12, R9 ;  /* 0x00000009000c7306 */ /* 0x000ea20000209400 */
[C---:B------:R-:W-:Y:S01]  /*0ee0*/  VIADD R23, R19.reuse, 0xd0 ;  /* 0x000000d013177836 */ /* 0x040fe20000000000 */
[----:B------:R-:W-:Y:S01]  /*0ef0*/  USHF.R.U32.HI UR4, URZ, 0x4, UR4 ;  /* 0x000000043f047899 */ /* 0x000fe20008011604 */
[----:B------:R-:W-:Y:S01]  /*0f00*/  IABS R18, R21 ;  /* 0x0000001500127213 */ /* 0x000fe20000000000 */
[C---:B------:R-:W-:Y:S01]  /*0f10*/  VIADD R25, R19.reuse, 0x98 ;  /* 0x0000009813197836 */ /* 0x040fe20000000000 */
[----:B------:R-:W-:Y:S01]  /*0f20*/  ULDC.64 UR10, c[0x0][0x210] ;  /* 0x00008400000a7ab9 */ /* 0x000fe20000000a00 */
[----:B------:R-:W-:Y:S01]  /*0f30*/  IABS R22, R23 ;  /* 0x0000001700167213 */ /* 0x000fe20000000000 */
[C---:B------:R-:W-:Y:S01]  /*0f40*/  VIADD R27, R19.reuse, 0x88 ;  /* 0x00000088131b7836 */ /* 0x040fe20000000000 */
[----:B-1----:R-:W1:Y:S01]  /*0f50*/  MUFU.RCP R13, R13 ;  /* 0x0000000d000d7308 */ /* 0x002e620000001000 */
[----:B------:R-:W-:Y:S01]  /*0f60*/  IABS R36, R25 ;  /* 0x0000001900247213 */ /* 0x000fe20000000000 */
[C---:B------:R-:W-:Y:S01]  /*0f70*/  VIADD R29, R19.reuse, 0x80 ;  /* 0x00000080131d7836 */ /* 0x040fe20000000000 */
[----:B------:R-:W-:Y:S01]  /*0f80*/  USGXT.U32 UR4, UR4, 0xe ;  /* 0x0000000e0404789a */ /* 0x000fe20008000000 */
[----:B------:R-:W-:Y:S01]  /*0f90*/  IABS R40, R27 ;  /* 0x0000001b00287213 */ /* 0x000fe20000000000 */
[----:B------:R-:W-:Y:S01]  /*0fa0*/  VIADD R31, R19, 0x18 ;  /* 0x00000018131f7836 */ /* 0x000fe20000000000 */
[----:B------:R-:W-:-:S02]  /*0fb0*/  CS2R R76, SRZ ;  /* 0x00000000004c7805 */ /* 0x000fc4000001ff00 */
[----:B------:R-:W-:Y:S01]  /*0fc0*/  IABS R42, R29 ;  /* 0x0000001d002a7213 */ /* 0x000fe20000000000 */
[----:B--2---:R-:W2:Y:S01]  /*0fd0*/  MUFU.RCP R12, R12 ;  /* 0x0000000c000c7308 */ /* 0x004ea20000001000 */
[C---:B------:R-:W-:Y:S01]  /*0fe0*/  VIADD R33, R19.reuse, 0x10 ;  /* 0x0000001013217836 */ /* 0x040fe20000000000 */
[----:B------:R-:W-:Y:S01]  /*0ff0*/  IABS R68, R31 ;  /* 0x0000001f00447213 */ /* 0x000fe20000000000 */
[----:B------:R-:W-:Y:S01]  /*1000*/  VIADD R35, R19, 0x8 ;  /* 0x0000000813237836 */ /* 0x000fe20000000000 */
[----:B------:R-:W-:Y:S01]  /*1010*/  CS2R R78, SRZ ;  /* 0x00000000004e7805 */ /* 0x000fe2000001ff00 */
[C---:B0-----:R-:W-:Y:S01]  /*1020*/  IMAD R152, R206.reuse, 0x16, RZ ;  /* 0x00000016ce987824 */ /* 0x041fe200078e02ff */
[----:B------:R-:W-:Y:S01]  /*1030*/  IABS R70, R33 ;  /* 0x0000002100467213 */ /* 0x000fe20000000000 */
[C---:B------:R-:W-:Y:S01]  /*1040*/  IMAD R153, R206.reuse, 0x15, RZ ;  /* 0x00000015ce997824 */ /* 0x040fe200078e02ff */
[----:B------:R-:W-:Y:S01]  /*1050*/  IABS R72, R35 ;  /* 0x0000002300487213 */ /* 0x000fe20000000000 */
[----:B-1----:R-:W-:Y:S01]  /*1060*/  VIADD R10, R13, 0xffffffe ;  /* 0x0ffffffe0d0a7836 */ /* 0x002fe20000000000 */
[----:B------:R-:W-:Y:S01]  /*1070*/  IABS R13, R8 ;  /* 0x00000008000d7213 */ /* 0x000fe20000000000 */
[C---:B------:R-:W-:Y:S01]  /*1080*/  IMAD R154, R206.reuse, 0x14, RZ ;  /* 0x00000014ce9a7824 */ /* 0x040fe200078e02ff */
[----:B------:R-:W-:Y:S01]  /*1090*/  CS2R R80, SRZ ;  /* 0x0000000000507805 */ /* 0x000fe2000001ff00 */
[----:B------:R0:W1:Y:S01]  /*10a0*/  F2I.FTZ.U32.TRUNC.NTZ R11, R10 ;  /* 0x0000000a000b7305 */ /* 0x000062000021f000 */
[C---:B------:R-:W-:Y:S01]  /*10b0*/  IMAD R155, R206.reuse, 0x13, RZ ;  /* 0x00000013ce9b7824 */ /* 0x040fe200078e02ff */
[----:B------:R-:W-:Y:S01]  /*10c0*/  CS2R R82, SRZ ;  /* 0x0000000000527805 */ /* 0x000fe2000001ff00 */
[----:B------:R-:W-:Y:S01]  /*10d0*/  IMAD R156, R206, 0x12, RZ ;  /* 0x00000012ce9c7824 */ /* 0x000fe200078e02ff */
[----:B------:R-:W-:Y:S01]  /*10e0*/  CS2R R84, SRZ ;  /* 0x0000000000547805 */ /* 0x000fe2000001ff00 */
[----:B--2---:R-:W-:Y:S01]  /*10f0*/  VIADD R5, R12, 0xffffffe ;  /* 0x0ffffffe0c057836 */ /* 0x004fe20000000000 */
[----:B------:R-:W-:Y:S01]  /*1100*/  IABS R12, R7 ;  /* 0x00000007000c7213 */ /* 0x000fe20000000000 */
[C---:B------:R-:W-:Y:S01]  /*1110*/  IMAD R157, R206.reuse, 0x11, RZ ;  /* 0x00000011ce9d7824 */ /* 0x040fe200078e02ff */
[----:B------:R-:W-:Y:S01]  /*1120*/  CS2R R86, SRZ ;  /* 0x0000000000567805 */ /* 0x000fe2000001ff00 */
[----:B0-----:R-:W-:Y:S01]  /*1130*/  IMAD.MOV.U32 R10, RZ, RZ, RZ ;  /* 0x000000ffff0a7224 */ /* 0x001fe200078e00ff */
[----:B------:R-:W-:Y:S01]  /*1140*/  CS2R R88, SRZ ;  /* 0x0000000000587805 */ /* 0x000fe2000001ff00 */
[----:B------:R-:W0:Y:S01]  /*1150*/  F2I.FTZ.U32.TRUNC.NTZ R5, R5 ;  /* 0x0000000500057305 */ /* 0x000e22000021f000 */
[C---:B------:R-:W-:Y:S01]  /*1160*/  IMAD.SHL.U32 R158, R206.reuse, 0x10, RZ ;  /* 0x00000010ce9e7824 */ /* 0x040fe200078e00ff */
[----:B------:R-:W-:Y:S01]  /*1170*/  CS2R R90, SRZ ;  /* 0x00000000005a7805 */ /* 0x000fe2000001ff00 */
[C---:B------:R-:W-:Y:S01]  /*1180*/  IMAD R159, R206.reuse, 0xf, RZ ;  /* 0x0000000fce9f7824 */ /* 0x040fe200078e02ff */
[----:B------:R-:W-:Y:S01]  /*1190*/  CS2R R92, SRZ ;  /* 0x00000000005c7805 */ /* 0x000fe2000001ff00 */
[--C-:B-1----:R-:W-:Y:S01]  /*11a0*/  IMAD.MOV R15, RZ, RZ, -R11.reuse ;  /* 0x000000ffff0f7224 */ /* 0x102fe200078e0a0b */
[----:B------:R-:W-:Y:S01]  /*11b0*/  CS2R R94, SRZ ;  /* 0x00000000005e7805 */ /* 0x000fe2000001ff00 */
[C---:B------:R-:W-:Y:S01]  /*11c0*/  IMAD R207, R206.reuse, 0xe, RZ ;  /* 0x0000000ececf7824 */ /* 0x040fe200078e02ff */
[----:B------:R-:W-:Y:S01]  /*11d0*/  CS2R R96, SRZ ;  /* 0x0000000000607805 */ /* 0x000fe2000001ff00 */
[----:B------:R-:W-:Y:S01]  /*11e0*/  IMAD R15, R15, R20, RZ ;  /* 0x000000140f0f7224 */ /* 0x000fe200078e02ff */
[----:B------:R-:W-:Y:S01]  /*11f0*/  CS2R R98, SRZ ;  /* 0x0000000000627805 */ /* 0x000fe2000001ff00 */
[----:B------:R-:W-:Y:S01]  /*1200*/  IMAD R208, R206, 0xd, RZ ;  /* 0x0000000dced07824 */ /* 0x000fe200078e02ff */
[----:B------:R-:W-:Y:S01]  /*1210*/  CS2R R100, SRZ ;  /* 0x0000000000647805 */ /* 0x000fe2000001ff00 */
[----:B------:R-:W-:Y:S01]  /*1220*/  IMAD.HI.U32 R11, R11, R15, R10 ;  /* 0x0000000f0b0b7227 */ /* 0x000fe200078e000a */
[----:B------:R-:W-:-:S02]  /*1230*/  CS2R R102, SRZ ;  /* 0x0000000000667805 */ /* 0x000fc4000001ff00 */
[----:B------:R-:W-:Y:S02]  /*1240*/  CS2R R104, SRZ ;  /* 0x0000000000687805 */ /* 0x000fe4000001ff00 */
[----:B------:R-:W-:Y:S01]  /*1250*/  CS2R R106, SRZ ;  /* 0x00000000006a7805 */ /* 0x000fe2000001ff00 */
[----:B0-----:R-:W-:Y:S01]  /*1260*/  IMAD.MOV R14, RZ, RZ, -R5 ;  /* 0x000000ffff0e7224 */ /* 0x001fe200078e0a05 */
[----:B------:R-:W-:Y:S01]  /*1270*/  CS2R R108, SRZ ;  /* 0x00000000006c7805 */ /* 0x000fe2000001ff00 */
[C---:B------:R-:W-:Y:S01]  /*1280*/  IMAD.HI.U32 R10, R11.reuse, R13, RZ ;  /* 0x0000000d0b0a7227 */ /* 0x040fe200078e00ff */
[----:B------:R-:W-:Y:S02]  /*1290*/  CS2R R110, SRZ ;  /* 0x00000000006e7805 */ /* 0x000fe4000001ff00 */
[----:B------:R-:W-:Y:S02]  /*12a0*/  CS2R R112, SRZ ;  /* 0x0000000000707805 */ /* 0x000fe4000001ff00 */
[----:B------:R-:W-:Y:S01]  /*12b0*/  CS2R R114, SRZ ;  /* 0x0000000000727805 */ /* 0x000fe2000001ff00 */
[----:B------:R-:W-:Y:S01]  /*12c0*/  IMAD.MOV R10, RZ, RZ, -R10 ;  /* 0x000000ffff0a7224 */ /* 0x000fe200078e0a0a */
[----:B------:R-:W-:Y:S01]  /*12d0*/  CS2R R116, SRZ ;  /* 0x0000000000747805 */ /* 0x000fe2000001ff00 */
[----:B------:R-:W-:Y:S01]  /*12e0*/  IMAD.HI.U32 R11, R11, R12, RZ ;  /* 0x0000000c0b0b7227 */ /* 0x000fe200078e00ff */
[----:B------:R-:W-:-:S02]  /*12f0*/  CS2R R118, SRZ ;  /* 0x0000000000767805 */ /* 0x000fc4000001ff00 */
[----:B------:R-:W-:Y:S02]  /*1300*/  CS2R R120, SRZ ;  /* 0x0000000000787805 */ /* 0x000fe4000001ff00 */
[----:B------:R-:W-:Y:S01]  /*1310*/  CS2R R122, SRZ ;  /* 0x00000000007a7805 */ /* 0x000fe2000001ff00 */
[----:B------:R-:W-:Y:S01]  /*1320*/  IMAD R13, R20, R10, R13 ;  /* 0x0000000a140d7224 */ /* 0x000fe200078e020d */
[----:B------:R-:W-:Y:S01]  /*1330*/  CS2R R124, SRZ ;  /* 0x00000000007c7805 */ /* 0x000fe2000001ff00 */
[----:B------:R-:W-:Y:S01]  /*1340*/  IMAD R15, R14, R9, RZ ;  /* 0x000000090e0f7224 */ /* 0x000fe200078e02ff */
[----:B------:R-:W-:Y:S01]  /*1350*/  CS2R R126, SRZ ;  /* 0x00000000007e7805 */ /* 0x000fe2000001ff00 */
[----:B------:R-:W-:Y:S01]  /*1360*/  IMAD.MOV R11, RZ, RZ, -R11 ;  /* 0x000000ffff0b7224 */ /* 0x000fe200078e0a0b */
[----:B------:R-:W-:Y:S01]  /*1370*/  ISETP.GT.U32.AND P0, PT, R20, R13, PT ;  /* 0x0000000d1400720c */ /* 0x000fe20003f04070 */
[----:B------:R-:W-:Y:S01]  /*1380*/  VIADD R10, R19, 0xf8 ;  /* 0x000000f8130a7836 */ /* 0x000fe20000000000 */
[----:B------:R-:W-:Y:S01]  /*1390*/  CS2R R128, SRZ ;  /* 0x0000000000807805 */ /* 0x000fe2000001ff00 */
[----:B------:R-:W-:Y:S01]  /*13a0*/  IMAD.HI.U32 R4, R5, R15, R4 ;  /* 0x0000000f05047227 */ /* 0x000fe200078e0004 */
[----:B------:R-:W-:-:S02]  /*13b0*/  CS2R R130, SRZ ;  /* 0x0000000000827805 */ /* 0x000fc4000001ff00 */
[----:B------:R-:W-:Y:S02]  /*13c0*/  CS2R R132, SRZ ;  /* 0x0000000000847805 */ /* 0x000fe4000001ff00 */
[----:B------:R-:W-:Y:S01]  /*13d0*/  ISETP.GE.AND P5, PT, R10, RZ, PT ;  /* 0x000000ff0a00720c */ /* 0x000fe20003fa6270 */
[C---:B------:R-:W-:Y:S01]  /*13e0*/  IMAD R15, R20.reuse, R11, R12 ;  /* 0x0000000b140f7224 */ /* 0x040fe200078e020c */
[----:B------:R-:W-:Y:S01]  /*13f0*/  IABS R12, R10 ;  /* 0x0000000a000c7213 */ /* 0x000fe20000000000 */
[C---:B------:R-:W-:Y:S01]  /*1400*/  VIADD R5, R19.reuse, 0xf0 ;  /* 0x000000f013057836 */ /* 0x040fe20000000000 */
[----:B------:R-:W-:Y:S01]  /*1410*/  CS2R R134, SRZ ;  /* 0x0000000000867805 */ /* 0x000fe2000001ff00 */
[----:B------:R-:W-:Y:S01]  /*1420*/  VIADD R10, R19, 0xe8 ;  /* 0x000000e8130a7836 */ /* 0x000fe20000000000 */
[----:B------:R-:W-:Y:S01]  /*1430*/  ISETP.GT.U32.AND P4, PT, R20, R15, PT ;  /* 0x0000000f1400720c */ /* 0x000fe20003f84070 */
[----:B------:R-:W-:Y:S01]  /*1440*/  @!P0 IMAD.IADD R13, R13, 0x1, -R20 ;  /* 0x000000010d0d8824 */ /* 0x000fe200078e0a14 */
[----:B------:R-:W-:Y:S01]  /*1450*/  ISETP.GE.AND P1, PT, R5, RZ, PT ;  /* 0x000000ff0500720c */ /* 0x000fe20003f26270 */
[----:B------:R-:W-:Y:S01]  /*1460*/  IMAD.HI.U32 R11, R4, R18, RZ ;  /* 0x00000012040b7227 */ /* 0x000fe200078e00ff */
[----:B------:R-:W-:-:S02]  /*1470*/  IABS R14, R5 ;  /* 0x00000005000e7213 */ /* 0x000fc40000000000 */
[----:B------:R-:W-:Y:S02]  /*1480*/  CS2R R136, SRZ ;  /* 0x0000000000887805 */ /* 0x000fe4000001ff00 */
[----:B------:R-:W-:Y:S01]  /*1490*/  ISETP.GT.U32.AND P2, PT, R20, R13, PT ;  /* 0x0000000d1400720c */ /* 0x000fe20003f44070 */
[----:B------:R-:W-:Y:S01]  /*14a0*/  IMAD.HI.U32 R5, R4, R12, RZ ;  /* 0x0000000c04057227 */ /* 0x000fe200078e00ff */
[----:B------:R-:W-:Y:S02]  /*14b0*/  IABS R16, R10 ;  /* 0x0000000a00107213 */ /* 0x000fe40000000000 */
[----:B------:R-:W-:Y:S02]  /*14c0*/  CS2R R138, SRZ ;  /* 0x00000000008a7805 */ /* 0x000fe4000001ff00 */
[----:B------:R-:W-:Y:S01]  /*14d0*/  ISETP.GE.AND P3, PT, R10, RZ, PT ;  /* 0x000000ff0a00720c */ /* 0x000fe20003f66270 */
[----:B------:R-:W-:Y:S01]  /*14e0*/  IMAD.MOV R5, RZ, RZ, -R5 ;  /* 0x000000ffff057224 */ /* 0x000fe200078e0a05 */
[----:B------:R-:W-:Y:S01]  /*14f0*/  CS2R R140, SRZ ;  /* 0x00000000008c7805 */ /* 0x000fe2000001ff00 */
[----:B------:R-:W-:Y:S01]  /*1500*/  @!P4 IMAD.IADD R15, R15, 0x1, -R20 ;  /* 0x000000010f0fc824 */ /* 0x000fe200078e0a14 */
[----:B------:R-:W-:Y:S01]  /*1510*/  CS2R R142, SRZ ;  /* 0x00000000008e7805 */ /* 0x000fe2000001ff00 */
[----:B------:R-:W-:Y:S01]  /*1520*/  IMAD R12, R9, R5, R12 ;  /* 0x00000005090c7224 */ /* 0x000fe200078e020c */
[----:B------:R-:W-:Y:S01]  /*1530*/  CS2R R144, SRZ ;  /* 0x0000000000907805 */ /* 0x000fe2000001ff00 */
[----:B------:R-:W-:Y:S01]  /*1540*/  IMAD.HI.U32 R10, R4, R16, RZ ;  /* 0x00000010040a7227 */ /* 0x000fe200078e00ff */
[----:B------:R-:W-:-:S02]  /*1550*/  ISETP.GT.U32.AND P4, PT, R20, R15, PT ;  /* 0x0000000f1400720c */ /* 0x000fc40003f84070 */
[----:B------:R-:W-:Y:S02]  /*1560*/  CS2R R146, SRZ ;  /* 0x0000000000927805 */ /* 0x000fe4000001ff00 */
[----:B------:R-:W-:Y:S01]  /*1570*/  ISETP.GT.U32.AND P0, PT, R9, R12, PT ;  /* 0x0000000c0900720c */ /* 0x000fe20003f04070 */
[----:B------:R-:W-:Y:S01]  /*1580*/  @!P2 IMAD.IADD R13, R13, 0x1, -R20 ;  /* 0x000000010d0da824 */ /* 0x000fe200078e0a14 */
[----:B------:R-:W-:Y:S01]  /*1590*/  ISETP.GE.AND P2, PT, R7, RZ, PT ;  /* 0x000000ff0700720c */ /* 0x000fe20003f46270 */
[----:B------:R-:W-:Y:S01]  /*15a0*/  IMAD.MOV R10, RZ, RZ, -R10 ;  /* 0x000000ffff0a7224 */ /* 0x000fe200078e0a0a */
[----:B------:R-:W-:Y:S01]  /*15b0*/  CS2R R148, SRZ ;  /* 0x0000000000947805 */ /* 0x000fe2000001ff00 */
[----:B------:R-:W-:Y:S01]  /*15c0*/  IMAD.MOV R11, RZ, RZ, -R11 ;  /* 0x000000ffff0b7224 */ /* 0x000fe200078e0a0b */
[----:B------:R-:W-:Y:S01]  /*15d0*/  CS2R R150, SRZ ;  /* 0x0000000000967805 */ /* 0x000fe2000001ff00 */
[----:B------:R-:W-:Y:S01]  /*15e0*/  IMAD R16, R9, R10, R16 ;  /* 0x0000000a09107224 */ /* 0x000fe200078e0210 */
[----:B------:R-:W-:Y:S01]  /*15f0*/  UMOV UR6, 0xfffffffe ;  /* 0xfffffffe00067882 */ /* 0x000fe20000000000 */
[----:B------:R-:W-:Y:S01]  /*1600*/  IMAD.HI.U32 R5, R4, R14, RZ ;  /* 0x0000000e04057227 */ /* 0x000fe200078e00ff */
[----:B------:R-:W-:-:S03]  /*1610*/  UMOV UR7, 0x7fffffdf ;  /* 0x7fffffdf00077882 */ /* 0x000fc60000000000 */
[----:B------:R-:W-:Y:S02]  /*1620*/  @!P0 IMAD.IADD R12, R12, 0x1, -R9 ;  /* 0x000000010c0c8824 */ /* 0x000fe400078e0a09 */
[----:B------:R-:W-:Y:S02]  /*1630*/  @!P4 IMAD.IADD R15, R15, 0x1, -R20 ;  /* 0x000000010f0fc824 */ /* 0x000fe400078e0a14 */
[C---:B------:R-:W-:Y:S01]  /*1640*/  IMAD R18, R9.reuse, R11, R18 ;  /* 0x0000000b09127224 */ /* 0x040fe200078e0212 */
[C---:B------:R-:W-:Y:S01]  /*1650*/  ISETP.GT.U32.AND P0, PT, R9.reuse, R12, PT ;  /* 0x0000000c0900720c */ /* 0x040fe20003f04070 */
[----:B------:R-:W-:Y:S01]  /*1660*/  @!P2 IMAD.MOV R15, RZ, RZ, -R15 ;  /* 0x000000ffff0fa224 */ /* 0x000fe200078e0a0f */
[----:B------:R-:W-:Y:S01]  /*1670*/  ISETP.GT.U32.AND P2, PT, R9, R16, PT ;  /* 0x000000100900720c */ /* 0x000fe20003f44070 */
[----:B------:R-:W-:Y:S02]  /*1680*/  IMAD.MOV R5, RZ, RZ, -R5 ;  /* 0x000000ffff057224 */ /* 0x000fe400078e0a05 */
[----:B------:R-:W-:-:S02]  /*1690*/  VIADD R20, R19, 0xd8 ;  /* 0x000000d813147836 */ /* 0x000fc40000000000 */
[C---:B------:R-:W-:Y:S02]  /*16a0*/  IMAD R14, R9.reuse, R5, R14 ;  /* 0x00000005090e7224 */ /* 0x040fe400078e020e */
[----:B------:R-:W-:Y:S01]  /*16b0*/  @!P6 IMAD.MOV R13, RZ, RZ, -R13 ;  /* 0x000000ffff0de224 */ /* 0x000fe200078e0a0d */
[----:B------:R-:W-:Y:S01]  /*16c0*/  ISETP.NE.AND P6, PT, R2, RZ, PT ;  /* 0x000000ff0200720c */ /* 0x000fe20003fc5270 */
[----:B------:R-:W-:Y:S01]  /*16d0*/  IMAD.HI.U32 R5, R4, R22, RZ ;  /* 0x0000001604057227 */ /* 0x000fe200078e00ff */
[C---:B------:R-:W-:Y:S02]  /*16e0*/  ISETP.GT.U32.AND P4, PT, R9.reuse, R14, PT ;  /* 0x0000000e0900720c */ /* 0x040fe40003f84070 */
[----:B------:R-:W-:Y:S01]  /*16f0*/  LOP3.LUT R2, RZ, R2, RZ, 0x33, !PT ;  /* 0x00000002ff027212 */ /* 0x000fe200078e33ff */
[--C-:B------:R-:W-:Y:S01]  /*1700*/  @!P0 IMAD.IADD R12, R12, 0x1, -R9.reuse ;  /* 0x000000010c0c8824 */ /* 0x100fe200078e0a09 */
[----:B------:R-:W-:Y:S01]  /*1710*/  ISETP.GT.U32.AND P0, PT, R9, R18, PT ;  /* 0x000000120900720c */ /* 0x000fe20003f04070 */
[----:B------:R-:W-:Y:S01]  /*1720*/  @!P2 IMAD.IADD R16, R16, 0x1, -R9 ;  /* 0x000000011010a824 */ /* 0x000fe200078e0a09 */
[----:B------:R-:W-:Y:S01]  /*1730*/  IABS R17, R20 ;  /* 0x0000001400117213 */ /* 0x000fe20000000000 */
[----:B------:R-:W-:Y:S01]  /*1740*/  IMAD.MOV R5, RZ, RZ, -R5 ;  /* 0x000000ffff057224 */ /* 0x000fe200078e0a05 */
[C---:B------:R-:W-:Y:S01]  /*1750*/  SEL R11, R2.reuse, R13, !P6 ;  /* 0x0000000d020b7207 */ /* 0x040fe20007000000 */
[----:B------:R-:W-:Y:S01]  /*1760*/  VIADD R13, R19, 0xc0 ;  /* 0x000000c0130d7836 */ /* 0x000fe20000000000 */
[----:B------:R-:W-:Y:S01]  /*1770*/  SEL R10, R2, R15, !P6 ;  /* 0x0000000f020a7207 */ /* 0x000fe20007000000 */
[----:B------:R-:W-:Y:S01]  /*1780*/  IMAD.HI.U32 R2, R4, R17, RZ ;  /* 0x0000001104027227 */ /* 0x000fe200078e00ff */
[----:B------:R-:W-:-:S02]  /*1790*/  ISETP.GT.U32.AND P2, PT, R9, R16, PT ;  /* 0x000000100900720c */ /* 0x000fc40003f44070 */
[----:B------:R-:W-:Y:S01]  /*17a0*/  ISETP.GE.AND P6, PT, R21, RZ, PT ;  /* 0x000000ff1500720c */ /* 0x000fe20003fc6270 */
[----:B------:R-:W-:Y:S01]  /*17b0*/  IMAD.MOV R2, RZ, RZ, -R2 ;  /* 0x000000ffff027224 */ /* 0x000fe200078e0a02 */
[----:B------:R-:W-:Y:S01]  /*17c0*/  IABS R26, R13 ;  /* 0x0000000d001a7213 */ /* 0x000fe20000000000 */
[--C-:B------:R-:W-:Y:S02]  /*17d0*/  @!P0 IMAD.IADD R18, R18, 0x1, -R9.reuse ;  /* 0x0000000112128824 */ /* 0x100fe400078e0a09 */
[----:B------:R-:W-:Y:S02]  /*17e0*/  @!P4 IMAD.IADD R14, R14, 0x1, -R9 ;  /* 0x000000010e0ec824 */ /* 0x000fe400078e0a09 */
[C---:B------:R-:W-:Y:S01]  /*17f0*/  IMAD R2, R9.reuse, R2, R17 ;  /* 0x0000000209027224 */ /* 0x040fe200078e0211 */
[C---:B------:R-:W-:Y:S01]  /*1800*/  ISETP.GT.U32.AND P0, PT, R9.reuse, R18, PT ;  /* 0x000000120900720c */ /* 0x040fe20003f04070 */
[C---:B------:R-:W-:Y:S01]  /*1810*/  IMAD R22, R9.reuse, R5, R22 ;  /* 0x0000000509167224 */ /* 0x040fe200078e0216 */
[C---:B------:R-:W-:Y:S01]  /*1820*/  ISETP.GT.U32.AND P4, PT, R9.reuse, R14, PT ;  /* 0x0000000e0900720c */ /* 0x040fe20003f84070 */
[----:B------:R-:W-:Y:S01]  /*1830*/  @!P2 IMAD.IADD R16, R16, 0x1, -R9 ;  /* 0x000000011010a824 */ /* 0x000fe200078e0a09 */
[----:B------:R-:W-:Y:S01]  /*1840*/  ISETP.GT.U32.AND P2, PT, R9, R2, PT ;  /* 0x000000020900720c */ /* 0x000fe20003f44070 */
[----:B------:R-:W-:-:S02]  /*1850*/  VIADD R5, R19, 0xc8 ;  /* 0x000000c813057836 */ /* 0x000fc40000000000 */
[C---:B------:R-:W-:Y:S02]  /*1860*/  VIADD R15, R19.reuse, 0xb8 ;  /* 0x000000b8130f7836 */ /* 0x040fe40000000000 */
[----:B------:R-:W-:Y:S01]  /*1870*/  @!P3 IMAD.MOV R16, RZ, RZ, -R16 ;  /* 0x000000ffff10b224 */ /* 0x000fe200078e0a10 */
[----:B------:R-:W-:Y:S01]  /*1880*/  IABS R24, R5 ;  /* 0x0000000500187213 */ /* 0x000fe20000000000 */
[----:B------:R-:W-:Y:S01]  /*1890*/  VIADD R21, R19, 0xa8 ;  /* 0x000000a813157836 */ /* 0x000fe20000000000 */
[----:B------:R-:W-:Y:S01]  /*18a0*/  IABS R28, R15 ;  /* 0x0000000f001c7213 */ /* 0x000fe20000000000 */
[--C-:B------:R-:W-:Y:S01]  /*18b0*/  @!P0 IMAD.IADD R18, R18, 0x1, -R9.reuse ;  /* 0x0000000112128824 */ /* 0x100fe200078e0a09 */
[----:B------:R-:W-:Y:S01]  /*18c0*/  ISETP.GE.AND P0, PT, R15, RZ, PT ;  /* 0x000000ff0f00720c */ /* 0x000fe20003f06270 */
[--C-:B------:R-:W-:Y:S01]  /*18d0*/  @!P4 IMAD.IADD R14, R14, 0x1, -R9.reuse ;  /* 0x000000010e0ec824 */ /* 0x100fe200078e0a09 */
[----:B------:R-:W-:Y:S01]  /*18e0*/  ISETP.GE.AND P3, PT, R13, RZ, PT ;  /* 0x000000ff0d00720c */ /* 0x000fe20003f66270 */
[----:B------:R-:W-:Y:S01]  /*18f0*/  @!P6 IMAD.MOV R18, RZ, RZ, -R18 ;  /* 0x000000ffff12e224 */ /* 0x000fe200078e0a12 */
[----:B------:R-:W-:Y:S01]  /*1900*/  ISETP.GT.U32.AND P6, PT, R9, R22, PT ;  /* 0x000000160900720c */ /* 0x000fe20003fc4070 */
[----:B------:R-:W-:Y:S01]  /*1910*/  @!P2 IMAD.IADD R2, R2, 0x1, -R9 ;  /* 0x000000010202a824 */ /* 0x000fe200078e0a09 */
[----:B------:R-:W-:Y:S01]  /*1920*/  IABS R32, R21 ;  /* 0x0000001500207213 */ /* 0x000fe20000000000 */
[----:B------:R-:W-:Y:S01]  /*1930*/  @!P1 IMAD.MOV R14, RZ, RZ, -R14 ;  /* 0x000000ffff0e9224 */ /* 0x000fe200078e0a0e */
[----:B------:R-:W-:Y:S01]  /*1940*/  ISETP.GE.AND P1, PT, R5, RZ, PT ;  /* 0x000000ff0500720c */ /* 0x000fe20003f26270 */
[----:B------:R-:W-:Y:S01]  /*1950*/  IMAD.HI.U32 R5, R4, R24, RZ ;  /* 0x0000001804057227 */ /* 0x000fe200078e00ff */
[----:B------:R-:W-:-:S02]  /*1960*/  ISETP.GT.U32.AND P2, PT, R9, R2, PT ;  /* 0x000000020900720c */ /* 0x000fc40003f44070 */
[----:B------:R-:W-:Y:S01]  /*1970*/  ISETP.GE.AND P4, PT, R23, RZ, PT ;  /* 0x000000ff1700720c */ /* 0x000fe20003f86270 */
[----:B------:R-:W-:Y:S02]  /*1980*/  IMAD.MOV R15, RZ, RZ, -R5 ;  /* 0x000000ffff0f7224 */ /* 0x000fe400078e0a05 */
[----:B------:R-:W-:-:S04]  /*1990*/  IMAD.HI.U32 R13, R4, R26, RZ ;  /* 0x0000001a040d7227 */ /* 0x000fc800078e00ff */
[--C-:B------:R-:W-:Y:S02]  /*19a0*/  @!P6 IMAD.IADD R22, R22, 0x1, -R9.reuse ;  /* 0x000000011616e824 */ /* 0x100fe400078e0a09 */
[C---:B------:R-:W-:Y:S02]  /*19b0*/  IMAD R24, R9.reuse, R15, R24 ;  /* 0x0000000f09187224 */ /* 0x040fe400078e0218 */
[----:B------:R-:W-:Y:S01]  /*19c0*/  @!P2 IMAD.IADD R2, R2, 0x1, -R9 ;  /* 0x000000010202a824 */ /* 0x000fe200078e0a09 */
[C---:B------:R-:W-:Y:S01]  /*19d0*/  ISETP.GT.U32.AND P6, PT, R9.reuse, R22, PT ;  /* 0x000000160900720c */ /* 0x040fe20003fc4070 */
[----:B------:R-:W-:Y:S01]  /*19e0*/  IMAD.MOV R13, RZ, RZ, -R13 ;  /* 0x000000ffff0d7224 */ /* 0x000fe200078e0a0d */
[C---:B------:R-:W-:Y:S01]  /*19f0*/  ISETP.GT.U32.AND P2, PT, R9.reuse, R24, PT ;  /* 0x000000180900720c */ /* 0x040fe20003f44070 */
[----:B------:R-:W-:Y:S01]  /*1a00*/  @!P5 IMAD.MOV R12, RZ, RZ, -R12 ;  /* 0x000000ffff0cd224 */ /* 0x000fe200078e0a0c */
[----:B------:R-:W-:Y:S01]  /*1a10*/  ISETP.GE.AND P5, PT, R20, RZ, PT ;  /* 0x000000ff1400720c */ /* 0x000fe20003fa6270 */
[----:B------:R-:W-:-:S02]  /*1a20*/  IMAD R26, R9, R13, R26 ;  /* 0x0000000d091a7224 */ /* 0x000fc400078e021a */
[----:B------:R-:W-:-:S04]  /*1a30*/  IMAD.HI.U32 R5, R4, R28, RZ ;  /* 0x0000001c04057227 */ /* 0x000fc800078e00ff */
[----:B------:R-:W-:-:S04]  /*1a40*/  IMAD.HI.U32 R13, R4, R32, RZ ;  /* 0x00000020040d7227 */ /* 0x000fc800078e00ff */
[--C-:B------:R-:W-:Y:S01]  /*1a50*/  @!P6 IMAD.IADD R22, R22, 0x1, -R9.reuse ;  /* 0x000000011616e824 */ /* 0x100fe200078e0a09 */
[----:B------:R-:W-:Y:S01]  /*1a60*/  ISETP.GT.U32.AND P6, PT, R9, R26, PT ;  /* 0x0000001a0900720c */ /* 0x000fe20003fc4070 */
[----:B------:R-:W-:Y:S02]  /*1a70*/  @!P2 IMAD.IADD R24, R24, 0x1, -R9 ;  /* 0x000000011818a824 */ /* 0x000fe400078e0a09 */
[----:B------:R-:W-:Y:S02]  /*1a80*/  VIADD R17, R19, 0xb0 ;  /* 0x000000b013117836 */ /* 0x000fe40000000000 */
[----:B------:R-:W-:Y:S01]  /*1a90*/  IMAD.MOV R5, RZ, RZ, -R5 ;  /* 0x000000ffff057224 */ /* 0x000fe200078e0a05 */
[C---:B------:R-:W-:Y:S01]  /*1aa0*/  ISETP.GT.U32.AND P2, PT, R9.reuse, R24, PT ;  /* 0x000000180900720c */ /* 0x040fe20003f44070 */
[----:B------:R-:W-:Y:S01]  /*1ab0*/  IMAD.MOV R13, RZ, RZ, -R13 ;  /* 0x000000ffff0d7224 */ /* 0x000fe200078e0a0d */
[----:B------:R-:W-:Y:S01]  /*1ac0*/  IABS R30, R17 ;  /* 0x00000011001e7213 */ /* 0x000fe20000000000 */
[----:B------:R-:W-:-:S02]  /*1ad0*/  IMAD R28, R9, R5, R28 ;  /* 0x00000005091c7224 */ /* 0x000fc400078e021c */
[----:B------:R-:W-:Y:S02]  /*1ae0*/  IMAD R32, R9, R13, R32 ;  /* 0x0000000d09207224 */ /* 0x000fe400078e0220 */
[----:B------:R-:W-:Y:S02]  /*1af0*/  IMAD.MOV.U32 R20, RZ, RZ, R2 ;  /* 0x000000ffff147224 */ /* 0x000fe400078e0002 */
[----:B------:R-:W-:Y:S02]  /*1b00*/  VIADD R23, R19, 0xa0 ;  /* 0x000000a013177836 */ /* 0x000fe40000000000 */
[----:B------:R-:W-:Y:S01]  /*1b10*/  @!P5 IMAD.MOV R20, RZ, RZ, -R20 ;  /* 0x000000ffff14d224 */ /* 0x000fe200078e0a14 */
[C---:B------:R-:W-:Y:S01]  /*1b20*/  ISETP.GT.U32.AND P5, PT, R9.reuse, R28, PT ;  /* 0x0000001c0900720c */ /* 0x040fe20003fa4070 */
[----:B------:R-:W-:Y:S01]  /*1b30*/  @!P6 IMAD.IADD R26, R26, 0x1, -R9 ;  /* 0x000000011a1ae824 */ /* 0x000fe200078e0a09 */
[----:B------:R-:W-:Y:S01]  /*1b40*/  ISETP.GT.U32.AND P6, PT, R9, R32, PT ;  /* 0x000000200900720c */ /* 0x000fe20003fc4070 */
[----:B------:R-:W-:Y:S01]  /*1b50*/  IMAD.HI.U32 R5, R4, R30, RZ ;  /* 0x0000001e04057227 */ /* 0x000fe200078e00ff */
[----:B------:R-:W-:-:S03]  /*1b60*/  IABS R15, R23 ;  /* 0x00000017000f7213 */ /* 0x000fc60000000000 */
[----:B------:R-:W-:Y:S02]  /*1b70*/  IMAD.MOV R5, RZ, RZ, -R5 ;  /* 0x000000ffff057224 */ /* 0x000fe400078e0a05 */
[----:B------:R-:W-:Y:S01]  /*1b80*/  @!P2 IMAD.IADD R24, R24, 0x1, -R9 ;  /* 0x000000011818a824 */ /* 0x000fe200078e0a09 */
[----:B------:R-:W-:Y:S01]  /*1b90*/  ISETP.GE.AND P2, PT, R17, RZ, PT ;  /* 0x000000ff1100720c */ /* 0x000fe20003f46270 */
[----:B------:R-:W-:Y:S02]  /*1ba0*/  IMAD R30, R9, R5, R30 ;  /* 0x00000005091e7224 */ /* 0x000fe400078e021e */
[----:B------:R-:W-:-:S04]  /*1bb0*/  IMAD.HI.U32 R5, R4, R15, RZ ;  /* 0x0000000f04057227 */ /* 0x000fc800078e00ff */
[----:B------:R-:W-:Y:S02]  /*1bc0*/  VIADD R17, R19, 0x90 ;  /* 0x0000009013117836 */ /* 0x000fe40000000000 */
[----:B------:R-:W-:-:S03]  /*1bd0*/  IMAD.HI.U32 R2, R4, R36, RZ ;  /* 0x0000002404027227 */ /* 0x000fc600078e00ff */
[----:B------:R-:W-:Y:S01]  /*1be0*/  IABS R38, R17 ;  /* 0x0000001100267213 */ /* 0x000fe20000000000 */
[----:B------:R-:W-:Y:S02]  /*1bf0*/  IMAD.MOV R34, RZ, RZ, -R5 ;  /* 0x000000ffff227224 */ /* 0x000fe400078e0a05 */
[----:B------:R-:W-:Y:S01]  /*1c00*/  @!P4 IMAD.MOV R22, RZ, RZ, -R22 ;  /* 0x000000ffff16c224 */ /* 0x000fe200078e0a16 */
[C---:B------:R-:W-:Y:S01]  /*1c10*/  ISETP.GT.U32.AND P4, PT, R9.reuse, R30, PT ;  /* 0x0000001e0900720c */ /* 0x040fe20003f84070 */
[--C-:B------:R-:W-:Y:S01]  /*1c20*/  @!P5 IMAD.IADD R28, R28, 0x1, -R9.reuse ;  /* 0x000000011c1cd824 */ /* 0x100fe200078e0a09 */
[C---:B------:R-:W-:Y:S01]  /*1c30*/  ISETP.GT.U32.AND P5, PT, R9.reuse, R26, PT ;  /* 0x0000001a0900720c */ /* 0x040fe20003fa4070 */
[----:B------:R-:W-:Y:S02]  /*1c40*/  @!P6 IMAD.IADD R32, R32, 0x1, -R9 ;  /* 0x000000012020e824 */ /* 0x000fe400078e0a09 */
[----:B------:R-:W-:Y:S02]  /*1c50*/  IMAD.MOV R5, RZ, RZ, -R2 ;  /* 0x000000ffff057224 */ /* 0x000fe400078e0a02 */
[C---:B------:R-:W-:Y:S01]  /*1c60*/  IMAD R2, R9.reuse, R34, R15 ;  /* 0x0000002209027224 */ /* 0x040fe200078e020f */
[C---:B------:R-:W-:Y:S01]  /*1c70*/  ISETP.GT.U32.AND P6, PT, R9.reuse, R32, PT ;  /* 0x000000200900720c */ /* 0x040fe20003fc4070 */
[----:B------:R-:W-:-:S02]  /*1c80*/  IMAD R36, R9, R5, R36 ;  /* 0x0000000509247224 */ /* 0x000fc400078e0224 */
[----:B------:R-:W-:-:S04]  /*1c90*/  IMAD.HI.U32 R5, R4, R38, RZ ;  /* 0x0000002604057227 */ /* 0x000fc800078e00ff */
[----:B------:R-:W-:Y:S02]  /*1ca0*/  IMAD.MOV R13, RZ, RZ, -R5 ;  /* 0x000000ffff0d7224 */ /* 0x000fe400078e0a05 */
[--C-:B------:R-:W-:Y:S01]  /*1cb0*/  @!P4 IMAD.IADD R30, R30, 0x1, -R9.reuse ;  /* 0x000000011e1ec824 */ /* 0x100fe200078e0a09 */
[C---:B------:R-:W-:Y:S01]  /*1cc0*/  ISETP.GT.U32.AND P4, PT, R9.reuse, R28, PT ;  /* 0x0000001c0900720c */ /* 0x040fe20003f84070 */
[--C-:B------:R-:W-:Y:S01]  /*1cd0*/  @!P5 IMAD.IADD R26, R26, 0x1, -R9.reuse ;  /* 0x000000011a1ad824 */ /* 0x100fe200078e0a09 */
[C---:B------:R-:W-:Y:S01]  /*1ce0*/  ISETP.GT.U32.AND P5, PT, R9.reuse, R2, PT ;  /* 0x000000020900720c */ /* 0x040fe20003fa4070 */
[C---:B------:R-:W-:Y:S02]  /*1cf0*/  IMAD R38, R9.reuse, R13, R38 ;  /* 0x0000000d09267224 */ /* 0x040fe400078e0226 */
[----:B------:R-:W-:Y:S01]  /*1d00*/  @!P1 IMAD.MOV R24, RZ, RZ, -R24 ;  /* 0x000000ffff189224 */ /* 0x000fe200078e0a18 */
[C---:B------:R-:W-:Y:S01]  /*1d10*/  ISETP.GT.U32.AND P1, PT, R9.reuse, R30, PT ;  /* 0x0000001e0900720c */ /* 0x040fe20003f24070 */
[----:B------:R-:W-:Y:S01]  /*1d20*/  @!P6 IMAD.IADD R32, R32, 0x1, -R9 ;  /* 0x000000012020e824 */ /* 0x000fe200078e0a09 */
[----:B------:R-:W-:Y:S01]  /*1d30*/  ISETP.GT.U32.AND P6, PT, R9, R38, PT ;  /* 0x000000260900720c */ /* 0x000fe20003fc4070 */
[----:B------:R-:W-:-:S04]  /*1d40*/  IMAD.HI.U32 R5, R4, R40, RZ ;  /* 0x0000002804057227 */ /* 0x000fc800078e00ff */
[----:B------:R-:W-:Y:S02]  /*1d50*/  IMAD.MOV R5, RZ, RZ, -R5 ;  /* 0x000000ffff057224 */ /* 0x000fe400078e0a05 */
[--C-:B------:R-:W-:Y:S01]  /*1d60*/  @!P5 IMAD.IADD R2, R2, 0x1, -R9.reuse ;  /* 0x000000010202d824 */ /* 0x100fe200078e0a09 */
[----:B------:R-:W-:Y:S01]  /*1d70*/  ISETP.GE.AND P5, PT, R23, RZ, PT ;  /* 0x000000ff1700720c */ /* 0x000fe20003fa6270 */
[----:B------:R-:W-:Y:S02]  /*1d80*/  IMAD R40, R9, R5, R40 ;  /* 0x0000000509287224 */ /* 0x000fe400078e0228 */
[--C-:B------:R-:W-:Y:S01]  /*1d90*/  @!P1 IMAD.IADD R30, R30, 0x1, -R9.reuse ;  /* 0x000000011e1e9824 */ /* 0x100fe200078e0a09 */
[----:B------:R-:W-:Y:S01]  /*1da0*/  ISETP.GE.AND P1, PT, R21, RZ, PT ;  /* 0x000000ff1500720c */ /* 0x000fe20003f26270 */
[--C-:B------:R-:W-:Y:S01]  /*1db0*/  @!P6 IMAD.IADD R38, R38, 0x1, -R9.reuse ;  /* 0x000000012626e824 */ /* 0x100fe200078e0a09 */
[C---:B------:R-:W-:Y:S01]  /*1dc0*/  ISETP.GT.U32.AND P6, PT, R9.reuse, R2, PT ;  /* 0x000000020900720c */ /* 0x040fe20003fc4070 */
[----:B------:R-:W-:Y:S01]  /*1dd0*/  @!P2 IMAD.MOV R30, RZ, RZ, -R30 ;  /* 0x000000ffff1ea224 */ /* 0x000fe200078e0a1e */
[C---:B------:R-:W-:Y:S01]  /*1de0*/  ISETP.GT.U32.AND P2, PT, R9.reuse, R40, PT ;  /* 0x000000280900720c */ /* 0x040fe20003f44070 */
[----:B------:R-:W-:Y:S01]  /*1df0*/  @!P4 IMAD.IADD R28, R28, 0x1, -R9 ;  /* 0x000000011c1cc824 */ /* 0x000fe200078e0a09 */
[----:B------:R-:W-:Y:S01]  /*1e00*/  ISETP.GT.U32.AND P4, PT, R9, R36, PT ;  /* 0x000000240900720c */ /* 0x000fe20003f84070 */
[----:B------:R-:W-:-:S02]  /*1e10*/  VIADD R21, R19, 0x78 ;  /* 0x0000007813157836 */ /* 0x000fc40000000000 */
[----:B------:R-:W-:-:S03]  /*1e20*/  IMAD.HI.U32 R13, R4, R42, RZ ;  /* 0x0000002a040d7227 */ /* 0x000fc600078e00ff */
[----:B------:R-:W-:Y:S01]  /*1e30*/  IABS R15, R21 ;  /* 0x00000015000f7213 */ /* 0x000fe20000000000 */
[----:B------:R-:W-:Y:S02]  /*1e40*/  IMAD.MOV R13, RZ, RZ, -R13 ;  /* 0x000000ffff0d7224 */ /* 0x000fe400078e0a0d */
[--C-:B------:R-:W-:Y:S02]  /*1e50*/  @!P6 IMAD.IADD R2, R2, 0x1, -R9.reuse ;  /* 0x000000010202e824 */ /* 0x100fe400078e0a09 */
[--C-:B------:R-:W-:Y:S01]  /*1e60*/  @!P2 IMAD.IADD R40, R40, 0x1, -R9.reuse ;  /* 0x000000012828a824 */ /* 0x100fe200078e0a09 */
[----:B------:R-:W-:Y:S01]  /*1e70*/  ISETP.GE.AND P2, PT, R21, RZ, PT ;  /* 0x000000ff1500720c */ /* 0x000fe20003f46270 */
[----:B------:R-:W-:Y:S02]  /*1e80*/  IMAD.MOV.U32 R34, RZ, RZ, R2 ;  /* 0x000000ffff227224 */ /* 0x000fe400078e0002 */
[----:B------:R-:W-:Y:S01]  /*1e90*/  @!P4 IMAD.IADD R36, R36, 0x1, -R9 ;  /* 0x000000012424c824 */ /* 0x000fe200078e0a09 */
[----:B------:R-:W-:Y:S01]  /*1ea0*/  ISETP.GE.AND P4, PT, R25, RZ, PT ;  /* 0x000000ff1900720c */ /* 0x000fe20003f86270 */
[----:B------:R-:W-:Y:S01]  /*1eb0*/  @!P5 IMAD.MOV R34, RZ, RZ, -R34 ;  /* 0x000000ffff22d224 */ /* 0x000fe200078e0a22 */
[C---:B------:R-:W-:Y:S01]  /*1ec0*/  ISETP.GT.U32.AND P5, PT, R9.reuse, R40, PT ;  /* 0x000000280900720c */ /* 0x040fe20003fa4070 */
[----:B------:R-:W-:-:S02]  /*1ed0*/  IMAD R42, R9, R13, R42 ;  /* 0x0000000d092a7224 */ /* 0x000fc400078e022a */
[----:B------:R-:W-:-:S03]  /*1ee0*/  IMAD.HI.U32 R5, R4, R15, RZ ;  /* 0x0000000f04057227 */ /* 0x000fc600078e00ff */
[C---:B------:R-:W-:Y:S01]  /*1ef0*/  ISETP.GT.U32.AND P6, PT, R9.reuse, R42, PT ;  /* 0x0000002a0900720c */ /* 0x040fe20003fc4070 */
[----:B------:R-:W-:Y:S01]  /*1f00*/  @!P0 IMAD.MOV R28, RZ, RZ, -R28 ;  /* 0x000000ffff1c8224 */ /* 0x000fe200078e0a1c */
[----:B------:R-:W-:Y:S01]  /*1f10*/  ISETP.GT.U32.AND P0, PT, R9, R36, PT ;  /* 0x000000240900720c */ /* 0x000fe20003f04070 */
[----:B------:R-:W-:Y:S02]  /*1f20*/  IMAD.MOV R44, RZ, RZ, -R5 ;  /* 0x000000ffff2c7224 */ /* 0x000fe400078e0a05 */
[----:B------:R-:W-:Y:S02]  /*1f30*/  VIADD R23, R19, 0x70 ;  /* 0x0000007013177836 */ /* 0x000fe40000000000 */
[C---:B------:R-:W-:Y:S02]  /*1f40*/  IMAD R2, R9.reuse, R44, R15 ;  /* 0x0000002c09027224 */ /* 0x040fe400078e020f */
[----:B------:R-:W-:Y:S01]  /*1f50*/  @!P3 IMAD.MOV R26, RZ, RZ, -R26 ;  /* 0x000000ffff1ab224 */ /* 0x000fe200078e0a1a */
[C---:B------:R-:W-:Y:S01]  /*1f60*/  ISETP.GT.U32.AND P3, PT, R9.reuse, R38, PT ;  /* 0x000000260900720c */ /* 0x040fe20003f64070 */
[--C-:B------:R-:W-:Y:S01]  /*1f70*/  @!P5 IMAD.IADD R40, R40, 0x1, -R9.reuse ;  /* 0x000000012828d824 */ /* 0x100fe200078e0a09 */
[----:B------:R-:W-:Y:S01]  /*1f80*/  ISETP.GT.U32.AND P5, PT, R9, R2, PT ;  /* 0x000000020900720c */ /* 0x000fe20003fa4070 */
[----:B------:R-:W-:Y:S01]  /*1f90*/  @!P1 IMAD.MOV R32, RZ, RZ, -R32 ;  /* 0x000000ffff209224 */ /* 0x000fe200078e0a20 */
[----:B------:R-:W-:Y:S01]  /*1fa0*/  IABS R46, R23 ;  /* 0x00000017002e7213 */ /* 0x000fe20000000000 */
[--C-:B------:R-:W-:Y:S01]  /*1fb0*/  @!P0 IMAD.IADD R36, R36, 0x1, -R9.reuse ;  /* 0x0000000124248824 */ /* 0x100fe200078e0a09 */
[----:B------:R-:W-:Y:S01]  /*1fc0*/  ISETP.GE.AND P1, PT, R17, RZ, PT ;  /* 0x000000ff1100720c */ /* 0x000fe20003f26270 */
[----:B------:R-:W-:Y:S01]  /*1fd0*/  @!P6 IMAD.IADD R42, R42, 0x1, -R9 ;  /* 0x000000012a2ae824 */ /* 0x000fe200078e0a09 */
[----:B------:R-:W-:Y:S01]  /*1fe0*/  ISETP.GE.AND P0, PT, R27, RZ, PT ;  /* 0x000000ff1b00720c */ /* 0x000fe20003f06270 */
[----:B------:R-:W-:Y:S01]  /*1ff0*/  IMAD.HI.U32 R13, R4, R46, RZ ;  /* 0x0000002e040d7227 */ /* 0x000fe200078e00ff */
[----:B------:R-:W-:-:S03]  /*2000*/  ISETP.GE.AND P6, PT, R23, RZ, PT ;  /* 0x000000ff1700720c */ /* 0x000fc60003fc6270 */
[----:B------:R-:W-:Y:S01]  /*2010*/  @!P4 IMAD.MOV R36, RZ, RZ, -R36 ;  /* 0x000000ffff24c224 */ /* 0x000fe200078e0a24 */
[----:B------:R-:W-:Y:S01]  /*2020*/  ISETP.GT.U32.AND P4, PT, R9, R42, PT ;  /* 0x0000002a0900720c */ /* 0x000fe20003f84070 */
[----:B------:R-:W-:Y:S02]  /*2030*/  VIADD R5, R19, 0x68 ;  /* 0x0000006813057836 */ /* 0x000fe40000000000 */
[----:B------:R-:W-:Y:S01]  /*2040*/  @!P3 IMAD.IADD R38, R38, 0x1, -R9 ;  /* 0x000000012626b824 */ /* 0x000fe200078e0a09 */
[----:B------:R-:W-:Y:S01]  /*2050*/  ISETP.GE.AND P3, PT, R29, RZ, PT ;  /* 0x000000ff1d00720c */ /* 0x000fe20003f66270 */
[----:B------:R-:W-:Y:S01]  /*2060*/  IMAD.MOV R13, RZ, RZ, -R13 ;  /* 0x000000ffff0d7224 */ /* 0x000fe200078e0a0d */
[----:B------:R-:W-:Y:S01]  /*2070*/  IABS R48, R5 ;  /* 0x0000000500307213 */ /* 0x000fe20000000000 */
[----:B------:R-:W-:Y:S02]  /*2080*/  @!P5 IMAD.IADD R2, R2, 0x1, -R9 ;  /* 0x000000010202d824 */ /* 0x000fe400078e0a09 */
[----:B------:R-:W-:-:S02]  /*2090*/  IMAD R46, R9, R13, R46 ;  /* 0x0000000d092e7224 */ /* 0x000fc400078e022e */
[----:B------:R-:W-:Y:S01]  /*20a0*/  @!P1 IMAD.MOV R38, RZ, RZ, -R38 ;  /* 0x000000ffff269224 */ /* 0x000fe200078e0a26 */
[----:B------:R-:W-:Y:S01]  /*20b0*/  ISETP.GE.AND P1, PT, R5, RZ, PT ;  /* 0x000000ff0500720c */ /* 0x000fe20003f26270 */
[----:B------:R-:W-:Y:S01]  /*20c0*/  VIADD R13, R19, 0x60 ;  /* 0x00000060130d7836 */ /* 0x000fe20000000000 */
[----:B------:R-:W-:Y:S01]  /*20d0*/  ISETP.GT.U32.AND P5, PT, R9, R2, PT ;  /* 0x000000020900720c */ /* 0x000fe20003fa4070 */
[----:B------:R-:W-:-:S03]  /*20e0*/  IMAD.HI.U32 R5, R4, R48, RZ ;  /* 0x0000003004057227 */ /* 0x000fc600078e00ff */
[----:B------:R-:W-:Y:S01]  /*20f0*/  IABS R50, R13 ;  /* 0x0000000d00327213 */ /* 0x000fe20000000000 */
[----:B------:R-:W-:Y:S01]  /*2100*/  @!P4 IMAD.IADD R42, R42, 0x1, -R9 ;  /* 0x000000012a2ac824 */ /* 0x000fe200078e0a09 */
[----:B------:R-:W-:Y:S01]  /*2110*/  ISETP.GE.AND P4, PT, R13, RZ, PT ;  /* 0x000000ff0d00720c */ /* 0x000fe20003f86270 */
[----:B------:R-:W-:Y:S02]  /*2120*/  IMAD.MOV R5, RZ, RZ, -R5 ;  /* 0x000000ffff057224 */ /* 0x000fe400078e0a05 */
[----:B------:R-:W-:Y:S02]  /*2130*/  VIADD R15, R19, 0x58 ;  /* 0x00000058130f7836 */ /* 0x000fe40000000000 */
[----:B------:R-:W-:Y:S01]  /*2140*/  @!P3 IMAD.MOV R42, RZ, RZ, -R42 ;  /* 0x000000ffff2ab224 */ /* 0x000fe200078e0a2a */
[C---:B------:R-:W-:Y:S01]  /*2150*/  ISETP.GT.U32.AND P3, PT, R9.reuse, R46, PT ;  /* 0x0000002e0900720c */ /* 0x040fe20003f64070 */
[----:B------:R-:W-:Y:S01]  /*2160*/  IMAD R48, R9, R5, R48 ;  /* 0x0000000509307224 */ /* 0x000fe200078e0230 */
[----:B------:R-:W-:Y:S01]  /*2170*/  IABS R17, R15 ;  /* 0x0000000f00117213 */ /* 0x000fe20000000000 */
[----:B------:R-:W-:-:S04]  /*2180*/  IMAD.HI.U32 R5, R4, R50, RZ ;  /* 0x0000003204057227 */ /* 0x000fc800078e00ff */
[----:B------:R-:W-:Y:S01]  /*2190*/  @!P0 IMAD.MOV R40, RZ, RZ, -R40 ;  /* 0x000000ffff288224 */ /* 0x000fe200078e0a28 */
[----:B------:R-:W-:Y:S01]  /*21a0*/  ISETP.GE.AND P0, PT, R15, RZ, PT ;  /* 0x000000ff0f00720c */ /* 0x000fe20003f06270 */
[----:B------:R-:W-:Y:S02]  /*21b0*/  IMAD.MOV R15, RZ, RZ, -R5 ;  /* 0x000000ffff0f7224 */ /* 0x000fe400078e0a05 */
[--C-:B------:R-:W-:Y:S01]  /*21c0*/  @!P5 IMAD.IADD R2, R2, 0x1, -R9.reuse ;  /* 0x000000010202d824 */ /* 0x100fe200078e0a09 */
[C---:B------:R-:W-:Y:S01]  /*21d0*/  ISETP.GT.U32.AND P5, PT, R9.reuse, R48, PT ;  /* 0x000000300900720c */ /* 0x040fe20003fa4070 */
[----:B------:R-:W-:Y:S02]  /*21e0*/  IMAD R50, R9, R15, R50 ;  /* 0x0000000f09327224 */ /* 0x000fe400078e0232 */
[----:B------:R-:W-:Y:S02]  /*21f0*/  IMAD.MOV.U32 R44, RZ, RZ, R2 ;  /* 0x000000ffff2c7224 */ /* 0x000fe400078e0002 */
[----:B------:R-:W-:-:S02]  /*2200*/  @!P3 IMAD.IADD R46, R46, 0x1, -R9 ;  /* 0x000000012e2eb824 */ /* 0x000fc400078e0a09 */
[----:B------:R-:W-:Y:S01]  /*2210*/  @!P2 IMAD.MOV R44, RZ, RZ, -R44 ;  /* 0x000000ffff2ca224 */ /* 0x000fe200078e0a2c */
[----:B------:R-:W-:Y:S01]  /*2220*/  ISETP.GT.U32.AND P2, PT, R9, R50, PT ;  /* 0x000000320900720c */ /* 0x000fe20003f44070 */
[----:B------:R-:W-:Y:S01]  /*2230*/  VIADD R21, R19, 0x50 ;  /* 0x0000005013157836 */ /* 0x000fe20000000000 */
[----:B------:R-:W-:Y:S01]  /*2240*/  ISETP.GT.U32.AND P3, PT, R9, R46, PT ;  /* 0x0000002e0900720c */ /* 0x000fe20003f64070 */
[----:B------:R-:W-:Y:S02]  /*2250*/  VIADD R23, R19, 0x48 ;  /* 0x0000004813177836 */ /* 0x000fe40000000000 */
[----:B------:R-:W-:Y:S01]  /*2260*/  @!P5 IMAD.IADD R48, R48, 0x1, -R9 ;  /* 0x000000013030d824 */ /* 0x000fe200078e0a09 */
[----:B------:R-:W-:Y:S01]  /*2270*/  IABS R54, R21 ;  /* 0x0000001500367213 */ /* 0x000fe20000000000 */
[----:B------:R-:W-:Y:S01]  /*2280*/  IMAD.HI.U32 R13, R4, R17, RZ ;  /* 0x00000011040d7227 */ /* 0x000fe200078e00ff */
[----:B------:R-:W-:-:S03]  /*2290*/  IABS R56, R23 ;  /* 0x0000001700387213 */ /* 0x000fc60000000000 */
[----:B------:R-:W-:-:S04]  /*22a0*/  IMAD.HI.U32 R5, R4, R54, RZ ;  /* 0x0000003604057227 */ /* 0x000fc800078e00ff */
[--C-:B------:R-:W-:Y:S01]  /*22b0*/  @!P2 IMAD.IADD R50, R50, 0x1, -R9.reuse ;  /* 0x000000013232a824 */ /* 0x100fe200078e0a09 */
[----:B------:R-:W-:Y:S01]  /*22c0*/  ISETP.GT.U32.AND P2, PT, R9, R48, PT ;  /* 0x000000300900720c */ /* 0x000fe20003f44070 */
[----:B------:R-:W-:Y:S01]  /*22d0*/  @!P3 IMAD.IADD R46, R46, 0x1, -R9 ;  /* 0x000000012e2eb824 */ /* 0x000fe200078e0a09 */
[----:B------:R-:W-:Y:S01]  /*22e0*/  ISETP.GE.AND P3, PT, R21, RZ, PT ;  /* 0x000000ff1500720c */ /* 0x000fe20003f66270 */
[----:B------:R-:W-:Y:S02]  /*22f0*/  IMAD.MOV R5, RZ, RZ, -R5 ;  /* 0x000000ffff057224 */ /* 0x000fe400078e0a05 */
[----:B------:R-:W-:Y:S01]  /*2300*/  @!P6 IMAD.MOV R46, RZ, RZ, -R46 ;  /* 0x000000ffff2ee224 */ /* 0x000fe200078e0a2e */
[C---:B------:R-:W-:Y:S01]  /*2310*/  ISETP.GT.U32.AND P6, PT, R9.reuse, R50, PT ;  /* 0x000000320900720c */ /* 0x040fe20003fc4070 */
[----:B------:R-:W-:Y:S02]  /*2320*/  IMAD.MOV R52, RZ, RZ, -R13 ;  /* 0x000000ffff347224 */ /* 0x000fe400078e0a0d */
[----:B------:R-:W-:-:S02]  /*2330*/  IMAD R54, R9, R5, R54 ;  /* 0x0000000509367224 */ /* 0x000fc400078e0236 */
[----:B------:R-:W-:-:S04]  /*2340*/  IMAD.HI.U32 R13, R4, R56, RZ ;  /* 0x00000038040d7227 */ /* 0x000fc800078e00ff */
[C---:B------:R-:W-:Y:S02]  /*2350*/  IMAD R2, R9.reuse, R52, R17 ;  /* 0x0000003409027224 */ /* 0x040fe400078e0211 */
[----:B------:R-:W-:Y:S01]  /*2360*/  @!P2 IMAD.IADD R48, R48, 0x1, -R9 ;  /* 0x000000013030a824 */ /* 0x000fe200078e0a09 */
[C---:B------:R-:W-:Y:S01]  /*2370*/  ISETP.GT.U32.AND P2, PT, R9.reuse, R54, PT ;  /* 0x000000360900720c */ /* 0x040fe20003f44070 */
[----:B------:R-:W-:Y:S01]  /*2380*/  IMAD.MOV R13, RZ, RZ, -R13 ;  /* 0x000000ffff0d7224 */ /* 0x000fe200078e0a0d */
[C---:B------:R-:W-:Y:S01]  /*2390*/  ISETP.GT.U32.AND P5, PT, R9.reuse, R2, PT ;  /* 0x000000020900720c */ /* 0x040fe20003fa4070 */
[----:B------:R-:W-:Y:S02]  /*23a0*/  @!P6 IMAD.IADD R50, R50, 0x1, -R9 ;  /* 0x000000013232e824 */ /* 0x000fe400078e0a09 */
[----:B------:R-:W-:Y:S02]  /*23b0*/  IMAD R56, R9, R13, R56 ;  /* 0x0000000d09387224 */ /* 0x000fe400078e0238 */
[----:B------:R-:W-:-:S02]  /*23c0*/  VIADD R21, R19, 0x40 ;  /* 0x0000004013157836 */ /* 0x000fc40000000000 */
[----:B------:R-:W-:Y:S01]  /*23d0*/  VIADD R25, R19, 0x38 ;  /* 0x0000003813197836 */ /* 0x000fe20000000000 */
[----:B------:R-:W-:Y:S01]  /*23e0*/  ISETP.GT.U32.AND P6, PT, R9, R56, PT ;  /* 0x000000380900720c */ /* 0x000fe20003fc4070 */
[----:B------:R-:W-:Y:S01]  /*23f0*/  VIADD R27, R19, 0x30 ;  /* 0x00000030131b7836 */ /* 0x000fe20000000000 */
[----:B------:R-:W-:Y:S01]  /*2400*/  IABS R58, R21 ;  /* 0x00000015003a7213 */ /* 0x000fe20000000000 */
[--C-:B------:R-:W-:Y:S01]  /*2410*/  @!P2 IMAD.IADD R54, R54, 0x1, -R9.reuse ;  /* 0x000000013636a824 */ /* 0x100fe200078e0a09 */
[----:B------:R-:W-:Y:S01]  /*2420*/  IABS R60, R25 ;  /* 0x00000019003c7213 */ /* 0x000fe20000000000 */
[----:B------:R-:W-:Y:S01]  /*2430*/  @!P5 IMAD.IADD R2, R2, 0x1, -R9 ;  /* 0x000000010202d824 */ /* 0x000fe200078e0a09 */
[----:B------:R-:W-:Y:S01]  /*2440*/  IABS R62, R27 ;  /* 0x0000001b003e7213 */ /* 0x000fe20000000000 */
[----:B------:R-:W-:Y:S01]  /*2450*/  IMAD.HI.U32 R5, R4, R58, RZ ;  /* 0x0000003a04057227 */ /* 0x000fe200078e00ff */
[C---:B------:R-:W-:Y:S02]  /*2460*/  ISETP.GT.U32.AND P2, PT, R9.reuse, R54, PT ;  /* 0x000000360900720c */ /* 0x040fe40003f44070 */
[----:B------:R-:W-:Y:S01]  /*2470*/  ISETP.GT.U32.AND P5, PT, R9, R2, PT ;  /* 0x000000020900720c */ /* 0x000fe20003fa4070 */
[----:B------:R-:W-:-:S02]  /*2480*/  IMAD.MOV R5, RZ, RZ, -R5 ;  /* 0x000000ffff057224 */ /* 0x000fc400078e0a05 */
[----:B------:R-:W-:Y:S02]  /*2490*/  @!P6 IMAD.IADD R56, R56, 0x1, -R9 ;  /* 0x000000013838e824 */ /* 0x000fe400078e0a09 */
[C---:B------:R-:W-:Y:S02]  /*24a0*/  IMAD R58, R9.reuse, R5, R58 ;  /* 0x00000005093a7224 */ /* 0x040fe400078e023a */
[----:B------:R-:W-:Y:S01]  /*24b0*/  IMAD.HI.U32 R13, R4, R60, RZ ;  /* 0x0000003c040d7227 */ /* 0x000fe200078e00ff */
[----:B------:R-:W-:-:S03]  /*24c0*/  ISETP.GT.U32.AND P6, PT, R9, R56, PT ;  /* 0x000000380900720c */ /* 0x000fc60003fc4070 */
[----:B------:R-:W-:Y:S01]  /*24d0*/  @!P2 IMAD.IADD R54, R54, 0x1, -R9 ;  /* 0x000000013636a824 */ /* 0x000fe200078e0a09 */
[----:B------:R-:W-:Y:S01]  /*24e0*/  ISETP.GT.U32.AND P2, PT, R9, R58, PT ;  /* 0x0000003a0900720c */ /* 0x000fe20003f44070 */
[----:B------:R-:W-:Y:S02]  /*24f0*/  VIADD R29, R19, 0x28 ;  /* 0x00000028131d7836 */ /* 0x000fe40000000000 */
[----:B------:R-:W-:Y:S02]  /*2500*/  IMAD.MOV R13, RZ, RZ, -R13 ;  /* 0x000000ffff0d7224 */ /* 0x000fe400078e0a0d */
[----:B------:R-:W-:Y:S01]  /*2510*/  IMAD.HI.U32 R15, R4, R62, RZ ;  /* 0x0000003e040f7227 */ /* 0x000fe200078e00ff */
[----:B------:R-:W-:-:S03]  /*2520*/  IABS R64, R29 ;  /* 0x0000001d00407213 */ /* 0x000fc60000000000 */
[----:B------:R-:W-:Y:S01]  /*2530*/  @!P5 IMAD.IADD R2, R2, 0x1, -R9 ;  /* 0x000000010202d824 */ /* 0x000fe200078e0a09 */
[----:B------:R-:W-:Y:S01]  /*2540*/  ISETP.GE.AND P5, PT, R23, RZ, PT ;  /* 0x000000ff1700720c */ /* 0x000fe20003fa6270 */
[----:B------:R-:W-:Y:S02]  /*2550*/  IMAD R60, R9, R13, R60 ;  /* 0x0000000d093c7224 */ /* 0x000fe400078e023c */
[----:B------:R-:W-:Y:S02]  /*2560*/  IMAD.MOV R15, RZ, RZ, -R15 ;  /* 0x000000ffff0f7224 */ /* 0x000fe400078e0a0f */
[----:B------:R-:W-:Y:S02]  /*2570*/  VIADD R23, R19, 0x20 ;  /* 0x0000002013177836 */ /* 0x000fe40000000000 */
[----:B------:R-:W-:Y:S01]  /*2580*/  @!P6 IMAD.IADD R56, R56, 0x1, -R9 ;  /* 0x000000013838e824 */ /* 0x000fe200078e0a09 */
[C---:B------:R-:W-:Y:S01]  /*2590*/  ISETP.GT.U32.AND P6, PT, R9.reuse, R60, PT ;  /* 0x0000003c0900720c */ /* 0x040fe20003fc4070 */
[----:B------:R-:W-:Y:S01]  /*25a0*/  IMAD R62, R9, R15, R62 ;  /* 0x0000000f093e7224 */ /* 0x000fe200078e023e */
[----:B------:R-:W-:Y:S01]  /*25b0*/  IABS R66, R23 ;  /* 0x0000001700427213 */ /* 0x000fe20000000000 */
[----:B------:R-:W-:-:S04]  /*25c0*/  IMAD.HI.U32 R17, R4, R64, RZ ;  /* 0x0000004004117227 */ /* 0x000fc800078e00ff */
[----:B------:R-:W-:Y:S01]  /*25d0*/  @!P2 IMAD.IADD R58, R58, 0x1, -R9 ;  /* 0x000000013a3aa824 */ /* 0x000fe200078e0a09 */
[----:B------:R-:W-:Y:S01]  /*25e0*/  ISETP.GT.U32.AND P2, PT, R9, R62, PT ;  /* 0x0000003e0900720c */ /* 0x000fe20003f44070 */
[----:B------:R-:W-:Y:S02]  /*25f0*/  IMAD.MOV R17, RZ, RZ, -R17 ;  /* 0x000000ffff117224 */ /* 0x000fe400078e0a11 */
[----:B------:R-:W-:-:S04]  /*2600*/  IMAD.HI.U32 R5, R4, R66, RZ ;  /* 0x0000004204057227 */ /* 0x000fc800078e00ff */
[C---:B------:R-:W-:Y:S02]  /*2610*/  IMAD R64, R9.reuse, R17, R64 ;  /* 0x0000001109407224 */ /* 0x040fe400078e0240 */
[----:B------:R-:W-:Y:S02]  /*2620*/  IMAD.MOV R5, RZ, RZ, -R5 ;  /* 0x000000ffff057224 */ /* 0x000fe400078e0a05 */
[--C-:B------:R-:W-:Y:S01]  /*2630*/  @!P6 IMAD.IADD R60, R60, 0x1, -R9.reuse ;  /* 0x000000013c3ce824 */ /* 0x100fe200078e0a09 */
[C---:B------:R-:W-:Y:S01]  /*2640*/  ISETP.GT.U32.AND P6, PT, R9.reuse, R64, PT ;  /* 0x000000400900720c */ /* 0x040fe20003fc4070 */
[C---:B------:R-:W-:Y:S01]  /*2650*/  IMAD R66, R9.reuse, R5, R66 ;  /* 0x0000000509427224 */ /* 0x040fe200078e0242 */
[----:B------:R-:W-:Y:S01]  /*2660*/  SHF.R.S32.HI R5, RZ, 0x1f, R0 ;  /* 0x0000001fff057819 */ /* 0x000fe20000011400 */
[----:B------:R-:W-:Y:S02]  /*2670*/  @!P2 IMAD.IADD R62, R62, 0x1, -R9 ;  /* 0x000000013e3ea824 */ /* 0x000fe400078e0a09 */
[----:B------:R-:W-:Y:S01]  /*2680*/  @!P3 IMAD.MOV R54, RZ, RZ, -R54 ;  /* 0x000000ffff36b224 */ /* 0x000fe200078e0a36 */
[----:B------:R-:W-:Y:S01]  /*2690*/  ISETP.GT.U32.AND P2, PT, R9, R66, PT ;  /* 0x000000420900720c */ /* 0x000fe20003f44070 */
[----:B------:R-:W-:-:S04]  /*26a0*/  IMAD.HI.U32 R13, R4, R68, RZ ;  /* 0x00000044040d7227 */ /* 0x000fc800078e00ff */
[----:B------:R-:W-:-:S04]  /*26b0*/  IMAD.HI.U32 R15, R4, R70, RZ ;  /* 0x00000046040f7227 */ /* 0x000fc800078e00ff */
[----:B------:R-:W-:Y:S01]  /*26c0*/  @!P6 IMAD.IADD R64, R64, 0x1, -R9 ;  /* 0x000000014040e824 */ /* 0x000fe200078e0a09 */
[----:B------:R-:W-:Y:S01]  /*26d0*/  ISETP.GT.U32.AND P6, PT, R9, R60, PT ;  /* 0x0000003c0900720c */ /* 0x000fe20003fc4070 */
[----:B------:R-:W-:-:S03]  /*26e0*/  IMAD.HI.U32 R17, R4, R72, RZ ;  /* 0x0000004804117227 */ /* 0x000fc600078e00ff */
[C---:B------:R-:W-:Y:S01]  /*26f0*/  ISETP.GT.U32.AND P3, PT, R9.reuse, R64, PT ;  /* 0x000000400900720c */ /* 0x040fe20003f64070 */
[----:B------:R-:W-:Y:S01]  /*2700*/  @!P4 IMAD.MOV R50, RZ, RZ, -R50 ;  /* 0x000000ffff32c224 */ /* 0x000fe200078e0a32 */
[----:B------:R-:W-:Y:S01]  /*2710*/  ISETP.GT.U32.AND P4, PT, R9, R58, PT ;  /* 0x0000003a0900720c */ /* 0x000fe20003f84070 */
[----:B------:R-:W-:Y:S02]  /*2720*/  @!P2 IMAD.IADD R66, R66, 0x1, -R9 ;  /* 0x000000014242a824 */ /* 0x000fe400078e0a09 */
[----:B------:R-:W-:-:S03]  /*2730*/  IMAD.HI.U32 R4, R4, R74, RZ ;  /* 0x0000004a04047227 */ /* 0x000fc600078e00ff */
[C---:B------:R-:W-:Y:S01]  /*2740*/  ISETP.GT.U32.AND P2, PT, R9.reuse, R66, PT ;  /* 0x000000420900720c */ /* 0x040fe20003f44070 */
[----:B------:R-:W-:Y:S02]  /*2750*/  IMAD.MOV R4, RZ, RZ, -R4 ;  /* 0x000000ffff047224 */ /* 0x000fe400078e0a04 */
[----:B------:R-:W-:Y:S02]  /*2760*/  IMAD.MOV R13, RZ, RZ, -R13 ;  /* 0x000000ffff0d7224 */ /* 0x000fe400078e0a0d */
[----:B------:R-:W-:Y:S02]  /*2770*/  IMAD.MOV R15, RZ, RZ, -R15 ;  /* 0x000000ffff0f7224 */ /* 0x000fe400078e0a0f */
[----:B------:R-:W-:Y:S02]  /*2780*/  IMAD.MOV R17, RZ, RZ, -R17 ;  /* 0x000000ffff117224 */ /* 0x000fe400078e0a11 */
[C---:B------:R-:W-:Y:S01]  /*2790*/  IMAD R74, R9.reuse, R4, R74 ;  /* 0x00000004094a7224 */ /* 0x040fe200078e024a */
[----:B------:R-:W-:Y:S01]  /*27a0*/  SHF.R.U32.HI R4, RZ, 0x5, R244 ;  /* 0x00000005ff047819 */ /* 0x000fe200000116f4 */
[----:B------:R-:W-:-:S02]  /*27b0*/  IMAD R68, R9, R13, R68 ;  /* 0x0000000d09447224 */ /* 0x000fc400078e0244 */
[C---:B------:R-:W-:Y:S01]  /*27c0*/  IMAD R70, R9.reuse, R15, R70 ;  /* 0x0000000f09467224 */ /* 0x040fe200078e0246 */
[----:B------:R-:W-:Y:S01]  /*27d0*/  R2UR UR13, R4 ;  /* 0x00000000040d72ca */ /* 0x000fe200000e0000 */
[C---:B------:R-:W-:Y:S02]  /*27e0*/  IMAD R72, R9.reuse, R17, R72 ;  /* 0x0000001109487224 */ /* 0x040fe400078e0248 */
[--C-:B------:R-:W-:Y:S01]  /*27f0*/  @!P3 IMAD.IADD R64, R64, 0x1, -R9.reuse ;  /* 0x000000014040b824 */ /* 0x100fe200078e0a09 */
[C---:B------:R-:W-:Y:S01]  /*2800*/  ISETP.GT.U32.AND P3, PT, R9.reuse, R74, PT ;  /* 0x0000004a0900720c */ /* 0x040fe20003f64070 */
[----:B------:R-:W-:Y:S01]  /*2810*/  @!P5 IMAD.MOV R56, RZ, RZ, -R56 ;  /* 0x000000ffff38d224 */ /* 0x000fe200078e0a38 */
[C---:B------:R-:W-:Y:S01]  /*2820*/  ISETP.GT.U32.AND P5, PT, R9.reuse, R68, PT ;  /* 0x000000440900720c */ /* 0x040fe20003fa4070 */
[--C-:B------:R-:W-:Y:S01]  /*2830*/  @!P4 IMAD.IADD R58, R58, 0x1, -R9.reuse ;  /* 0x000000013a3ac824 */ /* 0x100fe200078e0a09 */
[C---:B------:R-:W-:Y:S01]  /*2840*/  ISETP.GT.U32.AND P4, PT, R9.reuse, R70, PT ;  /* 0x000000460900720c */ /* 0x040fe20003f84070 */
[--C-:B------:R-:W-:Y:S01]  /*2850*/  @!P6 IMAD.IADD R60, R60, 0x1, -R9.reuse ;  /* 0x000000013c3ce824 */ /* 0x100fe200078e0a09 */
[----:B------:R-:W-:Y:S01]  /*2860*/  ISETP.GT.U32.AND P6, PT, R9, R72, PT ;  /* 0x000000480900720c */ /* 0x000fe20003fc4070 */
[--C-:B------:R-:W-:Y:S01]  /*2870*/  @!P2 IMAD.IADD R66, R66, 0x1, -R9.reuse ;  /* 0x000000014242a824 */ /* 0x100fe200078e0a09 */
[----:B------:R-:W-:Y:S01]  /*2880*/  ISETP.GE.AND P2, PT, R25, RZ, PT ;  /* 0x000000ff1900720c */ /* 0x000fe20003f46270 */
[----:B------:R-:W-:Y:S01]  /*2890*/  IMAD.MOV.U32 R52, RZ, RZ, R2 ;  /* 0x000000ffff347224 */ /* 0x000fe200078e0002 */
[----:B------:R-:W-:Y:S01]  /*28a0*/  LEA.HI R2, R5, R0, RZ, 0x5 ;  /* 0x0000000005027211 */ /* 0x000fe200078f28ff */
[C---:B------:R-:W-:Y:S01]  /*28b0*/  IMAD.SHL.U32 R0, R244.reuse, 0x2, RZ ;  /* 0x00000002f4007824 */ /* 0x040fe200078e00ff */
[----:B------:R-:W-:Y:S01]  /*28c0*/  LOP3.LUT R5, R244, 0xc0, RZ, 0xc0, !PT ;  /* 0x000000c0f4057812 */ /* 0x000fe200078ec0ff */
[----:B------:R-:W-:Y:S01]  /*28d0*/  @!P0 IMAD.MOV R52, RZ, RZ, -R52 ;  /* 0x000000ffff348224 */ /* 0x000fe200078e0a34 */
[----:B------:R-:W-:Y:S01]  /*28e0*/  ISETP.GT.U32.AND P0, PT, R9, R62, PT ;  /* 0x0000003e0900720c */ /* 0x000fe20003f04070 */
[--C-:B------:R-:W-:Y:S01]  /*28f0*/  @!P3 IMAD.IADD R74, R74, 0x1, -R9.reuse ;  /* 0x000000014a4ab824 */ /* 0x100fe200078e0a09 */
[----:B------:R-:W-:Y:S01]  /*2900*/  LOP3.LUT R0, R0, 0x7e, RZ, 0xc0, !PT ;  /* 0x0000007e00007812 */ /* 0x000fe200078ec0ff */
[--C-:B------:R-:W-:Y:S01]  /*2910*/  @!P5 IMAD.IADD R68, R68, 0x1, -R9.reuse ;  /* 0x000000014444d824 */ /* 0x100fe200078e0a09 */
[----:B------:R-:W-:Y:S01]  /*2920*/  ISETP.GE.AND P5, PT, R27, RZ, PT ;  /* 0x000000ff1b00720c */ /* 0x000fe20003fa6270 */
[--C-:B------:R-:W-:Y:S01]  /*2930*/  @!P4 IMAD.IADD R70, R70, 0x1, -R9.reuse ;  /* 0x000000014646c824 */ /* 0x100fe200078e0a09 */
[C---:B------:R-:W-:Y:S01]  /*2940*/  ISETP.GT.U32.AND P3, PT, R9.reuse, R74, PT ;  /* 0x0000004a0900720c */ /* 0x040fe20003f64070 */
[--C-:B------:R-:W-:Y:S01]  /*2950*/  @!P6 IMAD.IADD R72, R72, 0x1, -R9.reuse ;  /* 0x000000014848e824 */ /* 0x100fe200078e0a09 */
[C---:B------:R-:W-:Y:S01]  /*2960*/  ISETP.GT.U32.AND P4, PT, R9.reuse, R68, PT ;  /* 0x000000440900720c */ /* 0x040fe20003f84070 */
[----:B------:R-:W-:Y:S01]  /*2970*/  @!P2 IMAD.MOV R60, RZ, RZ, -R60 ;  /* 0x000000ffff3ca224 */ /* 0x000fe200078e0a3c */
[----:B------:R-:W-:Y:S01]  /*2980*/  ISETP.GT.U32.AND P6, PT, R9, R70, PT ;  /* 0x000000460900720c */ /* 0x000fe20003fc4070 */
[----:B------:R-:W-:Y:S01]  /*2990*/  IMAD.SHL.U32 R4, R245, 0x2, RZ ;  /* 0x00000002f5047824 */ /* 0x000fe200078e00ff */
[----:B------:R-:W-:Y:S01]  /*29a0*/  ISETP.GT.U32.AND P2, PT, R9, R72, PT ;  /* 0x000000480900720c */ /* 0x000fe20003f44070 */
[----:B------:R-:W-:Y:S01]  /*29b0*/  @!P0 IMAD.IADD R62, R62, 0x1, -R9 ;  /* 0x000000013e3e8824 */ /* 0x000fe200078e0a09 */
[----:B------:R-:W-:Y:S01]  /*29c0*/  ISETP.GE.AND P0, PT, R21, RZ, PT ;  /* 0x000000ff1500720c */ /* 0x000fe20003f06270 */
[----:B------:R-:W-:Y:S01]  /*29d0*/  @!P1 IMAD.MOV R48, RZ, RZ, -R48 ;  /* 0x000000ffff309224 */ /* 0x000fe200078e0a30 */
[----:B------:R-:W-:Y:S01]  /*29e0*/  SHF.R.U32.HI R13, RZ, 0x2, R5 ;  /* 0x00000002ff0d7819 */ /* 0x000fe20000011605 */
[----:B------:R-:W-:Y:S01]  /*29f0*/  IMAD R5, R5, 0x40, R0 ;  /* 0x0000004005057824 */ /* 0x000fe200078e0200 */
[----:B------:R-:W-:Y:S01]  /*2a00*/  ISETP.GE.AND P1, PT, R19, RZ, PT ;  /* 0x000000ff1300720c */ /* 0x000fe20003f26270 */
[--C-:B------:R-:W-:Y:S01]  /*2a10*/  @!P3 IMAD.IADD R74, R74, 0x1, -R9.reuse ;  /* 0x000000014a4ab824 */ /* 0x100fe200078e0a09 */
[----:B------:R-:W-:Y:S01]  /*2a20*/  ISETP.NE.AND P3, PT, R3, RZ, PT ;  /* 0x000000ff0300720c */ /* 0x000fe20003f65270 */
[--C-:B------:R-:W-:Y:S01]  /*2a30*/  @!P4 IMAD.IADD R68, R68, 0x1, -R9.reuse ;  /* 0x000000014444c824 */ /* 0x100fe200078e0a09 */
[----:B------:R-:W-:Y:S01]  /*2a40*/  LOP3.LUT R3, RZ, R3, RZ, 0x33, !PT ;  /* 0x00000003ff037212 */ /* 0x000fe200078e33ff */
[--C-:B------:R-:W-:Y:S01]  /*2a50*/  @!P6 IMAD.IADD R70, R70, 0x1, -R9.reuse ;  /* 0x000000014646e824 */ /* 0x100fe200078e0a09 */
[----:B------:R-:W-:Y:S01]  /*2a60*/  LOP3.LUT R4, R4, R13, RZ, 0x3c, !PT ;  /* 0x0000000d04047212 */ /* 0x000fe200078e3cff */
[----:B------:R-:W-:Y:S01]  /*2a70*/  @!P2 IMAD.IADD R72, R72, 0x1, -R9 ;  /* 0x000000014848a824 */ /* 0x000fe200078e0a09 */
[----:B------:R-:W-:Y:S01]  /*2a80*/  SEL R0, R3, R12, !P3 ;  /* 0x0000000c03007207 */ /* 0x000fe20005800000 */
[----:B------:R-:W0:Y:S01]  /*2a90*/  LDC R9, c[0x0][0x240] ;  /* 0x00009000ff097b82 */ /* 0x000e220000000800 */
[----:B------:R-:W-:Y:S01]  /*2aa0*/  @!P0 IMAD.MOV R58, RZ, RZ, -R58 ;  /* 0x000000ffff3a8224 */ /* 0x000fe200078e0a3a */
[----:B------:R-:W-:Y:S01]  /*2ab0*/  ISETP.GE.AND P0, PT, R29, RZ, PT ;  /* 0x000000ff1d00720c */ /* 0x000fe20003f06270 */
[----:B------:R-:W-:Y:S01]  /*2ac0*/  @!P5 IMAD.MOV R62, RZ, RZ, -R62 ;  /* 0x000000ffff3ed224 */ /* 0x000fe200078e0a3e */
[----:B------:R-:W-:Y:S01]  /*2ad0*/  ISETP.GE.AND P5, PT, R23, RZ, PT ;  /* 0x000000ff1700720c */ /* 0x000fe20003fa6270 */
[----:B------:R-:W-:Y:S01]  /*2ae0*/  @!P1 IMAD.MOV R74, RZ, RZ, -R74 ;  /* 0x000000ffff4a9224 */ /* 0x000fe200078e0a4a */
[----:B------:R-:W-:Y:S01]  /*2af0*/  ISETP.GE.AND P4, PT, R31, RZ, PT ;  /* 0x000000ff1f00720c */ /* 0x000fe20003f86270 */
[----:B------:R-:W-:Y:S01]  /*2b00*/  IMAD R11, R11, UR8, RZ ;  /* 0x000000080b0b7c24 */ /* 0x000fe2000f8e02ff */
[----:B------:R-:W-:Y:S01]  /*2b10*/  ISETP.GE.AND P6, PT, R33, RZ, PT ;  /* 0x000000ff2100720c */ /* 0x000fe20003fc6270 */
[----:B------:R-:W1:Y:S01]  /*2b20*/  LDC.64 R12, c[0x0][0x218] ;  /* 0x00008600ff0c7b82 */ /* 0x000e620000000a00 */
[----:B------:R-:W-:Y:S01]  /*2b30*/  ISETP.GE.AND P2, PT, R35, RZ, PT ;  /* 0x000000ff2300720c */ /* 0x000fe20003f46270 */
[----:B------:R-:W-:Y:S01]  /*2b40*/  IMAD R10, R10, UR8, RZ ;  /* 0x000000080a0a7c24 */ /* 0x000fe2000f8e02ff */
[C---:B------:R-:W-:Y:S01]  /*2b50*/  SEL R14, R3.reuse, R14, !P3 ;  /* 0x0000000e030e7207 */ /* 0x040fe20005800000 */
[----:B------:R-:W-:Y:S01]  /*2b60*/  IMAD R19, R206, 0x17, RZ ;  /* 0x00000017ce137824 */ /* 0x000fe200078e02ff */
[C---:B------:R-:W-:Y:S01]  /*2b70*/  SEL R16, R3.reuse, R16, !P3 ;  /* 0x0000001003107207 */ /* 0x040fe20005800000 */
[----:B------:R-:W-:Y:S01]  /*2b80*/  @!P0 IMAD.MOV R64, RZ, RZ, -R64 ;  /* 0x000000ffff408224 */ /* 0x000fe200078e0a40 */
        /* <DEDUP_REMOVED lines=9> */
[-C--:B0-----:R-:W-:Y:S01]  /*2c20*/  IMAD R0, R0, R9.reuse, RZ ;  /* 0x0000000900007224 */ /* 0x081fe200078e02ff */
[C---:B------:R-:W-:Y:S01]  /*2c30*/  SEL R28, R3.reuse, R28, !P3 ;  /* 0x0000001c031c7207 */ /* 0x040fe20005800000 */
[-C--:B------:R-:W-:Y:S01]  /*2c40*/  IMAD R14, R14, R9.reuse, RZ ;  /* 0x000000090e0e7224 */ /* 0x080fe200078e02ff */
        /* <DEDUP_REMOVED lines=44> */
[----:B------:R-:W-:Y:S01]  /*2f10*/  SEL R3, R3, R74, !P3 ;  /* 0x0000004a03037207 */ /* 0x000fe20005800000 */
[-C--:B------:R-:W-:Y:S01]  /*2f20*/  IMAD R60, R60, R9.reuse, RZ ;  /* 0x000000093c3c7224 */ /* 0x080fe200078e02ff */
[-C--:B-1----:R-:W-:Y:S01]  /*2f30*/  LEA R15, P4, R0, R12.reuse, 0x1 ;  /* 0x0000000c000f7211 */ /* 0x082fe200078808ff */
[-C--:B------:R-:W-:Y:S01]  /*2f40*/  IMAD R62, R62, R9.reuse, RZ ;  /* 0x000000093e3e7224 */ /* 0x080fe200078e02ff */
[----:B------:R-:W-:Y:S01]  /*2f50*/  LEA R17, P2, R16, R12, 0x1 ;  /* 0x0000000c10117211 */ /* 0x000fe200078408ff */
[-C--:B------:R-:W-:Y:S01]  /*2f60*/  IMAD R64, R64, R9.reuse, RZ ;  /* 0x0000000940407224 */ /* 0x080fe200078e02ff */
[----:B------:R-:W-:Y:S01]  /*2f70*/  SHF.R.S32.HI R2, RZ, 0x5, R2 ;  /* 0x00000005ff027819 */ /* 0x000fe20000011402 */
[-C--:B------:R-:W-:Y:S01]  /*2f80*/  IMAD R66, R66, R9.reuse, RZ ;  /* 0x0000000942427224 */ /* 0x080fe200078e02ff */
[----:B------:R0:W-:Y:S01]  /*2f90*/  STL [R1+0x8a0], R15 ;  /* 0x0008a00f01007387 */ /* 0x0001e20000100800 */
[-C--:B------:R-:W-:Y:S01]  /*2fa0*/  IMAD R68, R68, R9.reuse, RZ ;  /* 0x0000000944447224 */ /* 0x080fe200078e02ff */
[----:B------:R-:W-:Y:S01]  /*2fb0*/  CS2R R74, SRZ ;  /* 0x00000000004a7805 */ /* 0x000fe2000001ff00 */
[----:B------:R-:W-:-:S02]  /*2fc0*/  IMAD R70, R70, R9, RZ ;  /* 0x0000000946467224 */ /* 0x000fc400078e02ff */
[-C--:B------:R-:W-:Y:S02]  /*2fd0*/  IMAD R72, R72, R9.reuse, RZ ;  /* 0x0000000948487224 */ /* 0x080fe400078e02ff */
[----:B------:R-:W-:Y:S01]  /*2fe0*/  IMAD R3, R3, R9, RZ ;  /* 0x0000000903037224 */ /* 0x000fe200078e02ff */
[-C--:B------:R-:W-:Y:S01]  /*2ff0*/  LEA R9, P3, R14, R12.reuse, 0x1 ;  /* 0x0000000c0e097211 */ /* 0x080fe200078608ff */
[----:B------:R-:W-:Y:S01]  /*3000*/  IMAD R250, R206, 0xc, RZ ;  /* 0x0000000ccefa7824 */ /* 0x000fe200078e02ff */
[----:B0-----:R-:W-:Y:S01]  /*3010*/  LEA R15, P1, R18, R12, 0x1 ;  /* 0x0000000c120f7211 */ /* 0x001fe200078208ff */
[----:B------:R-:W-:Y:S01]  /*3020*/  IMAD R246, R206, 0xb, RZ ;  /* 0x0000000bcef67824 */ /* 0x000fe200078e02ff */
[----:B------:R-:W-:Y:S01]  /*3030*/  LEA.HI.X.SX32 R14, R14, R13, 0x1, P3 ;  /* 0x0000000d0e0e7211 */ /* 0x000fe200018f0eff */
[----:B------:R0:W-:Y:S01]  /*3040*/  STL [R1+0x898], R9 ;  /* 0x0008980901007387 */ /* 0x0001e20000100800 */
[C---:B------:R-:W-:Y:S02]  /*3050*/  IMAD R242, R206.reuse, 0xa, RZ ;  /* 0x0000000acef27824 */ /* 0x040fe400078e02ff */
[C---:B------:R-:W-:Y:S01]  /*3060*/  IMAD R238, R206.reuse, 0x9, RZ ;  /* 0x00000009ceee7824 */ /* 0x040fe200078e02ff */
[----:B------:R1:W-:Y:S01]  /*3070*/  STL [R1+0x890], R17 ;  /* 0x0008901101007387 */ /* 0x0003e20000100800 */
[----:B------:R-:W-:-:S02]  /*3080*/  IMAD.SHL.U32 R234, R206, 0x8, RZ ;  /* 0x00000008ceea7824 */ /* 0x000fc400078e00ff */
[C---:B------:R-:W-:Y:S01]  /*3090*/  IMAD R230, R206.reuse, 0x7, RZ ;  /* 0x00000007cee67824 */ /* 0x040fe200078e02ff */
[----:B------:R2:W-:Y:S01]  /*30a0*/  STL [R1+0x888], R15 ;  /* 0x0008880f01007387 */ /* 0x0005e20000100800 */
[----:B------:R-:W-:Y:S01]  /*30b0*/  IMAD R226, R206, 0x6, RZ ;  /* 0x00000006cee27824 */ /* 0x000fe200078e02ff */
[-C--:B0-----:R-:W-:Y:S01]  /*30c0*/  LEA R9, P0, R20, R12.reuse, 0x1 ;  /* 0x0000000c14097211 */ /* 0x081fe200078008ff */
[C---:B------:R-:W-:Y:S02]  /*30d0*/  IMAD R222, R206.reuse, 0x5, RZ ;  /* 0x00000005cede7824 */ /* 0x040fe400078e02ff */
[----:B------:R-:W-:Y:S01]  /*30e0*/  IMAD.SHL.U32 R218, R206, 0x4, RZ ;  /* 0x00000004ceda7824 */ /* 0x000fe200078e00ff */
[-C--:B-1----:R-:W-:Y:S01]  /*30f0*/  LEA R17, P6, R22, R12.reuse, 0x1 ;  /* 0x0000000c16117211 */ /* 0x082fe200078c08ff */
[----:B------:R0:W-:Y:S01]  /*3100*/  STL [R1+0x880], R9 ;  /* 0x0008800901007387 */ /* 0x0001e20000100800 */
[----:B------:R-:W-:Y:S01]  /*3110*/  IMAD R214, R206, 0x3, RZ ;  /* 0x00000003ced67824 */ /* 0x000fe200078e02ff */
[----:B--2---:R-:W-:-:S02]  /*3120*/  LEA R15, P5, R24, R12, 0x1 ;  /* 0x0000000c180f7211 */ /* 0x004fc400078a08ff */
[----:B------:R1:W-:Y:S01]  /*3130*/  STL [R1+0x874], R17 ;  /* 0x0008741101007387 */ /* 0x0003e20000100800 */
[----:B------:R-:W-:-:S03]  /*3140*/  IMAD.SHL.U32 R210, R206, 0x2, RZ ;  /* 0x00000002ced27824 */ /* 0x000fc600078e00ff */
[----:B------:R2:W-:Y:S01]  /*3150*/  STL [R1+0x86c], R15 ;  /* 0x00086c0f01007387 */ /* 0x0005e20000100800 */
[----:B0-----:R-:W-:Y:S02]  /*3160*/  LEA.HI.X.SX32 R9, R0, R13, 0x1, P4 ;  /* 0x0000000d00097211 */ /* 0x001fe400020f0eff */
[----:B------:R-:W-:Y:S01]  /*3170*/  LEA R0, P4, R26, R12, 0x1 ;  /* 0x0000000c1a007211 */ /* 0x000fe200078808ff */
[C---:B-1----:R-:W-:Y:S02]  /*3180*/  IMAD R17, R206.reuse, 0x19, RZ ;  /* 0x00000019ce117824 */ /* 0x042fe400078e02ff */
[----:B------:R0:W-:Y:S01]  /*3190*/  STL [R1+0x89c], R9 ;  /* 0x00089c0901007387 */ /* 0x0001e20000100800 */
[----:B--2---:R-:W-:-:S03]  /*31a0*/  IMAD R15, R206, 0x1b, RZ ;  /* 0x0000001bce0f7824 */ /* 0x004fc600078e02ff */
[----:B------:R1:W-:Y:S04]  /*31b0*/  STL [R1+0x864], R0 ;  /* 0x0008640001007387 */ /* 0x0003e80000100800 */
[----:B------:R2:W-:Y:S01]  /*31c0*/  STL [R1+0x894], R14 ;  /* 0x0008940e01007387 */ /* 0x0005e20000100800 */
[----:B0-----:R-:W-:Y:S02]  /*31d0*/  LEA R9, P3, R28, R12, 0x1 ;  /* 0x0000000c1c097211 */ /* 0x001fe400078608ff */
[----:B-1----:R-:W-:-:S03]  /*31e0*/  LEA.HI.X.SX32 R0, R16, R13, 0x1, P2 ;  /* 0x0000000d10007211 */ /* 0x002fc600010f0eff */
[----:B------:R0:W-:Y:S01]  /*31f0*/  STL [R1+0x7e4], R9 ;  /* 0x0007e40901007387 */ /* 0x0001e20000100800 */
[-C--:B------:R-:W-:Y:S01]  /*3200*/  LEA R161, P2, R30, R12.reuse, 0x1 ;  /* 0x0000000c1ea17211 */ /* 0x080fe200078408ff */
[----:B------:R-:W-:Y:S02]  /*3210*/  IMAD R16, R206, 0x1a, RZ ;  /* 0x0000001ace107824 */ /* 0x000fe400078e02ff */
[----:B------:R1:W-:Y:S01]  /*3220*/  STL [R1+0x88c], R0 ;  /* 0x00088c0001007387 */ /* 0x0003e20000100800 */
[-C--:B------:R-:W-:Y:S01]  /*3230*/  LEA.HI.X.SX32 R160, R30, R13.reuse, 0x1, P2 ;  /* 0x0000000d1ea07211 */ /* 0x080fe200010f0eff */
[----:B--2---:R-:W-:Y:S01]  /*3240*/  IMAD R14, R206, 0x1c, RZ ;  /* 0x0000001cce0e7824 */ /* 0x004fe200078e02ff */
[-C--:B------:R-:W-:Y:S02]  /*3250*/  LEA R175, P2, R44, R12.reuse, 0x1 ;  /* 0x0000000c2caf7211 */ /* 0x080fe400078408ff */
[----:B------:R-:W-:Y:S02]  /*3260*/  CS2R R30, SRZ ;  /* 0x00000000001e7805 */ /* 0x000fe4000001ff00 */
[----:B0-----:R-:W-:Y:S01]  /*3270*/  LEA.HI.X.SX32 R9, R18, R13, 0x1, P1 ;  /* 0x0000000d12097211 */ /* 0x001fe200008f0eff */
[----:B------:R-:W-:Y:S01]  /*3280*/  IMAD R18, R206, 0x18, RZ ;  /* 0x00000018ce127824 */ /* 0x000fe200078e02ff */
[----:B------:R-:W-:-:S02]  /*3290*/  LEA R163, P1, R32, R12, 0x1 ;  /* 0x0000000c20a37211 */ /* 0x000fc400078208ff */
[-C--:B-1----:R-:W-:Y:S01]  /*32a0*/  LEA.HI.X.SX32 R0, R20, R13.reuse, 0x1, P0 ;  /* 0x0000000d14007211 */ /* 0x082fe200000f0eff */
[----:B------:R0:W-:Y:S01]  /*32b0*/  STL [R1+0x884], R9 ;  /* 0x0008840901007387 */ /* 0x0001e20000100800 */
[-C--:B------:R-:W-:Y:S02]  /*32c0*/  LEA.HI.X.SX32 R162, R32, R13.reuse, 0x1, P1 ;  /* 0x0000000d20a27211 */ /* 0x080fe400008f0eff */
[----:B------:R-:W-:Y:S02]  /*32d0*/  CS2R R32, SRZ ;  /* 0x0000000000207805 */ /* 0x000fe4000001ff00 */
[-C--:B------:R-:W-:Y:S01]  /*32e0*/  LEA R165, P0, R34, R12.reuse, 0x1 ;  /* 0x0000000c22a57211 */ /* 0x080fe200078008ff */
[----:B------:R1:W-:Y:S01]  /*32f0*/  STL [R1+0x87c], R0 ;  /* 0x00087c0001007387 */ /* 0x0003e20000100800 */
[----:B------:R-:W-:Y:S02]  /*3300*/  LEA R177, P1, R46, R12, 0x1 ;  /* 0x0000000c2eb17211 */ /* 0x000fe400078208ff */
[----:B------:R-:W-:-:S02]  /*3310*/  LEA.HI.X.SX32 R164, R34, R13, 0x1, P0 ;  /* 0x0000000d22a47211 */ /* 0x000fc400000f0eff */
[----:B------:R-:W-:Y:S02]  /*3320*/  CS2R R34, SRZ ;  /* 0x0000000000227805 */ /* 0x000fe4000001ff00 */
[-C--:B------:R-:W-:Y:S02]  /*3330*/  LEA.HI.X.SX32 R174, R44, R13.reuse, 0x1, P2 ;  /* 0x0000000d2cae7211 */ /* 0x080fe400010f0eff */
[----:B------:R-:W-:Y:S02]  /*3340*/  CS2R R44, SRZ ;  /* 0x00000000002c7805 */ /* 0x000fe4000001ff00 */
[-C--:B0-----:R-:W-:Y:S01]  /*3350*/  LEA.HI.X.SX32 R9, R22, R13.reuse, 0x1, P6 ;  /* 0x0000000d16097211 */ /* 0x081fe200030f0eff */
[----:B------:R-:W-:Y:S01]  /*3360*/  IMAD.WIDE R22, R11, 0x2, RZ ;  /* 0x000000020b167825 */ /* 0x000fe200078e02ff */
[-C--:B------:R-:W-:Y:S02]  /*3370*/  LEA R167, P6, R36, R12.reuse, 0x1 ;  /* 0x0000000c24a77211 */ /* 0x080fe400078c08ff */
[-C--:B-1----:R-:W-:Y:S01]  /*3380*/  LEA.HI.X.SX32 R0, R24, R13.reuse, 0x1, P5 ;  /* 0x0000000d18007211 */ /* 0x082fe200028f0eff */
[----:B------:R0:W-:Y:S01]  /*3390*/  STL [R1+0x870], R9 ;  /* 0x0008700901007387 */ /* 0x0001e20000100800 */
[----:B------:R-:W-:Y:S01]  /*33a0*/  LEA R169, P5, R38, R12, 0x1 ;  /* 0x0000000c26a97211 */ /* 0x000fe200078a08ff */
[--C-:B------:R-:W-:Y:S01]  /*33b0*/  IMAD.WIDE R248, R246, 0x2, R22.reuse ;  /* 0x00000002f6f87825 */ /* 0x100fe200078e0216 */
[-C--:B------:R-:W-:Y:S01]  /*33c0*/  LEA.HI.X.SX32 R166, R36, R13.reuse, 0x1, P6 ;  /* 0x0000000d24a67211 */ /* 0x080fe200030f0eff */
[----:B------:R1:W-:Y:S01]  /*33d0*/  STL [R1+0x868], R0 ;  /* 0x0008680001007387 */ /* 0x0003e20000100800 */
[-C--:B------:R-:W-:Y:S01]  /*33e0*/  LEA.HI.X.SX32 R168, R38, R13.reuse, 0x1, P5 ;  /* 0x0000000d26a87211 */ /* 0x080fe200028f0eff */
[----:B------:R-:W-:Y:S01]  /*33f0*/  IMAD.WIDE R240, R238, 0x2, R22 ;  /* 0x00000002eef07825 */ /* 0x000fe200078e0216 */
[----:B------:R-:W-:-:S02]  /*3400*/  LEA.HI.X.SX32 R176, R46, R13, 0x1, P1 ;  /* 0x0000000d2eb07211 */ /* 0x000fc400008f0eff */
[----:B------:R-:W-:Y:S02]  /*3410*/  CS2R R24, SRZ ;  /* 0x0000000000187805 */ /* 0x000fe4000001ff00 */
[-C--:B------:R-:W-:Y:S01]  /*3420*/  LEA R179, P0, R48, R12.reuse, 0x1 ;  /* 0x0000000c30b37211 */ /* 0x080fe200078008ff */
[--C-:B------:R-:W-:Y:S01]  /*3430*/  IMAD.WIDE R236, R234, 0x2, R22.reuse ;  /* 0x00000002eaec7825 */ /* 0x100fe200078e0216 */
[-C--:B0-----:R-:W-:Y:S02]  /*3440*/  LEA.HI.X.SX32 R9, R26, R13.reuse, 0x1, P4 ;  /* 0x0000000d1a097211 */ /* 0x081fe400020f0eff */
[----:B------:R-:W-:Y:S02]  /*3450*/  CS2R R26, SRZ ;  /* 0x00000000001a7805 */ /* 0x000fe4000001ff00 */
[-C--:B------:R-:W-:Y:S01]  /*3460*/  LEA R171, P4, R40, R12.reuse, 0x1 ;  /* 0x0000000c28ab7211 */ /* 0x080fe200078808ff */
[--C-:B------:R-:W-:Y:S01]  /*3470*/  IMAD.WIDE R232, R230, 0x2, R22.reuse ;  /* 0x00000002e6e87825 */ /* 0x100fe200078e0216 */
[-C--:B-1----:R-:W-:Y:S01]  /*3480*/  LEA.HI.X.SX32 R0, R28, R13.reuse, 0x1, P3 ;  /* 0x0000000d1c007211 */ /* 0x082fe200018f0eff */
[----:B------:R0:W-:Y:S01]  /*3490*/  STL [R1+0x860], R9 ;  /* 0x0008600901007387 */ /* 0x0001e20000100800 */
[-C--:B------:R-:W-:Y:S01]  /*34a0*/  LEA R173, P3, R42, R12.reuse, 0x1 ;  /* 0x0000000c2aad7211 */ /* 0x080fe200078608ff */
[--C-:B------:R-:W-:Y:S01]  /*34b0*/  IMAD.WIDE R228, R226, 0x2, R22.reuse ;  /* 0x00000002e2e47825 */ /* 0x100fe200078e0216 */
[-C--:B------:R-:W-:Y:S01]  /*34c0*/  LEA.HI.X.SX32 R170, R40, R13.reuse, 0x1, P4 ;  /* 0x0000000d28aa7211 */ /* 0x080fe200020f0eff */
[----:B------:R1:W-:Y:S01]  /*34d0*/  STL [R1+0x754], R0 ;  /* 0x0007540001007387 */ /* 0x0003e20000100800 */
[----:B------:R-:W-:Y:S01]  /*34e0*/  LEA.HI.X.SX32 R172, R42, R13, 0x1, P3 ;  /* 0x0000000d2aac7211 */ /* 0x000fe200018f0eff */
[--C-:B------:R-:W-:Y:S01]  /*34f0*/  IMAD.WIDE R224, R222, 0x2, R22.reuse ;  /* 0x00000002dee07825 */ /* 0x100fe200078e0216 */
[-C--:B------:R-:W-:Y:S01]  /*3500*/  LEA R181, P6, R50, R12.reuse, 0x1 ;  /* 0x0000000c32b57211 */ /* 0x080fe200078c08ff */
[----:B------:R-:W-:Y:S01]  /*3510*/  STL [R1+0x400], RZ ;  /* 0x000400ff01007387 */ /* 0x000fe20000100800 */
[-C--:B------:R-:W-:Y:S01]  /*3520*/  LEA R183, P5, R52, R12.reuse, 0x1 ;  /* 0x0000000c34b77211 */ /* 0x080fe200078a08ff */
[--C-:B------:R-:W-:Y:S01]  /*3530*/  IMAD.WIDE R220, R218, 0x2, R22.reuse ;  /* 0x00000002dadc7825 */ /* 0x100fe200078e0216 */
[-C--:B------:R-:W-:Y:S01]  /*3540*/  LEA R185, P4, R54, R12.reuse, 0x1 ;  /* 0x0000000c36b97211 */ /* 0x080fe200078808ff */
[----:B------:R-:W-:Y:S01]  /*3550*/  STL [R1+0x404], RZ ;  /* 0x000404ff01007387 */ /* 0x000fe20000100800 */
[-C--:B------:R-:W-:Y:S01]  /*3560*/  LEA R187, P3, R56, R12.reuse, 0x1 ;  /* 0x0000000c38bb7211 */ /* 0x080fe200078608ff */
[----:B------:R-:W-:Y:S01]  /*3570*/  IMAD.WIDE R216, R214, 0x2, R22 ;  /* 0x00000002d6d87825 */ /* 0x000fe200078e0216 */
[-C--:B------:R-:W-:Y:S01]  /*3580*/  LEA R189, P2, R58, R12.reuse, 0x1 ;  /* 0x0000000c3abd7211 */ /* 0x080fe200078408ff */
[----:B------:R-:W-:Y:S01]  /*3590*/  STL [R1+0x408], RZ ;  /* 0x000408ff01007387 */ /* 0x000fe20000100800 */
[----:B------:R-:W-:-:S02]  /*35a0*/  LEA R191, P1, R60, R12, 0x1 ;  /* 0x0000000c3cbf7211 */ /* 0x000fc400078208ff */
[----:B------:R-:W-:Y:S02]  /*35b0*/  CS2R R28, SRZ ;  /* 0x00000000001c7805 */ /* 0x000fe4000001ff00 */
[-C--:B------:R-:W-:Y:S01]  /*35c0*/  LEA.HI.X.SX32 R178, R48, R13.reuse, 0x1, P0 ;  /* 0x0000000d30b27211 */ /* 0x080fe200000f0eff */
[----:B------:R-:W-:Y:S01]  /*35d0*/  STL [R1+0x40c], RZ ;  /* 0x00040cff01007387 */ /* 0x000fe20000100800 */
[-C--:B------:R-:W-:Y:S02]  /*35e0*/  LEA.HI.X.SX32 R180, R50, R13.reuse, 0x1, P6 ;  /* 0x0000000d32b47211 */ /* 0x080fe400030f0eff */
[----:B------:R-:W-:Y:S02]  /*35f0*/  CS2R R36, SRZ ;  /* 0x0000000000247805 */ /* 0x000fe4000001ff00 */
[-C--:B------:R-:W-:Y:S01]  /*3600*/  LEA.HI.X.SX32 R182, R52, R13.reuse, 0x1, P5 ;  /* 0x0000000d34b67211 */ /* 0x080fe200028f0eff */
[----:B------:R-:W-:Y:S01]  /*3610*/  STL [R1+0x410], RZ ;  /* 0x000410ff01007387 */ /* 0x000fe20000100800 */
[----:B------:R-:W-:-:S02]  /*3620*/  LEA.HI.X.SX32 R184, R54, R13, 0x1, P4 ;  /* 0x0000000d36b87211 */ /* 0x000fc400020f0eff */
[----:B------:R-:W-:Y:S02]  /*3630*/  CS2R R38, SRZ ;  /* 0x0000000000267805 */ /* 0x000fe4000001ff00 */
[-C--:B------:R-:W-:Y:S01]  /*3640*/  LEA.HI.X.SX32 R186, R56, R13.reuse, 0x1, P3 ;  /* 0x0000000d38ba7211 */ /* 0x080fe200018f0eff */
[----:B------:R-:W-:Y:S01]  /*3650*/  STL [R1+0x414], RZ ;  /* 0x000414ff01007387 */ /* 0x000fe20000100800 */
[-C--:B------:R-:W-:Y:S02]  /*3660*/  LEA.HI.X.SX32 R188, R58, R13.reuse, 0x1, P2 ;  /* 0x0000000d3abc7211 */ /* 0x080fe400010f0eff */
[----:B------:R-:W-:Y:S02]  /*3670*/  CS2R R40, SRZ ;  /* 0x0000000000287805 */ /* 0x000fe4000001ff00 */
[----:B------:R-:W-:Y:S01]  /*3680*/  LEA.HI.X.SX32 R190, R60, R13, 0x1, P1 ;  /* 0x0000000d3cbe7211 */ /* 0x000fe200008f0eff */
[----:B------:R-:W-:Y:S01]  /*3690*/  STL [R1+0x418], RZ ;  /* 0x000418ff01007387 */ /* 0x000fe20000100800 */
[----:B------:R-:W-:-:S02]  /*36a0*/  LEA R193, P0, R62, R12, 0x1 ;  /* 0x0000000c3ec17211 */ /* 0x000fc400078008ff */
[----:B------:R-:W-:Y:S02]  /*36b0*/  CS2R R42, SRZ ;  /* 0x00000000002a7805 */ /* 0x000fe4000001ff00 */
[-C--:B------:R-:W-:Y:S01]  /*36c0*/  LEA R195, P6, R64, R12.reuse, 0x1 ;  /* 0x0000000c40c37211 */ /* 0x080fe200078c08ff */
[----:B------:R-:W-:Y:S01]  /*36d0*/  STL [R1+0x41c], RZ ;  /* 0x00041cff01007387 */ /* 0x000fe20000100800 */
[-C--:B------:R-:W-:Y:S02]  /*36e0*/  LEA R197, P5, R66, R12.reuse, 0x1 ;  /* 0x0000000c42c57211 */ /* 0x080fe400078a08ff */
[----:B------:R-:W-:Y:S02]  /*36f0*/  CS2R R46, SRZ ;  /* 0x00000000002e7805 */ /* 0x000fe4000001ff00 */
[-C--:B------:R-:W-:Y:S01]  /*3700*/  LEA R199, P4, R68, R12.reuse, 0x1 ;  /* 0x0000000c44c77211 */ /* 0x080fe200078808ff */
[----:B------:R-:W-:Y:S01]  /*3710*/  STL [R1+0x420], RZ ;  /* 0x000420ff01007387 */ /* 0x000fe20000100800 */
[----:B------:R-:W-:-:S02]  /*3720*/  LEA R201, P3, R70, R12, 0x1 ;  /* 0x0000000c46c97211 */ /* 0x000fc400078608ff */
[----:B------:R-:W-:Y:S02]  /*3730*/  CS2R R48, SRZ ;  /* 0x0000000000307805 */ /* 0x000fe4000001ff00 */
[-C--:B------:R-:W-:Y:S01]  /*3740*/  LEA R203, P2, R72, R12.reuse, 0x1 ;  /* 0x0000000c48cb7211 */ /* 0x080fe200078408ff */
[----:B------:R-:W-:Y:S01]  /*3750*/  STL [R1+0x424], RZ ;  /* 0x000424ff01007387 */ /* 0x000fe20000100800 */
[----:B------:R-:W-:Y:S02]  /*3760*/  LEA R205, P1, R3, R12, 0x1 ;  /* 0x0000000c03cd7211 */ /* 0x000fe400078208ff */
[----:B------:R-:W-:Y:S01]  /*3770*/  CS2R R50, SRZ ;  /* 0x0000000000327805 */ /* 0x000fe2000001ff00 */
[----:B------:R-:W2:Y:S01]  /*3780*/  LDC R12, c[0x0][0x23c] ;  /* 0x00008f00ff0c7b82 */ /* 0x000ea20000000800 */
[----:B------:R-:W-:Y:S01]  /*3790*/  STL [R1+0x428], RZ ;  /* 0x000428ff01007387 */ /* 0x000fe20000100800 */
[----:B0-----:R-:W-:Y:S01]  /*37a0*/  LOP3.LUT R9, R244, 0x1f, RZ, 0xc0, !PT ;  /* 0x0000001ff4097812 */ /* 0x001fe200078ec0ff */
[--C-:B------:R-:W-:Y:S01]  /*37b0*/  IMAD.WIDE R244, R242, 0x2, R22.reuse ;  /* 0x00000002f2f47825 */ /* 0x100fe200078e0216 */
[C---:B------:R-:W-:Y:S01]  /*37c0*/  LOP3.LUT R20, R5.reuse, 0x10, RZ, 0x3c, !PT ;  /* 0x0000001005147812 */ /* 0x040fe200078e3cff */
[----:B------:R-:W-:Y:S01]  /*37d0*/  STL [R1+0x42c], RZ ;  /* 0x00042cff01007387 */ /* 0x000fe20000100800 */
[----:B------:R-:W-:Y:S01]  /*37e0*/  LOP3.LUT R20, R5, 0x30, RZ, 0x3c, !PT ;  /* 0x0000003005147812 */ /* 0x000fe200078e3cff */
[----:B------:R-:W-:Y:S01]  /*37f0*/  IMAD.WIDE R20, R10, 0x2, RZ ;  /* 0x000000020a147825 */ /* 0x000fe200078e02ff */
[-C--:B------:R-:W-:Y:S01]  /*3800*/  LEA.HI.X.SX32 R204, R3, R13.reuse, 0x1, P1 ;  /* 0x0000000d03cc7211 */ /* 0x080fe200008f0eff */
[----:B------:R-:W-:Y:S01]  /*3810*/  STL [R1+0x430], RZ ;  /* 0x000430ff01007387 */ /* 0x000fe20000100800 */
[-C--:B------:R-:W-:Y:S01]  /*3820*/  LEA.HI.X.SX32 R192, R62, R13.reuse, 0x1, P0 ;  /* 0x0000000d3ec07211 */ /* 0x080fe200000f0eff */
[----:B------:R-:W-:Y:S01]  /*3830*/  IMAD R3, R206, 0x1f, RZ ;  /* 0x0000001fce037824 */ /* 0x000fe200078e02ff */
[-C--:B------:R-:W-:Y:S01]  /*3840*/  LEA.HI.X.SX32 R194, R64, R13.reuse, 0x1, P6 ;  /* 0x0000000d40c27211 */ /* 0x080fe200030f0eff */
[----:B------:R-:W-:Y:S01]  /*3850*/  STL [R1+0x434], RZ ;  /* 0x000434ff01007387 */ /* 0x000fe20000100800 */
[-C--:B------:R-:W-:Y:S01]  /*3860*/  LEA.HI.X.SX32 R196, R66, R13.reuse, 0x1, P5 ;  /* 0x0000000d42c47211 */ /* 0x080fe200028f0eff */
[----:B------:R-:W-:Y:S01]  /*3870*/  IMAD.WIDE R212, R3, 0x2, R22 ;  /* 0x0000000203d47825 */ /* 0x000fe200078e0216 */
[-C--:B------:R-:W-:Y:S01]  /*3880*/  LEA.HI.X.SX32 R198, R68, R13.reuse, 0x1, P4 ;  /* 0x0000000d44c67211 */ /* 0x080fe200020f0eff */
[----:B------:R-:W-:Y:S01]  /*3890*/  STL [R1+0x438], RZ ;  /* 0x000438ff01007387 */ /* 0x000fe20000100800 */
[----:B------:R-:W-:-:S02]  /*38a0*/  LEA.HI.X.SX32 R200, R70, R13, 0x1, P3 ;  /* 0x0000000d46c87211 */ /* 0x000fc400018f0eff */
[----:B------:R-:W-:Y:S02]  /*38b0*/  CS2R R52, SRZ ;  /* 0x0000000000347805 */ /* 0x000fe4000001ff00 */
[----:B------:R-:W-:Y:S01]  /*38c0*/  LEA.HI.X.SX32 R202, R72, R13, 0x1, P2 ;  /* 0x0000000d48ca7211 */ /* 0x000fe200010f0eff */
[----:B------:R-:W-:Y:S01]  /*38d0*/  STL [R1+0x43c], RZ ;  /* 0x00043cff01007387 */ /* 0x000fe20000100800 */
[----:B------:R-:W-:Y:S02]  /*38e0*/  LOP3.LUT R11, R5, 0x50, RZ, 0x3c, !PT ;  /* 0x00000050050b7812 */ /* 0x000fe400078e3cff */
[----:B------:R-:W-:Y:S01]  /*38f0*/  CS2R R54, SRZ ;  /* 0x0000000000367805 */ /* 0x000fe2000001ff00 */
[----:B--2---:R-:W-:Y:S01]  /*3900*/  IMAD R13, R9, R12, RZ ;  /* 0x0000000c090d7224 */ /* 0x004fe200078e02ff */
[----:B------:R-:W-:Y:S01]  /*3910*/  STL [R1+0x440], RZ ;  /* 0x000440ff01007387 */ /* 0x000fe20000100800 */
[----:B------:R-:W-:Y:S01]  /*3920*/  IMAD R12, R206, 0x1e, RZ ;  /* 0x0000001ece0c7824 */ /* 0x000fe200078e02ff */
[----:B------:R-:W-:Y:S01]  /*3930*/  LOP3.LUT R10, R5, 0x60, RZ, 0x3c, !PT ;  /* 0x00000060050a7812 */ /* 0x000fe200078e3cff */
[----:B------:R-:W-:Y:S01]  /*3940*/  IMAD.WIDE R10, R3, 0x2, R20 ;  /* 0x00000002030a7825 */ /* 0x000fe200078e0214 */
[----:B------:R-:W-:Y:S01]  /*3950*/  STL [R1+0x444], RZ ;  /* 0x000444ff01007387 */ /* 0x000fe20000100800 */
[----:B------:R-:W-:-:S02]  /*3960*/  CS2R R56, SRZ ;  /* 0x0000000000387805 */ /* 0x000fc4000001ff00 */
[----:B------:R-:W-:Y:S01]  /*3970*/  CS2R R58, SRZ ;  /* 0x00000000003a7805 */ /* 0x000fe2000001ff00 */
[----:B------:R-:W-:Y:S01]  /*3980*/  IMAD R13, R206, 0x1d, RZ ;  /* 0x0000001dce0d7824 */ /* 0x000fe200078e02ff */
[----:B------:R-:W-:Y:S01]  /*3990*/  STL [R1+0x448], RZ ;  /* 0x000448ff01007387 */ /* 0x000fe20000100800 */
[----:B------:R-:W-:Y:S02]  /*39a0*/  CS2R R60, SRZ ;  /* 0x00000000003c7805 */ /* 0x000fe4000001ff00 */
[----:B------:R-:W-:Y:S02]  /*39b0*/  CS2R R62, SRZ ;  /* 0x00000000003e7805 */ /* 0x000fe4000001ff00 */
[----:B------:R-:W-:Y:S01]  /*39c0*/  CS2R R64, SRZ ;  /* 0x0000000000407805 */ /* 0x000fe2000001ff00 */
[----:B------:R-:W-:Y:S01]  /*39d0*/  STL [R1+0x44c], RZ ;  /* 0x00044cff01007387 */ /* 0x000fe20000100800 */
[----:B------:R-:W-:Y:S02]  /*39e0*/  CS2R R66, SRZ ;  /* 0x0000000000427805 */ /* 0x000fe4000001ff00 */
[----:B------:R-:W-:-:S02]  /*39f0*/  CS2R R68, SRZ ;  /* 0x0000000000447805 */ /* 0x000fc4000001ff00 */
[----:B------:R-:W-:Y:S01]  /*3a00*/  CS2R R70, SRZ ;  /* 0x0000000000467805 */ /* 0x000fe2000001ff00 */
[----:B------:R-:W-:Y:S01]  /*3a10*/  STL [R1+0x450], RZ ;  /* 0x000450ff01007387 */ /* 0x000fe20000100800 */
[----:B------:R-:W-:Y:S01]  /*3a20*/  CS2R R72, SRZ ;  /* 0x0000000000487805 */ /* 0x000fe2000001ff00 */
[----:B-1----:R-:W-:Y:S01]  /*3a30*/  IMAD.U32 R0, RZ, RZ, UR5 ;  /* 0x00000005ff007e24 */ /* 0x002fe2000f8e00ff */
[----:B------:R-:W-:Y:S01]  /*3a40*/  UMOV UR5, URZ ;  /* 0x0000003f00057c82 */ /* 0x000fe20008000000 */
[----:B------:R-:W-:Y:S01]  /*3a50*/  STL [R1+0x454], RZ ;  /* 0x000454ff01007387 */ /* 0x000fe20000100800 */
[--C-:B------:R-:W-:Y:S01]  /*3a60*/  IMAD.WIDE R246, R246, 0x2, R20.reuse ;  /* 0x00000002f6f67825 */ /* 0x100fe200078e0214 */
[----:B------:R-:W-:Y:S02]  /*3a70*/  UIADD3.64 UR6, UR4, -UR6, URZ ;  /* 0x8000000604067297 */ /* 0x000fe4000fffe03f */
[----:B------:R-:W-:Y:S01]  /*3a80*/  STL [R1+0x458], RZ ;  /* 0x000458ff01007387 */ /* 0x000fe20000100800 */
[----:B------:R-:W-:-:S03]  /*3a90*/  IMAD.WIDE R242, R242, 0x2, R20 ;  /* 0x00000002f2f27825 */ /* 0x000fc600078e0214 */
        /* <DEDUP_REMOVED lines=14> */
[----:B------:R-:W-:Y:S04]  /*3b80*/  STL [R1+0x478], RZ ;  /* 0x000478ff01007387 */ /* 0x000fe80000100800 */
        /* <DEDUP_REMOVED lines=225> */
[----:B------:R-:W-:Y:S04]  /*49a0*/  STL [R1], RZ ;  /* 0x000000ff01007387 */ /* 0x000fe80000100800 */
        /* <DEDUP_REMOVED lines=127> */
[----:B------:R0:W-:Y:S04]  /*51a0*/  STL [R1+0x858], R2 ;  /* 0x0008580201007387 */ /* 0x0001e80000100800 */
[----:B------:R1:W-:Y:S04]  /*51b0*/  STL.64 [R1+0x730], R212 ;  /* 0x000730d401007387 */ /* 0x0003e80000100a00 */
[----:B------:R2:W-:Y:S01]  /*51c0*/  STL.64 [R1+0x728], R10 ;  /* 0x0007280a01007387 */ /* 0x0005e20000100a00 */
[----:B0-----:R-:W-:-:S02]  /*51d0*/  LOP3.LUT R2, R5, 0x20, RZ, 0x3c, !PT ;  /* 0x0000002005027812 */ /* 0x001fc400078e3cff */
[C---:B------:R-:W-:Y:S02]  /*51e0*/  LOP3.LUT R2, R5.reuse, 0x40, RZ, 0x3c, !PT ;  /* 0x0000004005027812 */ /* 0x040fe400078e3cff */
[----:B------:R-:W-:Y:S01]  /*51f0*/  LOP3.LUT R2, R5, 0x70, RZ, 0x3c, !PT ;  /* 0x0000007005027812 */ /* 0x000fe200078e3cff */
[----:B------:R-:W-:-:S04]  /*5200*/  IMAD.WIDE R2, R12, 0x2, R22 ;  /* 0x000000020c027825 */ /* 0x000fc800078e0216 */
[----:B-1----:R-:W-:Y:S01]  /*5210*/  IMAD.WIDE R212, R12, 0x2, R20 ;  /* 0x000000020cd47825 */ /* 0x002fe200078e0214 */
[----:B------:R0:W-:Y:S03]  /*5220*/  STL.64 [R1+0x720], R2 ;  /* 0x0007200201007387 */ /* 0x0001e60000100a00 */
[C---:B--2---:R-:W-:Y:S01]  /*5230*/  IMAD.WIDE R10, R13.reuse, 0x2, R22 ;  /* 0x000000020d0a7825 */ /* 0x044fe200078e0216 */
[----:B------:R-:W-:Y:S04]  /*5240*/  STL.64 [R1+0x718], R212 ;  /* 0x000718d401007387 */ /* 0x000fe80000100a00 */
[----:B------:R1:W-:Y:S01]  /*5250*/  STL.64 [R1+0x710], R10 ;  /* 0x0007100a01007387 */ /* 0x0003e20000100a00 */
[----:B0-----:R-:W-:-:S04]  /*5260*/  IMAD.WIDE R2, R13, 0x2, R20 ;  /* 0x000000020d027825 */ /* 0x001fc800078e0214 */
[C---:B------:R-:W-:Y:S01]  /*5270*/  IMAD.WIDE R12, R14.reuse, 0x2, R22 ;  /* 0x000000020e0c7825 */ /* 0x040fe200078e0216 */
[----:B------:R0:W-:Y:S03]  /*5280*/  STL.64 [R1+0x708], R2 ;  /* 0x0007080201007387 */ /* 0x0001e60000100a00 */
[----:B-1----:R-:W-:Y:S01]  /*5290*/  IMAD.WIDE R10, R14, 0x2, R20 ;  /* 0x000000020e0a7825 */ /* 0x002fe200078e0214 */
[----:B------:R1:W-:Y:S03]  /*52a0*/  STL.64 [R1+0x700], R12 ;  /* 0x0007000c01007387 */ /* 0x0003e60000100a00 */
[C---:B------:R-:W-:Y:S01]  /*52b0*/  IMAD.WIDE R212, R210.reuse, 0x2, R22 ;  /* 0x00000002d2d47825 */ /* 0x040fe200078e0216 */
[----:B------:R2:W-:Y:S03]  /*52c0*/  STL.64 [R1+0x6f8], R10 ;  /* 0x0006f80a01007387 */ /* 0x0005e60000100a00 */
[----:B------:R-:W-:-:S04]  /*52d0*/  IMAD.WIDE R210, R210, 0x2, R20 ;  /* 0x00000002d2d27825 */ /* 0x000fc800078e0214 */
[----:B0-----:R-:W-:-:S04]  /*52e0*/  IMAD.WIDE R2, R15, 0x2, R22 ;  /* 0x000000020f027825 */ /* 0x001fc800078e0216 */
[----:B-1----:R-:W-:Y:S01]  /*52f0*/  IMAD.WIDE R12, R15, 0x2, R20 ;  /* 0x000000020f0c7825 */ /* 0x002fe200078e0214 */
[----:B------:R0:W-:Y:S03]  /*5300*/  STL.64 [R1+0x6f0], R2 ;  /* 0x0006f00201007387 */ /* 0x0001e60000100a00 */
[C---:B--2---:R-:W-:Y:S01]  /*5310*/  IMAD.WIDE R10, R16.reuse, 0x2, R22 ;  /* 0x00000002100a7825 */ /* 0x044fe200078e0216 */
[----:B------:R1:W-:Y:S04]  /*5320*/  STL.64 [R1+0x6e8], R12 ;  /* 0x0006e80c01007387 */ /* 0x0003e80000100a00 */
[----:B------:R2:W-:Y:S01]  /*5330*/  STL.64 [R1+0x6e0], R10 ;  /* 0x0006e00a01007387 */ /* 0x0005e20000100a00 */
[----:B0-----:R-:W-:-:S04]  /*5340*/  IMAD.WIDE R2, R16, 0x2, R20 ;  /* 0x0000000210027825 */ /* 0x001fc800078e0214 */
[C---:B-1----:R-:W-:Y:S01]  /*5350*/  IMAD.WIDE R12, R17.reuse, 0x2, R22 ;  /* 0x00000002110c7825 */ /* 0x042fe200078e0216 */
[----:B------:R0:W-:Y:S03]  /*5360*/  STL.64 [R1+0x6d8], R2 ;  /* 0x0006d80201007387 */ /* 0x0001e60000100a00 */
[----:B--2---:R-:W-:Y:S01]  /*5370*/  IMAD.WIDE R10, R17, 0x2, R20 ;  /* 0x00000002110a7825 */ /* 0x004fe200078e0214 */
[----:B------:R1:W-:Y:S04]  /*5380*/  STL.64 [R1+0x6d0], R12 ;  /* 0x0006d00c01007387 */ /* 0x0003e80000100a00 */
[----:B------:R2:W-:Y:S01]  /*5390*/  STL.64 [R1+0x6c8], R10 ;  /* 0x0006c80a01007387 */ /* 0x0005e20000100a00 */
        /* <DEDUP_REMOVED lines=46> */
[----:B------:R-:W-:Y:S03]  /*5680*/  STL.64 [R1+0x610], R12 ;  /* 0x0006100c01007387 */ /* 0x000fe60000100a00 */
[C---:B------:R-:W-:Y:S01]  /*5690*/  IMAD.WIDE R208, R206.reuse, 0x2, R22 ;  /* 0x00000002ced07825 */ /* 0x040fe200078e0216 */
[----:B------:R-:W-:Y:S03]  /*56a0*/  STL.64 [R1+0x608], R10 ;  /* 0x0006080a01007387 */ /* 0x000fe60000100a00 */
[----:B------:R-:W-:-:S04]  /*56b0*/  IMAD.WIDE R206, R206, 0x2, R20 ;  /* 0x00000002cece7825 */ /* 0x000fc800078e0214 */
[----:B0-----:R-:W-:-:S04]  /*56c0*/  IMAD.WIDE R2, R250, 0x2, R22 ;  /* 0x00000002fa027825 */ /* 0x001fc800078e0216 */
[----:B------:R-:W-:Y:S01]  /*56d0*/  IMAD.WIDE R250, R250, 0x2, R20 ;  /* 0x00000002fafa7825 */ /* 0x000fe200078e0214 */
[----:B------:R0:W-:Y:S03]  /*56e0*/  STL.64 [R1+0x600], R2 ;  /* 0x0006000201007387 */ /* 0x0001e60000100a00 */
[----:B0-----:R-:W-:Y:S01]  /*56f0*/  IMAD.U32 R2, RZ, RZ, UR10 ;  /* 0x0000000aff027e24 */ /* 0x001fe2000f8e00ff */
[----:B------:R-:W-:Y:S01]  /*5700*/  UMOV UR10, UR4 ;  /* 0x00000004000a7c82 */ /* 0x000fe20008000000 */
[----:B------:R-:W-:Y:S01]  /*5710*/  IMAD.U32 R3, RZ, RZ, UR11 ;  /* 0x0000000bff037e24 */ /* 0x000fe2000f8e00ff */
[----:B------:R-:W-:-:S06]  /*5720*/  UMOV UR11, 0x80000020 ;  /* 0x80000020000b7882 */ /* 0x000fcc0000000000 */
.L_x_1:
[----:B------:R-:W-:Y:S04]  /*5730*/  STL.64 [R1+0xac0], R150 ;  /* 0x000ac09601007387 */ /* 0x000fe80000100a00 */
        /* <DEDUP_REMOVED lines=8> */
[----:B------:R0:W-:Y:S04]  /*57c0*/  STL.64 [R1+0xa78], R132 ;  /* 0x000a788401007387 */ /* 0x0001e80000100a00 */
[----:B0-----:R-:W2:Y:S04]  /*57d0*/  LDL.64 R132, [R1+0x628] ;  /* 0x0006280001847983 */ /* 0x001ea80000100a00 */
[----:B------:R0:W-:Y:S04]  /*57e0*/  STL.64 [R1+0xa70], R130 ;  /* 0x000a708201007387 */ /* 0x0001e80000100a00 */
[----:B0-----:R-:W3:Y:S04]  /*57f0*/  LDL.64 R130, [R1+0x620] ;  /* 0x0006200001827983 */ /* 0x001ee80000100a00 */
[----:B------:R0:W-:Y:S04]  /*5800*/  STL.64 [R1+0xa68], R128 ;  /* 0x000a688001007387 */ /* 0x0001e80000100a00 */
[----:B0-----:R-:W4:Y:S04]  /*5810*/  LDL.64 R128, [R1+0x618] ;  /* 0x0006180001807983 */ /* 0x001f280000100a00 */
[----:B------:R0:W-:Y:S04]  /*5820*/  STL.64 [R1+0xa60], R126 ;  /* 0x000a607e01007387 */ /* 0x0001e80000100a00 */
[----:B0-----:R-:W2:Y:S04]  /*5830*/  LDL.64 R126, [R1+0x610] ;  /* 0x00061000017e7983 */ /* 0x001ea80000100a00 */
[----:B------:R0:W-:Y:S04]  /*5840*/  STL.64 [R1+0xa58], R124 ;  /* 0x000a587c01007387 */ /* 0x0001e80000100a00 */
[----:B0-----:R-:W3:Y:S04]  /*5850*/  LDL.64 R124, [R1+0x608] ;  /* 0x00060800017c7983 */ /* 0x001ee80000100a00 */
[----:B------:R0:W-:Y:S04]  /*5860*/  STL.64 [R1+0xa50], R122 ;  /* 0x000a507a01007387 */ /* 0x0001e80000100a00 */
[----:B0-----:R-:W4:Y:S01]  /*5870*/  LDL.64 R122, [R1+0x600] ;  /* 0x00060000017a7983 */ /* 0x001f220000100a00 */
[----:B------:R-:W-:-:S02]  /*5880*/  ISETP.GT.AND P2, PT, R0, RZ, PT ;  /* 0x000000ff0000720c */ /* 0x000fc40003f44270 */
[-C--:B-----5:R-:W-:Y:S01]  /*5890*/  IADD3 R10, P1, R20, R2.reuse, RZ ;  /* 0x00000002140a7210 */ /* 0x0a0fe20007f3e0ff */
[----:B------:R-:W-:Y:S01]  /*58a0*/  STL.64 [R1+0xa48], R120 ;  /* 0x000a487801007387 */ /* 0x000fe20000100a00 */
[----:B------:R-:W-:Y:S02]  /*58b0*/  PRMT R154, RZ, 0x7610, R154 ;  /* 0x00007610ff9a7816 */ /* 0x000fe4000000009a */
[----:B------:R-:W-:Y:S01]  /*58c0*/  IADD3 R12, P0, R22, R2, RZ ;  /* 0x00000002160c7210 */ /* 0x000fe20007f1e0ff */
[----:B------:R-:W-:Y:S01]  /*58d0*/  STL.64 [R1+0xa40], R118 ;  /* 0x000a407601007387 */ /* 0x000fe20000100a00 */
[----:B------:R-:W-:Y:S01]  /*58e0*/  IMAD.X R11, R21, 0x1, R3, P1 ;  /* 0x00000001150b7824 */ /* 0x000fe200008e0603 */
[----:B------:R-:W-:Y:S02]  /*58f0*/  ISETP.GT.AND P3, PT, R0, 0x1, PT ;  /* 0x000000010000780c */ /* 0x000fe40003f64270 */
[----:B------:R-:W-:Y:S01]  /*5900*/  STL.64 [R1+0xa38], R116 ;  /* 0x000a387401007387 */ /* 0x000fe20000100a00 */
[----:B------:R-:W-:Y:S01]  /*5910*/  PRMT R155, RZ, 0x7610, R155 ;  /* 0x00007610ff9b7816 */ /* 0x000fe2000000009b */
[----:B------:R-:W-:-:S02]  /*5920*/  IMAD.X R13, R23, 0x1, R3, P0 ;  /* 0x00000001170d7824 */ /* 0x000fc400000e0603 */
        /* <DEDUP_REMOVED lines=16> */
[----:B------:R1:W-:Y:S04]  /*5a30*/  STL.64 [R1+0x9b0], R82 ;  /* 0x0009b05201007387 */ /* 0x0003e80000100a00 */
[----:B------:R-:W-:Y:S04]  /*5a40*/  STL.64 [R1+0x9a8], R80 ;  /* 0x0009a85001007387 */ /* 0x000fe80000100a00 */
[----:B------:R-:W-:Y:S04]  /*5a50*/  STL.64 [R1+0x9a0], R78 ;  /* 0x0009a04e01007387 */ /* 0x000fe80000100a00 */
[----:B------:R2:W-:Y:S04]  /*5a60*/  STL.64 [R1+0x998], R76 ;  /* 0x0009984c01007387 */ /* 0x0005e80000100a00 */
[----:B------:R-:W-:Y:S04]  /*5a70*/  STL.64 [R1+0x990], R74 ;  /* 0x0009904a01007387 */ /* 0x000fe80000100a00 */
[----:B------:R4:W-:Y:S04]  /*5a80*/  STL.64 [R1+0x988], R72 ;  /* 0x0009884801007387 */ /* 0x0009e80000100a00 */
        /* <DEDUP_REMOVED lines=24> */
[----:B0-----:R-:W3:Y:S04]  /*5c10*/  LDL.64 R84, [R1+0x630] ;  /* 0x0006300001547983 */ /* 0x001ee80000100a00 */
[----:B-1----:R-:W3:Y:S04]  /*5c20*/  LDL.64 R82, [R1+0x638] ;  /* 0x0006380001527983 */ /* 0x002ee80000100a00 */
[----:B------:R0:W3:Y:S01]  /*5c30*/  @P2 LDG.E.U16 R154, desc[UR14][R10.64] ;  /* 0x0000000e0a9a2981 */ /* 0x0000e2000c1e1500 */
[----:B------:R-:W-:-:S03]  /*5c40*/  PRMT R158, RZ, 0x7610, R158 ;  /* 0x00007610ff9e7816 */ /* 0x000fc6000000009e */
[----:B------:R1:W3:Y:S01]  /*5c50*/  @P2 LDG.E.U16 R155, desc[UR14][R12.64] ;  /* 0x0000000e0c9b2981 */ /* 0x0002e2000c1e1500 */
[----:B------:R-:W-:Y:S02]  /*5c60*/  PRMT R159, RZ, 0x7610, R159 ;  /* 0x00007610ff9f7816 */ /* 0x000fe4000000009f */
[----:B------:R-:W-:Y:S01]  /*5c70*/  PRMT R135, RZ, 0x7610, R135 ;  /* 0x00007610ff877816 */ /* 0x000fe20000000087 */
[----:B------:R-:W3:Y:S01]  /*5c80*/  LDL.64 R94, [R1+0x640] ;  /* 0x00064000015e7983 */ /* 0x000ee20000100a00 */
[-C--:B0-----:R-:W-:Y:S02]  /*5c90*/  IADD3 R10, P1, R206, R2.reuse, RZ ;  /* 0x00000002ce0a7210 */ /* 0x081fe40007f3e0ff */
[----:B------:R-:W-:Y:S01]  /*5ca0*/  ISETP.GT.AND P2, PT, R0, 0x2, PT ;  /* 0x000000020000780c */ /* 0x000fe20003f44270 */
[----:B------:R-:W3:Y:S02]  /*5cb0*/  LDL.64 R92, [R1+0x648] ;  /* 0x00064800015c7983 */ /* 0x000ee40000100a00 */
[--C-:B------:R-:W-:Y:S01]  /*5cc0*/  IMAD.X R11, R207, 0x1, R3.reuse, P1 ;  /* 0x00000001cf0b7824 */ /* 0x100fe200008e0603 */
[----:B-1----:R-:W-:Y:S01]  /*5cd0*/  IADD3 R12, P0, R208, R2, RZ ;  /* 0x00000002d00c7210 */ /* 0x002fe20007f1e0ff */
[----:B------:R-:W3:Y:S04]  /*5ce0*/  LDL.64 R90, [R1+0x650] ;  /* 0x00065000015a7983 */ /* 0x000ee80000100a00 */
[----:B------:R0:W3:Y:S01]  /*5cf0*/  @P3 LDG.E.U16 R158, desc[UR14][R10.64] ;  /* 0x0000000e0a9e3981 */ /* 0x0000e2000c1e1500 */
[----:B------:R-:W-:Y:S01]  /*5d00*/  IMAD.X R13, R209, 0x1, R3, P0 ;  /* 0x00000001d10d7824 */ /* 0x000fe200000e0603 */
[----:B------:R-:W-:-:S02]  /*5d10*/  PRMT R136, RZ, 0x7610, R136 ;  /* 0x00007610ff887816 */ /* 0x000fc40000000088 */
[----:B------:R-:W-:Y:S01]  /*5d20*/  PRMT R139, RZ, 0x7610, R139 ;  /* 0x00007610ff8b7816 */ /* 0x000fe2000000008b */
[----:B------:R-:W3:Y:S04]  /*5d30*/  LDL.64 R88, [R1+0x658] ;  /* 0x0006580001587983 */ /* 0x000ee80000100a00 */
[----:B------:R1:W3:Y:S01]  /*5d40*/  @P3 LDG.E.U16 R159, desc[UR14][R12.64] ;  /* 0x0000000e0c9f3981 */ /* 0x0002e2000c1e1500 */
[-C--:B0-----:R-:W-:Y:S02]  /*5d50*/  IADD3 R10, P1, R210, R2.reuse, RZ ;  /* 0x00000002d20a7210 */ /* 0x081fe40007f3e0ff */
[----:B------:R-:W-:Y:S01]  /*5d60*/  ISETP.GT.AND P3, PT, R0, 0x3, PT ;  /* 0x000000030000780c */ /* 0x000fe20003f64270 */
[----:B------:R-:W3:Y:S02]  /*5d70*/  LDL.64 R96, [R1+0x700] ;  /* 0x0007000001607983 */ /* 0x000ee40000100a00 */
[----:B------:R-:W-:Y:S01]  /*5d80*/  IMAD.X R11, R211, 0x1, R3, P1 ;  /* 0x00000001d30b7824 */ /* 0x000fe200008e0603 */
[----:B-1----:R-:W-:-:S04]  /*5d90*/  IADD3 R12, P0, R212, R2, RZ ;  /* 0x00000002d40c7210 */ /* 0x002fc80007f1e0ff */
[----:B------:R0:W3:Y:S01]  /*5da0*/  @P2 LDG.E.U16 R135, desc[UR14][R10.64] ;  /* 0x0000000e0a872981 */ /* 0x0000e2000c1e1500 */
[----:B------:R-:W-:-:S05]  /*5db0*/  IMAD.X R13, R213, 0x1, R3, P0 ;  /* 0x00000001d50d7824 */ /* 0x000fca00000e0603 */
[----:B------:R1:W3:Y:S01]  /*5dc0*/  @P2 LDG.E.U16 R136, desc[UR14][R12.64] ;  /* 0x0000000e0c882981 */ /* 0x0002e2000c1e1500 */
[----:B0-----:R-:W-:Y:S02]  /*5dd0*/  IADD3 R10, P1, R214, R2, RZ ;  /* 0x00000002d60a7210 */ /* 0x001fe40007f3e0ff */
[----:B------:R-:W-:-:S03]  /*5de0*/  ISETP.GT.AND P2, PT, R0, 0x4, PT ;  /* 0x000000040000780c */ /* 0x000fc60003f44270 */
[----:B------:R-:W-:Y:S01]  /*5df0*/  IMAD.X R11, R215, 0x1, R3, P1 ;  /* 0x00000001d70b7824 */ /* 0x000fe200008e0603 */
[----:B-1----:R-:W-:-:S04]  /*5e00*/  IADD3 R12, P0, R216, R2, RZ ;  /* 0x00000002d80c7210 */ /* 0x002fc80007f1e0ff */
[----:B------:R0:W3:Y:S01]  /*5e10*/  @P3 LDG.E.U16 R139, desc[UR14][R10.64] ;  /* 0x0000000e0a8b3981 */ /* 0x0000e2000c1e1500 */
[----:B------:R-:W-:Y:S01]  /*5e20*/  PRMT R140, RZ, 0x7610, R140 ;  /* 0x00007610ff8c7816 */ /* 0x000fe2000000008c */
[----:B------:R-:W-:Y:S01]  /*5e30*/  IMAD.X R13, R217, 0x1, R3, P0 ;  /* 0x00000001d90d7824 */ /* 0x000fe200000e0603 */
[----:B------:R-:W-:-:S04]  /*5e40*/  PRMT R143, RZ, 0x7610, R143 ;  /* 0x00007610ff8f7816 */ /* 0x000fc8000000008f */
[----:B------:R1:W3:Y:S01]  /*5e50*/  @P3 LDG.E.U16 R140, desc[UR14][R12.64] ;  /* 0x0000000e0c8c3981 */ /* 0x0002e2000c1e1500 */
[----:B0-----:R-:W-:Y:S02]  /*5e60*/  IADD3 R10, P1, R218, R2, RZ ;  /* 0x00000002da0a7210 */ /* 0x001fe40007f3e0ff */
[----:B------:R-:W-:-:S03]  /*5e70*/  ISETP.GT.AND P3, PT, R0, 0x5, PT ;  /* 0x000000050000780c */ /* 0x000fc60003f64270 */
[----:B------:R-:W-:Y:S01]  /*5e80*/  IMAD.X R11, R219, 0x1, R3, P1 ;  /* 0x00000001db0b7824 */ /* 0x000fe200008e0603 */
[----:B-1----:R-:W-:-:S04]  /*5e90*/  IADD3 R12, P0, R220, R2, RZ ;  /* 0x00000002dc0c7210 */ /* 0x002fc80007f1e0ff */
[----:B------:R0:W3:Y:S01]  /*5ea0*/  @P2 LDG.E.U16 R143, desc[UR14][R10.64] ;  /* 0x0000000e0a8f2981 */ /* 0x0000e2000c1e1500 */
[----:B------:R-:W-:Y:S01]  /*5eb0*/  PRMT R144, RZ, 0x7610, R144 ;  /* 0x00007610ff907816 */ /* 0x000fe20000000090 */
[--C-:B------:R-:W-:Y:S01]  /*5ec0*/  IMAD.X R13, R221, 0x1, R3.reuse, P0 ;  /* 0x00000001dd0d7824 */ /* 0x100fe200000e0603 */
[----:B------:R-:W-:Y:S02]  /*5ed0*/  PRMT R146, RZ, 0x7610, R146 ;  /* 0x00007610ff927816 */ /* 0x000fe40000000092 */
[-C--:B0-----:R-:W-:Y:S02]  /*5ee0*/  IADD3 R10, P1, R222, R2.reuse, RZ ;  /* 0x00000002de0a7210 */ /* 0x081fe40007f3e0ff */
[----:B------:R0:W3:Y:S01]  /*5ef0*/  @P2 LDG.E.U16 R144, desc[UR14][R12.64] ;  /* 0x0000000e0c902981 */ /* 0x0000e2000c1e1500 */
[----:B------:R-:W-:Y:S02]  /*5f00*/  IADD3 R14, P0, R224, R2, RZ ;  /* 0x00000002e00e7210 */ /* 0x000fe40007f1e0ff */
[----:B------:R-:W-:Y:S01]  /*5f10*/  IMAD.X R11, R223, 0x1, R3, P1 ;  /* 0x00000001df0b7824 */ /* 0x000fe200008e0603 */
[----:B------:R-:W-:-:S02]  /*5f20*/  ISETP.GT.AND P2, PT, R0, 0x6, PT ;  /* 0x000000060000780c */ /* 0x000fc40003f44270 */
[----:B------:R-:W-:Y:S01]  /*5f30*/  IMAD.X R15, R225, 0x1, R3, P0 ;  /* 0x00000001e10f7824 */ /* 0x000fe200000e0603 */
[----:B------:R-:W-:Y:S01]  /*5f40*/  PRMT R147, RZ, 0x7610, R147 ;  /* 0x00007610ff937816 */ /* 0x000fe20000000093 */
[----:B------:R1:W3:Y:S01]  /*5f50*/  @P3 LDG.E.U16 R146, desc[UR14][R10.64] ;  /* 0x0000000e0a923981 */ /* 0x0002e2000c1e1500 */
[-C--:B0-----:R-:W-:Y:S02]  /*5f60*/  IADD3 R12, P1, R226, R2.reuse, RZ ;  /* 0x00000002e20c7210 */ /* 0x081fe40007f3e0ff */
[----:B------:R-:W-:Y:S02]  /*5f70*/  PRMT R148, RZ, 0x7610, R148 ;  /* 0x00007610ff947816 */ /* 0x000fe40000000094 */
[----:B------:R0:W3:Y:S01]  /*5f80*/  @P3 LDG.E.U16 R147, desc[UR14][R14.64] ;  /* 0x0000000e0e933981 */ /* 0x0000e2000c1e1500 */
[----:B------:R-:W-:Y:S02]  /*5f90*/  PRMT R149, RZ, 0x7610, R149 ;  /* 0x00007610ff957816 */ /* 0x000fe40000000095 */
[----:B-1----:R-:W-:Y:S01]  /*5fa0*/  IADD3 R10, P0, R228, R2, RZ ;  /* 0x00000002e40a7210 */ /* 0x002fe20007f1e0ff */
[----:B------:R-:W-:Y:S01]  /*5fb0*/  IMAD.X R13, R227, 0x1, R3, P1 ;  /* 0x00000001e30d7824 */ /* 0x000fe200008e0603 */
[----:B------:R-:W-:-:S03]  /*5fc0*/  ISETP.GT.AND P3, PT, R0, 0x7, PT ;  /* 0x000000070000780c */ /* 0x000fc60003f64270 */
[----:B------:R-:W-:Y:S01]  /*5fd0*/  IMAD.X R11, R229, 0x1, R3, P0 ;  /* 0x00000001e50b7824 */ /* 0x000fe200000e0603 */
[----:B------:R-:W3:Y:S04]  /*5fe0*/  @P2 LDG.E.U16 R148, desc[UR14][R12.64] ;  /* 0x0000000e0c942981 */ /* 0x000ee8000c1e1500 */
[----:B------:R1:W3:Y:S01]  /*5ff0*/  @P2 LDG.E.U16 R149, desc[UR14][R10.64] ;  /* 0x0000000e0a952981 */ /* 0x0002e2000c1e1500 */
[----:B------:R-:W-:Y:S02]  /*6000*/  PRMT R151, RZ, 0x7610, R151 ;  /* 0x00007610ff977816 */ /* 0x000fe40000000097 */
[-C--:B0-----:R-:W-:Y:S02]  /*6010*/  IADD3 R14, P1, R230, R2.reuse, RZ ;  /* 0x00000002e60e7210 */ /* 0x081fe40007f3e0ff */
[----:B-1----:R-:W-:-:S02]  /*6020*/  IADD3 R10, P2, R232, R2, RZ ;  /* 0x00000002e80a7210 */ /* 0x002fc40007f5e0ff */
[----:B------:R-:W-:-:S03]  /*6030*/  ISETP.GT.AND P0, PT, R0, 0x8, PT ;  /* 0x000000080000780c */ /* 0x000fc60003f04270 */
[--C-:B------:R-:W-:Y:S02]  /*6040*/  IMAD.X R11, R233, 0x1, R3.reuse, P2 ;  /* 0x00000001e90b7824 */ /* 0x100fe400010e0603 */
[--C-:B------:R-:W-:Y:S01]  /*6050*/  IMAD.X R15, R231, 0x1, R3.reuse, P1 ;  /* 0x00000001e70f7824 */ /* 0x100fe200008e0603 */
[----:B------:R-:W-:Y:S02]  /*6060*/  IADD3 R12, P1, R234, R2, RZ ;  /* 0x00000002ea0c7210 */ /* 0x000fe40007f3e0ff */
[----:B------:R0:W3:Y:S01]  /*6070*/  @P3 LDG.E.U16 R151, desc[UR14][R10.64] ;  /* 0x0000000e0a973981 */ /* 0x0000e2000c1e1500 */
[----:B------:R-:W-:Y:S02]  /*6080*/  PRMT R150, RZ, 0x7610, R150 ;  /* 0x00007610ff967816 */ /* 0x000fe40000000096 */
[----:B------:R-:W-:Y:S01]  /*6090*/  PRMT R18, RZ, 0x7610, R18 ;  /* 0x00007610ff127816 */ /* 0x000fe20000000012 */
[----:B------:R-:W-:Y:S01]  /*60a0*/  IMAD.X R13, R235, 0x1, R3, P1 ;  /* 0x00000001eb0d7824 */ /* 0x000fe200008e0603 */
[----:B------:R-:W-:-:S02]  /*60b0*/  PRMT R19, RZ, 0x7610, R19 ;  /* 0x00007610ff137816 */ /* 0x000fc40000000013 */
[----:B------:R1:W3:Y:S01]  /*60c0*/  @P3 LDG.E.U16 R150, desc[UR14][R14.64] ;  /* 0x0000000e0e963981 */ /* 0x0002e2000c1e1500 */
[----:B0-----:R-:W-:-:S03]  /*60d0*/  IADD3 R10, P2, R236, R2, RZ ;  /* 0x00000002ec0a7210 */ /* 0x001fc60007f5e0ff */
[----:B------:R0:W3:Y:S02]  /*60e0*/  @P0 LDG.E.U16 R18, desc[UR14][R12.64] ;  /* 0x0000000e0c120981 */ /* 0x0000e4000c1e1500 */
[----:B------:R-:W-:Y:S01]  /*60f0*/  IMAD.X R11, R237, 0x1, R3, P2 ;  /* 0x00000001ed0b7824 */ /* 0x000fe200010e0603 */
[----:B-1----:R-:W-:-:S04]  /*6100*/  IADD3 R14, P1, R238, R2, RZ ;  /* 0x00000002ee0e7210 */ /* 0x002fc80007f3e0ff */
[----:B------:R1:W3:Y:S01]  /*6110*/  @P0 LDG.E.U16 R19, desc[UR14][R10.64] ;  /* 0x0000000e0a130981 */ /* 0x0002e2000c1e1500 */
[----:B0-----:R-:W-:Y:S01]  /*6120*/  IADD3 R12, P0, R240, R2, RZ ;  /* 0x00000002f00c7210 */ /* 0x001fe20007f1e0ff */
[----:B------:R-:W-:Y:S01]  /*6130*/  IMAD.X R15, R239, 0x1, R3, P1 ;  /* 0x00000001ef0f7824 */ /* 0x000fe200008e0603 */
[----:B------:R-:W-:-:S03]  /*6140*/  ISETP.GT.AND P1, PT, R0, 0xa, PT ;  /* 0x0000000a0000780c */ /* 0x000fc60003f24270 */
[----:B------:R-:W-:Y:S01]  /*6150*/  IMAD.X R13, R241, 0x1, R3, P0 ;  /* 0x00000001f10d7824 */ /* 0x000fe200000e0603 */
[----:B-1----:R-:W-:Y:S02]  /*6160*/  IADD3 R10, P0, R242, R2, RZ ;  /* 0x00000002f20a7210 */ /* 0x002fe40007f1e0ff */
[----:B------:R-:W-:-:S03]  /*6170*/  PRMT R137, RZ, 0x7610, R137 ;  /* 0x00007610ff897816 */ /* 0x000fc60000000089 */
[----:B------:R-:W-:-:S05]  /*6180*/  IMAD.X R11, R243, 0x1, R3, P0 ;  /* 0x00000001f30b7824 */ /* 0x000fca00000e0603 */
[----:B------:R0:W3:Y:S01]  /*6190*/  @P1 LDG.E.U16 R137, desc[UR14][R10.64] ;  /* 0x0000000e0a891981 */ /* 0x0000e2000c1e1500 */
[----:B------:R-:W-:Y:S02]  /*61a0*/  PRMT R138, RZ, 0x7610, R138 ;  /* 0x00007610ff8a7816 */ /* 0x000fe4000000008a */
[----:B0-----:R-:W-:-:S05]  /*61b0*/  IADD3 R10, P0, R244, R2, RZ ;  /* 0x00000002f40a7210 */ /* 0x001fca0007f1e0ff */
[----:B------:R-:W-:-:S05]  /*61c0*/  IMAD.X R11, R245, 0x1, R3, P0 ;  /* 0x00000001f50b7824 */ /* 0x000fca00000e0603 */
[----:B------:R0:W3:Y:S01]  /*61d0*/  @P1 LDG.E.U16 R138, desc[UR14][R10.64] ;  /* 0x0000000e0a8a1981 */ /* 0x0000e2000c1e1500 */
[----:B------:R-:W-:Y:S02]  /*61e0*/  ISETP.GT.AND P1, PT, R0, 0xb, PT ;  /* 0x0000000b0000780c */ /* 0x000fe40003f24270 */
[----:B------:R-:W-:Y:S02]  /*61f0*/  PRMT R141, RZ, 0x7610, R141 ;  /* 0x00007610ff8d7816 */ /* 0x000fe4000000008d */
[----:B0-----:R-:W-:-:S05]  /*6200*/  IADD3 R10, P0, R246, R2, RZ ;  /* 0x00000002f60a7210 */ /* 0x001fca0007f1e0ff */
        /* <DEDUP_REMOVED lines=11> */
[----:B--2---:R-:W-:Y:S02]  /*62c0*/  PRMT R77, RZ, 0x7610, R77 ;  /* 0x00007610ff4d7816 */ /* 0x004fe4000000004d */
[----:B----4-:R-:W-:-:S05]  /*62d0*/  IADD3 R10, P0, R122, R2, RZ ;  /* 0x000000027a0a7210 */ /* 0x010fca0007f1e0ff */
[----:B------:R-:W-:-:S05]  /*62e0*/  IMAD.X R11, R123, 0x1, R3, P0 ;  /* 0x000000017b0b7824 */ /* 0x000fca00000e0603 */
[----:B------:R3:W2:Y:S01]  /*62f0*/  @P1 LDG.E.U16 R77, desc[UR14][R10.64] ;  /* 0x0000000e0a4d1981 */ /* 0x0006a2000c1e1500 */
[----:B------:R-:W-:Y:S02]  /*6300*/  ISETP.GT.AND P1, PT, R0, 0xd, PT ;  /* 0x0000000d0000780c */ /* 0x000fe40003f24270 */
[----:B------:R-:W-:Y:S02]  /*6310*/  PRMT R72, RZ, 0x7610, R72 ;  /* 0x00007610ff487816 */ /* 0x000fe40000000048 */
[----:B---3--:R-:W-:-:S05]  /*6320*/  IADD3 R10, P0, R124, R2, RZ ;  /* 0x000000027c0a7210 */ /* 0x008fca0007f1e0ff */
[----:B------:R-:W-:-:S05]  /*6330*/  IMAD.X R11, R125, 0x1, R3, P0 ;  /* 0x000000017d0b7824 */ /* 0x000fca00000e0603 */
[----:B------:R0:W3:Y:S01]  /*6340*/  @P1 LDG.E.U16 R72, desc[UR14][R10.64] ;  /* 0x0000000e0a481981 */ /* 0x0000e2000c1e1500 */
[----:B------:R-:W-:Y:S02]  /*6350*/  PRMT R71, RZ, 0x7610, R71 ;  /* 0x00007610ff477816 */ /* 0x000fe40000000047 */
[----:B0-----:R-:W-:-:S05]  /*6360*/  IADD3 R10, P0, R126, R2, RZ ;  /* 0x000000027e0a7210 */ /* 0x001fca0007f1e0ff */
[----:B------:R-:W-:-:S05]  /*6370*/  IMAD.X R11, R127, 0x1, R3, P0 ;  /* 0x000000017f0b7824 */ /* 0x000fca00000e0603 */
[----:B------:R0:W4:Y:S01]  /*6380*/  @P1 LDG.E.U16 R71, desc[UR14][R10.64] ;  /* 0x0000000e0a471981 */ /* 0x000122000c1e1500 */
[----:B------:R-:W-:Y:S02]  /*6390*/  ISETP.GT.AND P1, PT, R0, 0xe, PT ;  /* 0x0000000e0000780c */ /* 0x000fe40003f24270 */
[----:B------:R-:W-:Y:S02]  /*63a0*/  PRMT R66, RZ, 0x7610, R66 ;  /* 0x00007610ff427816 */ /* 0x000fe40000000042 */
[----:B0-----:R-:W-:-:S05]  /*63b0*/  IADD3 R10, P0, R128, R2, RZ ;  /* 0x00000002800a7210 */ /* 0x001fca0007f1e0ff */
[----:B------:R-:W-:-:S05]  /*63c0*/  IMAD.X R11, R129, 0x1, R3, P0 ;  /* 0x00000001810b7824 */ /* 0x000fca00000e0603 */
[----:B------:R0:W4:Y:S01]  /*63d0*/  @P1 LDG.E.U16 R66, desc[UR14][R10.64] ;  /* 0x0000000e0a421981 */ /* 0x000122000c1e1500 */
        /* <DEDUP_REMOVED lines=11> */
[----:B------:R-:W-:Y:S02]  /*6490*/  IMAD.X R11, R85, 0x1, R3, P0 ;  /* 0x00000001550b7824 */ /* 0x000fe400000e0603 */
[----:B------:R-:W2:Y:S04]  /*64a0*/  LDL.64 R84, [R1+0x660] ;  /* 0x0006600001547983 */ /* 0x000ea80000100a00 */
[----:B------:R0:W4:Y:S02]  /*64b0*/  @P1 LDG.E.U16 R59, desc[UR14][R10.64] ;  /* 0x0000000e0a3b1981 */ /* 0x000124000c1e1500 */
[----:B0-----:R-:W-:-:S05]  /*64c0*/  IADD3 R10, P0, R82, R2, RZ ;  /* 0x00000002520a7210 */ /* 0x001fca0007f1e0ff */
[----:B------:R-:W-:Y:S02]  /*64d0*/  IMAD.X R11, R83, 0x1, R3, P0 ;  /* 0x00000001530b7824 */ /* 0x000fe400000e0603 */
[----:B------:R-:W3:Y:S01]  /*64e0*/  LDL.64 R82, [R1+0x668] ;  /* 0x0006680001527983 */ /* 0x000ee20000100a00 */
[C---:B------:R-:W-:Y:S02]  /*64f0*/  ISETP.GT.AND P3, PT, R0.reuse, 0x9, PT ;  /* 0x000000090000780c */ /* 0x040fe40003f64270 */
[----:B------:R-:W-:Y:S02]  /*6500*/  PRMT R156, RZ, 0x7610, R156 ;  /* 0x00007610ff9c7816 */ /* 0x000fe4000000009c */
[----:B------:R-:W-:-:S09]  /*6510*/  ISETP.GT.AND P1, PT, R0, 0x10, PT ;  /* 0x000000100000780c */ /* 0x000fd20003f24270 */
[----:B------:R0:W4:Y:S02]  /*6520*/  @P3 LDG.E.U16 R156, desc[UR14][R14.64] ;  /* 0x0000000e0e9c3981 */ /* 0x000124000c1e1500 */
[----:B0-----:R-:W-:-:S06]  /*6530*/  PRMT R14, RZ, 0x7610, R14 ;  /* 0x00007610ff0e7816 */ /* 0x001fcc000000000e */
[----:B------:R0:W4:Y:S01]  /*6540*/  @P1 LDG.E.U16 R14, desc[UR14][R10.64] ;  /* 0x0000000e0a0e1981 */ /* 0x000122000c1e1500 */
[----:B------:R-:W-:Y:S02]  /*6550*/  PRMT R15, RZ, 0x7610, R15 ;  /* 0x00007610ff0f7816 */ /* 0x000fe4000000000f */
[----:B0-----:R-:W-:-:S05]  /*6560*/  IADD3 R10, P0, R94, R2, RZ ;  /* 0x000000025e0a7210 */ /* 0x001fca0007f1e0ff */
[----:B------:R-:W-:Y:S02]  /*6570*/  IMAD.X R11, R95, 0x1, R3, P0 ;  /* 0x000000015f0b7824 */ /* 0x000fe400000e0603 */
[----:B------:R-:W4:Y:S04]  /*6580*/  LDL.64 R94, [R1+0x670] ;  /* 0x00067000015e7983 */ /* 0x000f280000100a00 */
[----:B------:R0:W4:Y:S01]  /*6590*/  @P1 LDG.E.U16 R15, desc[UR14][R10.64] ;  /* 0x0000000e0a0f1981 */ /* 0x000122000c1e1500 */
[----:B------:R-:W-:Y:S02]  /*65a0*/  ISETP.GT.AND P1, PT, R0, 0x11, PT ;  /* 0x000000110000780c */ /* 0x000fe40003f24270 */
[----:B------:R-:W-:Y:S02]  /*65b0*/  PRMT R152, RZ, 0x7610, R152 ;  /* 0x00007610ff987816 */ /* 0x000fe40000000098 */
[----:B0-----:R-:W-:-:S05]  /*65c0*/  IADD3 R10, P0, R92, R2, RZ ;  /* 0x000000025c0a7210 */ /* 0x001fca0007f1e0ff */
[----:B------:R-:W-:Y:S02]  /*65d0*/  IMAD.X R11, R93, 0x1, R3, P0 ;  /* 0x000000015d0b7824 */ /* 0x000fe400000e0603 */
[----:B------:R-:W4:Y:S04]  /*65e0*/  LDL.64 R92, [R1+0x678] ;  /* 0x00067800015c7983 */ /* 0x000f280000100a00 */
        /* <DEDUP_REMOVED lines=13> */
[----:B--2---:R-:W-:-:S05]  /*66c0*/  IADD3 R10, P0, R84, R2, RZ ;  /* 0x00000002540a7210 */ /* 0x004fca0007f1e0ff */
[----:B------:R-:W-:Y:S02]  /*66d0*/  IMAD.X R11, R85, 0x1, R3, P0 ;  /* 0x00000001550b7824 */ /* 0x000fe400000e0603 */
[----:B------:R-:W2:Y:S04]  /*66e0*/  LDL.64 R84, [R1+0x690] ;  /* 0x0006900001547983 */ /* 0x000ea80000100a00 */
[----:B------:R3:W2:Y:S02]  /*66f0*/  @P1 LDG.E.U16 R86, desc[UR14][R10.64] ;  /* 0x0000000e0a561981 */ /* 0x0006a4000c1e1500 */
[----:B---3--:R-:W-:-:S05]  /*6700*/  IADD3 R10, P0, R82, R2, RZ ;  /* 0x00000002520a7210 */ /* 0x008fca0007f1e0ff */
[----:B------:R-:W-:Y:S02]  /*6710*/  IMAD.X R11, R83, 0x1, R3, P0 ;  /* 0x00000001530b7824 */ /* 0x000fe400000e0603 */
[----:B------:R-:W3:Y:S01]  /*6720*/  LDL.64 R82, [R1+0x698] ;  /* 0x0006980001527983 */ /* 0x000ee20000100a00 */
[----:B------:R-:W-:Y:S02]  /*6730*/  ISETP.GT.AND P1, PT, R0, 0x13, PT ;  /* 0x000000130000780c */ /* 0x000fe40003f24270 */
[----:B------:R-:W-:Y:S02]  /*6740*/  PRMT R74, RZ, 0x7610, R74 ;  /* 0x00007610ff4a7816 */ /* 0x000fe4000000004a */
[----:B------:R-:W-:-:S09]  /*6750*/  PRMT R81, RZ, 0x7610, R81 ;  /* 0x00007610ff517816 */ /* 0x000fd20000000051 */
[----:B------:R4:W3:Y:S01]  /*6760*/  @P1 LDG.E.U16 R74, desc[UR14][R10.64] ;  /* 0x0000000e0a4a1981 */ /* 0x0008e2000c1e1500 */
[----:B------:R-:W-:Y:S02]  /*6770*/  PRMT R68, RZ, 0x7610, R68 ;  /* 0x00007610ff447816 */ /* 0x000fe40000000044 */
[----:B----4-:R-:W-:-:S05]  /*6780*/  IADD3 R10, P0, R94, R2, RZ ;  /* 0x000000025e0a7210 */ /* 0x010fca0007f1e0ff */
[----:B------:R-:W-:Y:S02]  /*6790*/  IMAD.X R11, R95, 0x1, R3, P0 ;  /* 0x000000015f0b7824 */ /* 0x000fe400000e0603 */
[----:B------:R-:W4:Y:S04]  /*67a0*/  LDL.64 R94, [R1+0x6a0] ;  /* 0x0006a000015e7983 */ /* 0x000f280000100a00 */
[----:B------:R0:W4:Y:S01]  /*67b0*/  @P1 LDG.E.U16 R81, desc[UR14][R10.64] ;  /* 0x0000000e0a511981 */ /* 0x000122000c1e1500 */
[----:B------:R-:W-:Y:S02]  /*67c0*/  ISETP.GT.AND P1, PT, R0, 0x14, PT ;  /* 0x000000140000780c */ /* 0x000fe40003f24270 */
        /* <DEDUP_REMOVED lines=40> */
[----:B------:R-:W4:Y:S01]  /*6a50*/  LDL.64 R90, [R1+0x6e0] ;  /* 0x0006e000015a7983 */ /* 0x000f220000100a00 */
[----:B------:R-:W-:-:S03]  /*6a60*/  PRMT R157, RZ, 0x7610, R157 ;  /* 0x00007610ff9d7816 */ /* 0x000fc6000000009d */
[----:B------:R0:W4:Y:S01]  /*6a70*/  @P1 LDG.E.U16 R57, desc[UR14][R10.64] ;  /* 0x0000000e0a391981 */ /* 0x000122000c1e1500 */
[----:B------:R-:W-:-:S03]  /*6a80*/  ISETP.GT.AND P1, PT, R0, 0x18, PT ;  /* 0x000000180000780c */ /* 0x000fc60003f24270 */
[----:B------:R1:W4:Y:S01]  /*6a90*/  @P3 LDG.E.U16 R157, desc[UR14][R12.64] ;  /* 0x0000000e0c9d3981 */ /* 0x000322000c1e1500 */
[----:B0-----:R-:W-:-:S05]  /*6aa0*/  IADD3 R10, P0, R88, R2, RZ ;  /* 0x00000002580a7210 */ /* 0x001fca0007f1e0ff */
[----:B------:R-:W-:Y:S01]  /*6ab0*/  IMAD.X R11, R89, 0x1, R3, P0 ;  /* 0x00000001590b7824 */ /* 0x000fe200000e0603 */
[----:B-1----:R-:W-:Y:S01]  /*6ac0*/  PRMT R12, RZ, 0x7610, R12 ;  /* 0x00007610ff0c7816 */ /* 0x002fe2000000000c */
[----:B------:R-:W4:Y:S05]  /*6ad0*/  LDL.64 R88, [R1+0x6e8] ;  /* 0x0006e80001587983 */ /* 0x000f2a0000100a00 */
        /* <DEDUP_REMOVED lines=45> */
[----:B------:R0:W3:Y:S02]  /*6db0*/  @P1 LDG.E.U16 R75, desc[UR14][R10.64] ;  /* 0x0000000e0a4b1981 */ /* 0x0000e4000c1e1500 */
[----:B0-----:R-:W-:-:S05]  /*6dc0*/  IADD3 R10, P0, R96, R2, RZ ;  /* 0x00000002600a7210 */ /* 0x001fca0007f1e0ff */
[----:B------:R-:W-:-:S05]  /*6dd0*/  IMAD.X R11, R97, 0x1, R3, P0 ;  /* 0x00000001610b7824 */ /* 0x000fca00000e0603 */
[----:B------:R4:W3:Y:S01]  /*6de0*/  @P1 LDG.E.U16 R73, desc[UR14][R10.64] ;  /* 0x0000000e0a491981 */ /* 0x0008e2000c1e1500 */
[----:B------:R-:W-:Y:S02]  /*6df0*/  ISETP.GT.AND P1, PT, R0, 0x1d, PT ;  /* 0x0000001d0000780c */ /* 0x000fe40003f24270 */
[----:B------:R-:W-:Y:S02]  /*6e00*/  PRMT R69, RZ, 0x7610, R69 ;  /* 0x00007610ff457816 */ /* 0x000fe40000000045 */
[----:B----4-:R-:W-:Y:S02]  /*6e10*/  IADD3 R10, P0, R94, R2, RZ ;  /* 0x000000025e0a7210 */ /* 0x010fe40007f1e0ff */
[----:B------:R-:W-:Y:S01]  /*6e20*/  PRMT R67, RZ, 0x7610, R67 ;  /* 0x00007610ff437816 */ /* 0x000fe20000000043 */
[----:B------:R-:W4:Y:S02]  /*6e30*/  LDL.LU R94, [R1+0x754] ;  /* 0x00075400015e7983 */ /* 0x000f240000300800 */
[----:B------:R-:W-:-:S05]  /*6e40*/  IMAD.X R11, R95, 0x1, R3, P0 ;  /* 0x000000015f0b7824 */ /* 0x000fca00000e0603 */
[----:B------:R0:W4:Y:S02]  /*6e50*/  @P1 LDG.E.U16 R69, desc[UR14][R10.64] ;  /* 0x0000000e0a451981 */ /* 0x000124000c1e1500 */
[----:B0-----:R-:W-:-:S05]  /*6e60*/  IADD3 R10, P0, R92, R2, RZ ;  /* 0x000000025c0a7210 */ /* 0x001fca0007f1e0ff */
[----:B------:R-:W-:Y:S01]  /*6e70*/  IMAD.X R11, R93, 0x1, R3, P0 ;  /* 0x000000015d0b7824 */ /* 0x000fe200000e0603 */
[----:B------:R-:W-:Y:S01]  /*6e80*/  PRMT R63, RZ, 0x7610, R63 ;  /* 0x00007610ff3f7816 */ /* 0x000fe2000000003f */
[----:B------:R-:W4:Y:S04]  /*6e90*/  LDL.LU R93, [R1+0x7e4] ;  /* 0x0007e400015d7983 */ /* 0x000f280000300800 */
[----:B------:R0:W4:Y:S01]  /*6ea0*/  @P1 LDG.E.U16 R67, desc[UR14][R10.64] ;  /* 0x0000000e0a431981 */ /* 0x000122000c1e1500 */
[----:B------:R-:W-:Y:S02]  /*6eb0*/  ISETP.GT.AND P1, PT, R0, 0x1e, PT ;  /* 0x0000001e0000780c */ /* 0x000fe40003f24270 */
[----:B------:R-:W-:Y:S01]  /*6ec0*/  PRMT R61, RZ, 0x7610, R61 ;  /* 0x00007610ff3d7816 */ /* 0x000fe2000000003d */
[----:B------:R-:W4:Y:S01]  /*6ed0*/  LDL.LU R92, [R1+0x860] ;  /* 0x00086000015c7983 */ /* 0x000f220000300800 */
[----:B0-----:R-:W-:-:S05]  /*6ee0*/  IADD3 R10, P0, R90, R2, RZ ;  /* 0x000000025a0a7210 */ /* 0x001fca0007f1e0ff */
[----:B------:R-:W-:Y:S01]  /*6ef0*/  IMAD.X R11, R91, 0x1, R3, P0 ;  /* 0x000000015b0b7824 */ /* 0x000fe200000e0603 */
[----:B------:R-:W-:Y:S01]  /*6f00*/  PRMT R56, RZ, 0x7610, R56 ;  /* 0x00007610ff387816 */ /* 0x000fe20000000038 */
[----:B------:R-:W4:Y:S04]  /*6f10*/  LDL.LU R91, [R1+0x864] ;  /* 0x00086400015b7983 */ /* 0x000f280000300800 */
[----:B------:R0:W4:Y:S01]  /*6f20*/  @P1 LDG.E.U16 R63, desc[UR14][R10.64] ;  /* 0x0000000e0a3f1981 */ /* 0x000122000c1e1500 */
[----:B------:R-:W-:-:S03]  /*6f30*/  PRMT R54, RZ, 0x7610, R54 ;  /* 0x00007610ff367816 */ /* 0x000fc60000000036 */
[----:B------:R-:W4:Y:S01]  /*6f40*/  LDL.LU R90, [R1+0x868] ;  /* 0x00086800015a7983 */ /* 0x000f220000300800 */
[----:B0-----:R-:W-:-:S05]  /*6f50*/  IADD3 R10, P0, R88, R2, RZ ;  /* 0x00000002580a7210 */ /* 0x001fca0007f1e0ff */
[----:B------:R-:W-:-:S05]  /*6f60*/  IMAD.X R11, R89, 0x1, R3, P0 ;  /* 0x00000001590b7824 */ /* 0x000fca00000e0603 */
[----:B------:R2:W4:Y:S01]  /*6f70*/  @P1 LDG.E.U16 R61, desc[UR14][R10.64] ;  /* 0x0000000e0a3d1981 */ /* 0x000522000c1e1500 */
[----:B------:R-:W-:Y:S01]  /*6f80*/  ISETP.GT.AND P1, PT, R0, 0x1f, PT ;  /* 0x0000001f0000780c */ /* 0x000fe20003f24270 */
[----:B------:R-:W0:Y:S01]  /*6f90*/  S2R R134, SR_TID.X ;  /* 0x0000000000867919 */ /* 0x000e220000002100 */
[----:B--2---:R-:W-:Y:S02]  /*6fa0*/  IADD3 R10, P0, R84, R2, RZ ;  /* 0x00000002540a7210 */ /* 0x004fe40007f1e0ff */
[----:B------:R-:W2:Y:S03]  /*6fb0*/  LDL.LU R84, [R1+0x86c] ;  /* 0x00086c0001547983 */ /* 0x000ea60000300800 */
[----:B------:R-:W-:Y:S01]  /*6fc0*/  IMAD.X R11, R85, 0x1, R3, P0 ;  /* 0x00000001550b7824 */ /* 0x000fe200000e0603 */
[----:B------:R-:W2:Y:S05]  /*6fd0*/  LDL.LU R89, [R1+0x870] ;  /* 0x0008700001597983 */ /* 0x000eaa0000300800 */
[----:B------:R3:W2:Y:S01]  /*6fe0*/  @P1 LDG.E.U16 R56, desc[UR14][R10.64] ;  /* 0x0000000e0a381981 */ /* 0x0006a2000c1e1500 */
[----:B------:R-:W-:-:S03]  /*6ff0*/  LOP3.LUT R85, R5, 0x10, RZ, 0x3c, !PT ;  /* 0x0000001005557812 */ /* 0x000fc600078e3cff */
[----:B------:R-:W2:Y:S01]  /*7000*/  LDL.LU R88, [R1+0x874] ;  /* 0x0008740001587983 */ /* 0x000ea20000300800 */
[----:B---3--:R-:W-:-:S05]  /*7010*/  IADD3 R10, P0, R82, R2, RZ ;  /* 0x00000002520a7210 */ /* 0x008fca0007f1e0ff */
[----:B------:R-:W-:Y:S02]  /*7020*/  IMAD.X R11, R83, 0x1, R3, P0 ;  /* 0x00000001530b7824 */ /* 0x000fe400000e0603 */
[----:B------:R-:W1:Y:S03]  /*7030*/  LDC R83, c[0x0][0x23c] ;  /* 0x00008f00ff537b82 */ /* 0x000e660000000800 */
[----:B------:R3:W2:Y:S05]  /*7040*/  @P1 LDG.E.U16 R54, desc[UR14][R10.64] ;  /* 0x0000000e0a361981 */ /* 0x0006aa000c1e1500 */
[----:B------:R-:W-:Y:S06]  /*7050*/  BAR.SYNC.DEFER_BLOCKING 0x0 ;  /* 0x0000000000007b1d */ /* 0x000fec0000010000 */
[----:B------:R-:W-:Y:S04]  /*7060*/  STS.U16 [R5+UR12], R154 ;  /* 0x0000009a05007988 */ /* 0x000fe8000800040c */
[----:B------:R-:W-:Y:S04]  /*7070*/  STS.U16 [R5+UR12+0x4000], R155 ;  /* 0x0040009b05007988 */ /* 0x000fe8000800040c */
[----:B------:R-:W-:Y:S04]  /*7080*/  STS.U16 [R5+UR12+0x400], R18 ;  /* 0x0004001205007988 */ /* 0x000fe8000800040c */
[----:B------:R0:W-:Y:S04]  /*7090*/  STS.U16 [R5+UR12+0x4400], R19 ;  /* 0x0044001305007988 */ /* 0x0001e8000800040c */
[----:B------:R-:W-:Y:S04]  /*70a0*/  STS.U16 [R5+UR12+0x800], R14 ;  /* 0x0008000e05007988 */ /* 0x000fe8000800040c */
[----:B------:R-:W-:Y:S04]  /*70b0*/  STS.U16 [R5+UR12+0x4800], R15 ;  /* 0x0048000f05007988 */ /* 0x000fe8000800040c */
[----:B------:R-:W-:Y:S04]  /*70c0*/  STS.U16 [R5+UR12+0xc00], R12 ;  /* 0x000c000c05007988 */ /* 0x000fe8000800040c */
[----:B------:R-:W-:Y:S04]  /*70d0*/  STS.U16 [R5+UR12+0x4c00], R13 ;  /* 0x004c000d05007988 */ /* 0x000fe8000800040c */
[----:B------:R-:W-:Y:S04]  /*70e0*/  STS.U16 [R85+UR12+0x80], R158 ;  /* 0x0000809e55007988 */ /* 0x000fe8000800040c */
[----:B------:R-:W-:Y:S04]  /*70f0*/  STS.U16 [R85+UR12+0x4080], R159 ;  /* 0x0040809f55007988 */ /* 0x000fe8000800040c */
[----:B------:R-:W-:Y:S04]  /*7100*/  STS.U16 [R85+UR12+0x480], R156 ;  /* 0x0004809c55007988 */ /* 0x000fe8000800040c */
[----:B0-----:R-:W2:Y:S04]  /*7110*/  LDL.LU R19, [R1+0x87c] ;  /* 0x00087c0001137983 */ /* 0x001ea80000300800 */
[----:B------:R-:W-:Y:S04]  /*7120*/  STS.U16 [R85+UR12+0x4480], R157 ;  /* 0x0044809d55007988 */ /* 0x000fe8000800040c */
[----:B------:R-:W2:Y:S04]  /*7130*/  LDL.LU R18, [R1+0x880] ;  /* 0x0008800001127983 */ /* 0x000ea80000300800 */
[----:B------:R-:W-:Y:S04]  /*7140*/  STS.U16 [R85+UR12+0x880], R152 ;  /* 0x0008809855007988 */ /* 0x000fe8000800040c */
[----:B------:R-:W-:Y:S04]  /*7150*/  STS.U16 [R85+UR12+0x4880], R153 ;  /* 0x0048809955007988 */ /* 0x000fe8000800040c */
[----:B------:R-:W-:Y:S04]  /*7160*/  STS.U16 [R85+UR12+0xc80], R16 ;  /* 0x000c801055007988 */ /* 0x000fe8000800040c */
[----:B------:R0:W-:Y:S04]  /*7170*/  STS.U16 [R85+UR12+0x4c80], R17 ;  /* 0x004c801155007988 */ /* 0x0001e8000800040c */
[----:B0-----:R-:W2:Y:S04]  /*7180*/  LDL.LU R17, [R1+0x884] ;  /* 0x0008840001117983 */ /* 0x001ea80000300800 */
[----:B------:R-:W2:Y:S04]  /*7190*/  LDL.LU R16, [R1+0x888] ;  /* 0x0008880001107983 */ /* 0x000ea80000300800 */
[----:B------:R-:W2:Y:S04]  /*71a0*/  LDL.LU R13, [R1+0x88c] ;  /* 0x00088c00010d7983 */ /* 0x000ea80000300800 */
[----:B------:R-:W2:Y:S01]  /*71b0*/  LDL.LU R12, [R1+0x890] ;  /* 0x00089000010c7983 */ /* 0x000ea20000300800 */
[----:B------:R-:W-:-:S02]  /*71c0*/  LOP3.LUT R205, R205, R204, RZ, 0x3c, !PT ;  /* 0x000000cccdcd7212 */ /* 0x000fc400078e3cff */
[----:B------:R-:W-:Y:S02]  /*71d0*/  LOP3.LUT R82, R134, 0x1f, RZ, 0xc0, !PT ;  /* 0x0000001f86527812 */ /* 0x000fe400078ec0ff */
[----:B------:R-:W-:Y:S02]  /*71e0*/  ISETP.GE.AND P2, PT, R9, R0, PT ;  /* 0x000000000900720c */ /* 0x000fe40003f46270 */
[----:B------:R-:W-:Y:S02]  /*71f0*/  LOP3.LUT R203, R203, R202, RZ, 0x3c, !PT ;  /* 0x000000cacbcb7212 */ /* 0x000fe400078e3cff */
[----:B------:R-:W-:Y:S02]  /*7200*/  PRMT R53, RZ, 0x7610, R53 ;  /* 0x00007610ff357816 */ /* 0x000fe40000000035 */
[----:B------:R-:W-:Y:S02]  /*7210*/  LOP3.LUT R201, R201, R200, RZ, 0x3c, !PT ;  /* 0x000000c8c9c97212 */ /* 0x000fe400078e3cff */
[----:B------:R-:W-:-:S02]  /*7220*/  PRMT R52, RZ, 0x7610, R52 ;  /* 0x00007610ff347816 */ /* 0x000fc40000000034 */
[----:B------:R-:W-:Y:S02]  /*7230*/  LOP3.LUT R199, R199, R198, RZ, 0x3c, !PT ;  /* 0x000000c6c7c77212 */ /* 0x000fe400078e3cff */
[----:B------:R-:W-:Y:S02]  /*7240*/  PRMT R51, RZ, 0x7610, R51 ;  /* 0x00007610ff337816 */ /* 0x000fe40000000033 */
        /* <DEDUP_REMOVED lines=38> */
[----:B------:R-:W-:Y:S01]  /*74b0*/  PRMT R31, RZ, 0x7610, R31 ;  /* 0x00007610ff1f7816 */ /* 0x000fe2000000001f */
[----:B----4-:R-:W-:Y:S01]  /*74c0*/  IMAD.MOV.U32 R158, RZ, RZ, R93 ;  /* 0x000000ffff9e7224 */ /* 0x010fe200078e005d */
[----:B------:R-:W-:Y:S01]  /*74d0*/  LOP3.LUT R204, R205, R204, RZ, 0x3c, !PT ;  /* 0x000000cccdcc7212 */ /* 0x000fe200078e3cff */
[----:B-1----:R-:W-:Y:S01]  /*74e0*/  IMAD R82, R82, R83, RZ ;  /* 0x0000005352527224 */ /* 0x002fe200078e02ff */
[----:B------:R-:W-:Y:S01]  /*74f0*/  LOP3.LUT R202, R203, R202, RZ, 0x3c, !PT ;  /* 0x000000cacbca7212 */ /* 0x000fe200078e3cff */
[----:B------:R-:W-:Y:S01]  /*7500*/  IMAD.MOV.U32 R159, RZ, RZ, R94 ;  /* 0x000000ffff9f7224 */ /* 0x000fe200078e005e */
[----:B------:R-:W-:-:S02]  /*7510*/  LOP3.LUT R205, R205, R204, RZ, 0x3c, !PT ;  /* 0x000000cccdcd7212 */ /* 0x000fc400078e3cff */
[----:B------:R-:W-:Y:S01]  /*7520*/  PRMT R30, RZ, 0x7610, R30 ;  /* 0x00007610ff1e7816 */ /* 0x000fe2000000001e */
[----:B------:R-:W-:Y:S01]  /*7530*/  IMAD.MOV.U32 R156, RZ, RZ, R91 ;  /* 0x000000ffff9c7224 */ /* 0x000fe200078e005b */
[----:B------:R-:W-:Y:S01]  /*7540*/  LOP3.LUT R203, R203, R202, RZ, 0x3c, !PT ;  /* 0x000000cacbcb7212 */ /* 0x000fe200078e3cff */
[----:B---3--:R-:W-:Y:S01]  /*7550*/  IMAD.WIDE R10, R82, 0x2, R204 ;  /* 0x00000002520a7825 */ /* 0x008fe200078e02cc */
[C---:B------:R-:W-:Y:S01]  /*7560*/  LOP3.LUT R200, R201.reuse, R200, RZ, 0x3c, !PT ;  /* 0x000000c8c9c87212 */ /* 0x040fe200078e3cff */
[----:B------:R-:W3:Y:S04]  /*7570*/  LDL.LU R15, [R1+0x894] ;  /* 0x00089400010f7983 */ /* 0x000ee80000300800 */
[----:B------:R0:W4:Y:S01]  /*7580*/  @!P2 LDG.E.U16 R53, desc[UR14][R10.64] ;  /* 0x0000000e0a35a981 */ /* 0x000122000c1e1500 */
[----:B------:R-:W-:-:S02]  /*7590*/  LOP3.LUT R201, R201, R200, RZ, 0x3c, !PT ;  /* 0x000000c8c9c97212 */ /* 0x000fc400078e3cff */
[----:B------:R-:W-:Y:S01]  /*75a0*/  LOP3.LUT R198, R199, R198, RZ, 0x3c, !PT ;  /* 0x000000c6c7c67212 */ /* 0x000fe200078e3cff */
[----:B------:R-:W-:Y:S01]  /*75b0*/  IMAD.MOV.U32 R157, RZ, RZ, R92 ;  /* 0x000000ffff9d7224 */ /* 0x000fe200078e005c */
[----:B------:R-:W-:Y:S02]  /*75c0*/  LOP3.LUT R196, R197, R196, RZ, 0x3c, !PT ;  /* 0x000000c4c5c47212 */ /* 0x000fe400078e3cff */
[----:B------:R-:W-:Y:S01]  /*75d0*/  PRMT R29, RZ, 0x7610, R29 ;  /* 0x00007610ff1d7816 */ /* 0x000fe2000000001d */
[----:B------:R-:W-:Y:S01]  /*75e0*/  IMAD.MOV.U32 R155, RZ, RZ, R90 ;  /* 0x000000ffff9b7224 */ /* 0x000fe200078e005a */
[----:B------:R-:W-:Y:S01]  /*75f0*/  LOP3.LUT R194, R195, R194, RZ, 0x3c, !PT ;  /* 0x000000c2c3c27212 */ /* 0x000fe200078e3cff */
[C---:B0-----:R-:W-:Y:S01]  /*7600*/  IMAD.WIDE R10, R82.reuse, 0x2, R202 ;  /* 0x00000002520a7825 */ /* 0x041fe200078e02ca */
[----:B------:R-:W-:Y:S01]  /*7610*/  LOP3.LUT R199, R199, R198, RZ, 0x3c, !PT ;  /* 0x000000c6c7c77212 */ /* 0x000fe200078e3cff */
[----:B------:R-:W3:Y:S04]  /*7620*/  LDL.LU R14, [R1+0x898] ;  /* 0x00089800010e7983 */ /* 0x000ee80000300800 */
[----:B------:R0:W4:Y:S01]  /*7630*/  @!P2 LDG.E.U16 R52, desc[UR14][R10.64] ;  /* 0x0000000e0a34a981 */ /* 0x000122000c1e1500 */
[----:B------:R-:W-:Y:S01]  /*7640*/  LOP3.LUT R197, R197, R196, RZ, 0x3c, !PT ;  /* 0x000000c4c5c57212 */ /* 0x000fe200078e3cff */
[----:B0-----:R-:W-:-:S05]  /*7650*/  IMAD.WIDE R10, R82, 0x2, R200 ;  /* 0x00000002520a7825 */ /* 0x001fca00078e02c8 */
[----:B------:R0:W4:Y:S01]  /*7660*/  @!P2 LDG.E.U16 R51, desc[UR14][R10.64] ;  /* 0x0000000e0a33a981 */ /* 0x000122000c1e1500 */
[----:B------:R-:W-:Y:S01]  /*7670*/  LOP3.LUT R195, R195, R194, RZ, 0x3c, !PT ;  /* 0x000000c2c3c37212 */ /* 0x000fe200078e3cff */
[----:B0-----:R-:W-:Y:S01]  /*7680*/  IMAD.WIDE R10, R82, 0x2, R198 ;  /* 0x00000002520a7825 */ /* 0x001fe200078e02c6 */
[----:B------:R-:W-:-:S04]  /*7690*/  LOP3.LUT R192, R193, R192, RZ, 0x3c, !PT ;  /* 0x000000c0c1c07212 */ /* 0x000fc800078e3cff */
        /* <DEDUP_REMOVED lines=20> */
[----:B------:R0:W3:Y:S01]  /*77e0*/  @!P2 LDG.E.U16 R45, desc[UR14][R10.64] ;  /* 0x0000000e0a2da981 */ /* 0x0000e2000c1e1500 */
        /* <DEDUP_REMOVED lines=45> */
[----:B0-----:R-:W-:-:S05]  /*7ac0*/  IMAD.WIDE R10, R82, 0x2, R164 ;  /* 0x00000002520a7825 */ /* 0x001fca00078e02a4 */
[----:B------:R0:W3:Y:S02]  /*7ad0*/  @!P2 LDG.E.U16 R33, desc[UR14][R10.64] ;  /* 0x0000000e0a21a981 */ /* 0x0000e4000c1e1500 */
[----:B0-----:R-:W-:-:S05]  /*7ae0*/  IMAD.WIDE R10, R82, 0x2, R162 ;  /* 0x00000002520a7825 */ /* 0x001fca00078e02a2 */
[----:B------:R0:W4:Y:S02]  /*7af0*/  @!P2 LDG.E.U16 R32, desc[UR14][R10.64] ;  /* 0x0000000e0a20a981 */ /* 0x000124000c1e1500 */
[----:B0-----:R-:W-:-:S05]  /*7b00*/  IMAD.WIDE R10, R82, 0x2, R160 ;  /* 0x00000002520a7825 */ /* 0x001fca00078e02a0 */
[----:B------:R0:W3:Y:S01]  /*7b10*/  @!P2 LDG.E.U16 R31, desc[UR14][R10.64] ;  /* 0x0000000e0a1fa981 */ /* 0x0000e2000c1e1500 */
[----:B--2---:R-:W-:Y:S01]  /*7b20*/  IMAD.MOV.U32 R154, RZ, RZ, R84 ;  /* 0x000000ffff9a7224 */ /* 0x004fe200078e0054 */
[----:B------:R-:W-:Y:S01]  /*7b30*/  PRMT R28, RZ, 0x7610, R28 ;  /* 0x00007610ff1c7816 */ /* 0x000fe2000000001c */
[----:B------:R-:W-:Y:S01]  /*7b40*/  IMAD.MOV.U32 R152, RZ, RZ, R88 ;  /* 0x000000ffff987224 */ /* 0x000fe200078e0058 */
[----:B------:R-:W-:Y:S01]  /*7b50*/  PRMT R27, RZ, 0x7610, R27 ;  /* 0x00007610ff1b7816 */ /* 0x000fe2000000001b */
[----:B------:R-:W-:Y:S01]  /*7b60*/  IMAD.MOV.U32 R153, RZ, RZ, R89 ;  /* 0x000000ffff997224 */ /* 0x000fe200078e0059 */
[----:B------:R-:W-:Y:S01]  /*7b70*/  PRMT R26, RZ, 0x7610, R26 ;  /* 0x00007610ff1a7816 */ /* 0x000fe2000000001a */
[----:B------:R-:W2:Y:S01]  /*7b80*/  LDL.LU R84, [R1+0x89c] ;  /* 0x00089c0001547983 */ /* 0x000ea20000300800 */
[C---:B0-----:R-:W-:Y:S01]  /*7b90*/  IMAD.WIDE R10, R82.reuse, 0x2, R158 ;  /* 0x00000002520a7825 */ /* 0x041fe200078e029e */
[----:B------:R-:W-:Y:S02]  /*7ba0*/  PRMT R25, RZ, 0x7610, R25 ;  /* 0x00007610ff197816 */ /* 0x000fe40000000019 */
[----:B------:R-:W2:Y:S04]  /*7bb0*/  LDL.LU R83, [R1+0x8a0] ;  /* 0x0008a00001537983 */ /* 0x000ea80000300800 */
[----:B------:R0:W4:Y:S02]  /*7bc0*/  @!P2 LDG.E.U16 R30, desc[UR14][R10.64] ;  /* 0x0000000e0a1ea981 */ /* 0x000124000c1e1500 */
[----:B0-----:R-:W-:-:S05]  /*7bd0*/  IMAD.WIDE R10, R82, 0x2, R156 ;  /* 0x00000002520a7825 */ /* 0x001fca00078e029c */
[----:B------:R0:W2:Y:S02]  /*7be0*/  @!P2 LDG.E.U16 R29, desc[UR14][R10.64] ;  /* 0x0000000e0a1da981 */ /* 0x0000a4000c1e1500 */
[----:B0-----:R-:W-:-:S05]  /*7bf0*/  IMAD.WIDE R10, R82, 0x2, R154 ;  /* 0x00000002520a7825 */ /* 0x001fca00078e029a */
[----:B------:R0:W4:Y:S02]  /*7c00*/  @!P2 LDG.E.U16 R28, desc[UR14][R10.64] ;  /* 0x0000000e0a1ca981 */ /* 0x000124000c1e1500 */
[----:B0-----:R-:W-:-:S05]  /*7c10*/  IMAD.WIDE R10, R82, 0x2, R152 ;  /* 0x00000002520a7825 */ /* 0x001fca00078e0298 */
[----:B------:R0:W4:Y:S02]  /*7c20*/  @!P2 LDG.E.U16 R27, desc[UR14][R10.64] ;  /* 0x0000000e0a1ba981 */ /* 0x000124000c1e1500 */
[----:B0-----:R-:W-:-:S05]  /*7c30*/  IMAD.WIDE R10, R82, 0x2, R18 ;  /* 0x00000002520a7825 */ /* 0x001fca00078e0212 */
[----:B------:R0:W4:Y:S01]  /*7c40*/  @!P2 LDG.E.U16 R26, desc[UR14][R10.64] ;  /* 0x0000000e0a1aa981 */ /* 0x000122000c1e1500 */
[----:B------:R-:W-:Y:S01]  /*7c50*/  PRMT R24, RZ, 0x7610, R24 ;  /* 0x00007610ff187816 */ /* 0x000fe20000000018 */
[----:B0-----:R-:W-:-:S05]  /*7c60*/  IMAD.WIDE R10, R82, 0x2, R16 ;  /* 0x00000002520a7825 */ /* 0x001fca00078e0210 */
[----:B------:R0:W4:Y:S02]  /*7c70*/  @!P2 LDG.E.U16 R25, desc[UR14][R10.64] ;  /* 0x0000000e0a19a981 */ /* 0x000124000c1e1500 */
[----:B0-----:R-:W-:-:S05]  /*7c80*/  IMAD.WIDE R10, R82, 0x2, R12 ;  /* 0x00000002520a7825 */ /* 0x001fca00078e020c */
[----:B------:R-:W4:Y:S01]  /*7c90*/  @!P2 LDG.E.U16 R24, desc[UR14][R10.64] ;  /* 0x0000000e0a18a981 */ /* 0x000f22000c1e1500 */
[----:B------:R-:W-:-:S05]  /*7ca0*/  LOP3.LUT R85, R5, 0x20, RZ, 0x3c, !PT ;  /* 0x0000002005557812 */ /* 0x000fca00078e3cff */
[----:B------:R-:W-:Y:S04]  /*7cb0*/  STS.U16 [R85+UR12+0x100], R135 ;  /* 0x0001008755007988 */ /* 0x000fe8000800040c */
[----:B------:R-:W-:Y:S04]  /*7cc0*/  STS.U16 [R85+UR12+0x4100], R136 ;  /* 0x0041008855007988 */ /* 0x000fe8000800040c */
[----:B------:R-:W-:Y:S04]  /*7cd0*/  STS.U16 [R85+UR12+0x500], R137 ;  /* 0x0005008955007988 */ /* 0x000fe8000800040c */
[----:B------:R-:W-:Y:S04]  /*7ce0*/  STS.U16 [R85+UR12+0x4500], R138 ;  /* 0x0045008a55007988 */ /* 0x000fe8000800040c */
[----:B------:R-:W-:Y:S04]  /*7cf0*/  STS.U16 [R85+UR12+0x900], R87 ;  /* 0x0009005755007988 */ /* 0x000fe8000800040c */
[----:B------:R-:W-:Y:S04]  /*7d00*/  STS.U16 [R85+UR12+0x4900], R86 ;  /* 0x0049005655007988 */ /* 0x000fe8000800040c */
[----:B------:R-:W-:Y:S04]  /*7d10*/  STS.U16 [R85+UR12+0xd00], R252 ;  /* 0x000d00fc55007988 */ /* 0x000fe8000800040c */
[----:B------:R0:W-:Y:S02]  /*7d20*/  STS.U16 [R85+UR12+0x4d00], R79 ;  /* 0x004d004f55007988 */ /* 0x0001e4000800040c */
[----:B0-----:R-:W-:-:S05]  /*7d30*/  LOP3.LUT R79, R5, 0x30, RZ, 0x3c, !PT ;  /* 0x00000030054f7812 */ /* 0x001fca00078e3cff */
[----:B------:R-:W-:Y:S04]  /*7d40*/  STS.U16 [R79+UR12+0x180], R139 ;  /* 0x0001808b4f007988 */ /* 0x000fe8000800040c */
[----:B------:R-:W-:Y:S04]  /*7d50*/  STS.U16 [R79+UR12+0x4180], R140 ;  /* 0x0041808c4f007988 */ /* 0x000fe8000800040c */
[----:B------:R-:W-:Y:S04]  /*7d60*/  STS.U16 [R79+UR12+0x580], R141 ;  /* 0x0005808d4f007988 */ /* 0x000fe8000800040c */
[----:B------:R-:W-:Y:S04]  /*7d70*/  STS.U16 [R79+UR12+0x4580], R142 ;  /* 0x0045808e4f007988 */ /* 0x000fe8000800040c */
[----:B------:R0:W-:Y:S04]  /*7d80*/  STS.U16 [R79+UR12+0x980], R74 ;  /* 0x0009804a4f007988 */ /* 0x0001e8000800040c */
[----:B------:R-:W-:Y:S01]  /*7d90*/  STS.U16 [R79+UR12+0x4980], R81 ;  /* 0x004980514f007988 */ /* 0x000fe2000800040c */
[----:B0-----:R-:W-:-:S03]  /*7da0*/  LOP3.LUT R74, R5, 0x40, RZ, 0x3c, !PT ;  /* 0x00000040054a7812 */ /* 0x001fc600078e3cff */
[----:B------:R-:W-:Y:S04]  /*7db0*/  STS.U16 [R79+UR12+0xd80], R80 ;  /* 0x000d80504f007988 */ /* 0x000fe8000800040c */
[----:B------:R-:W-:Y:S04]  /*7dc0*/  STS.U16 [R79+UR12+0x4d80], R78 ;  /* 0x004d804e4f007988 */ /* 0x000fe8000800040c */
        /* <DEDUP_REMOVED lines=35> */
[----:B---3--:R-:W-:Y:S04]  /*8000*/  STS.U16 [R4+UR12+0xac00], R31 ;  /* 0x00ac001f04007988 */ /* 0x008fe8000800040c */
[----:B--2---:R-:W-:Y:S04]  /*8010*/  STS.U16 [R4+UR12+0xb000], R29 ;  /* 0x00b0001d04007988 */ /* 0x004fe8000800040c */
[----:B----4-:R-:W-:Y:S04]  /*8020*/  STS.U16 [R4+UR12+0xae00], R30 ;  /* 0x00ae001e04007988 */ /* 0x010fe8000800040c */
        /* <DEDUP_REMOVED lines=13> */
[----:B------:R0:W-:Y:S04]  /*8100*/  STS.U16 [R4+UR12+0xba00], R24 ;  /* 0x00ba001804007988 */ /* 0x0001e8000800040c */
[----:B0-----:R-:W2:Y:S04]  /*8110*/  LDL.LU.64 R24, [R1] ;  /* 0x0000000001187983 */ /* 0x001ea80000300a00 */
[----:B------:R-:W3:Y:S04]  /*8120*/  LDL.LU.64 R26, [R1+0x8] ;  /* 0x00000800011a7983 */ /* 0x000ee80000300a00 */
[----:B------:R-:W4:Y:S04]  /*8130*/  LDL.LU.64 R28, [R1+0x10] ;  /* 0x00001000011c7983 */ /* 0x000f280000300a00 */
[----:B------:R-:W2:Y:S04]  /*8140*/  LDL.LU.64 R30, [R1+0x18] ;  /* 0x00001800011e7983 */ /* 0x000ea80000300a00 */
[----:B------:R-:W3:Y:S04]  /*8150*/  LDL.LU.64 R32, [R1+0x20] ;  /* 0x0000200001207983 */ /* 0x000ee80000300a00 */
[----:B------:R-:W4:Y:S04]  /*8160*/  LDL.LU.64 R34, [R1+0x28] ;  /* 0x0000280001227983 */ /* 0x000f280000300a00 */
[----:B------:R-:W2:Y:S04]  /*8170*/  LDL.LU.64 R36, [R1+0x30] ;  /* 0x0000300001247983 */ /* 0x000ea80000300a00 */
[----:B------:R0:W-:Y:S04]  /*8180*/  STS.U16 [R4+UR12+0x9a00], R40 ;  /* 0x009a002804007988 */ /* 0x0001e8000800040c */
[----:B------:R-:W3:Y:S04]  /*8190*/  LDL.LU.64 R38, [R1+0x38] ;  /* 0x0000380001267983 */ /* 0x000ee80000300a00 */
[----:B------:R-:W-:Y:S04]  /*81a0*/  STS.U16 [R4+UR12+0x9400], R43 ;  /* 0x0094002b04007988 */ /* 0x000fe8000800040c */
[----:B------:R1:W-:Y:S04]  /*81b0*/  STS.U16 [R4+UR12+0x9600], R42 ;  /* 0x0096002a04007988 */ /* 0x0003e8000800040c */
[----:B0-----:R-:W4:Y:S01]  /*81c0*/  LDL.LU.64 R40, [R1+0x40] ;  /* 0x0000400001287983 */ /* 0x001f220000300a00 */
[----:B------:R-:W-:-:S03]  /*81d0*/  PRMT R9, RZ, 0x7610, R9 ;  /* 0x00007610ff097816 */ /* 0x000fc60000000009 */
[----:B------:R-:W-:Y:S04]  /*81e0*/  STS.U16 [R4+UR12+0x9000], R45 ;  /* 0x0090002d04007988 */ /* 0x000fe8000800040c */
[----:B------:R0:W-:Y:S04]  /*81f0*/  STS.U16 [R4+UR12+0x9200], R44 ;  /* 0x0092002c04007988 */ /* 0x0001e8000800040c */
[----:B-1----:R-:W2:Y:S01]  /*8200*/  LDL.LU.64 R42, [R1+0x48] ;  /* 0x00004800012a7983 */ /* 0x002ea20000300a00 */
[----:B------:R-:W-:-:S03]  /*8210*/  IMAD.WIDE R10, R82, 0x2, R14 ;  /* 0x00000002520a7825 */ /* 0x000fc600078e020e */
[----:B------:R-:W-:Y:S04]  /*8220*/  STS.U16 [R4+UR12+0x8c00], R47 ;  /* 0x008c002f04007988 */ /* 0x000fe8000800040c */
[----:B------:R1:W-:Y:S04]  /*8230*/  STS.U16 [R4+UR12+0x8e00], R46 ;  /* 0x008e002e04007988 */ /* 0x0003e8000800040c */
[----:B0-----:R-:W3:Y:S04]  /*8240*/  LDL.LU.64 R44, [R1+0x50] ;  /* 0x00005000012c7983 */ /* 0x001ee80000300a00 */
[----:B------:R-:W-:Y:S04]  /*8250*/  STS.U16 [R4+UR12+0x8800], R49 ;  /* 0x0088003104007988 */ /* 0x000fe8000800040c */
[----:B------:R0:W-:Y:S04]  /*8260*/  STS.U16 [R4+UR12+0x8a00], R48 ;  /* 0x008a003004007988 */ /* 0x0001e8000800040c */
[----:B-1----:R-:W4:Y:S04]  /*8270*/  LDL.LU.64 R46, [R1+0x58] ;  /* 0x00005800012e7983 */ /* 0x002f280000300a00 */
[----:B------:R-:W-:Y:S04]  /*8280*/  STS.U16 [R4+UR12+0x8400], R51 ;  /* 0x0084003304007988 */ /* 0x000fe8000800040c */
[----:B------:R1:W-:Y:S04]  /*8290*/  STS.U16 [R4+UR12+0x8600], R50 ;  /* 0x0086003204007988 */ /* 0x0003e8000800040c */
[----:B0-----:R-:W2:Y:S04]  /*82a0*/  LDL.LU.64 R48, [R1+0x60] ;  /* 0x0000600001307983 */ /* 0x001ea80000300a00 */
[----:B------:R-:W-:Y:S04]  /*82b0*/  STS.U16 [R4+UR12+0x8000], R53 ;  /* 0x0080003504007988 */ /* 0x000fe8000800040c */
[----:B------:R0:W-:Y:S04]  /*82c0*/  STS.U16 [R4+UR12+0x8200], R52 ;  /* 0x0082003404007988 */ /* 0x0001e8000800040c */
[----:B-1----:R-:W3:Y:S04]  /*82d0*/  LDL.LU.64 R50, [R1+0x68] ;  /* 0x0000680001327983 */ /* 0x002ee80000300a00 */
[----:B------:R1:W4:Y:S04]  /*82e0*/  @!P2 LDG.E.U16 R9, desc[UR14][R10.64] ;  /* 0x0000000e0a09a981 */ /* 0x000328000c1e1500 */
[----:B0-----:R-:W2:Y:S04]  /*82f0*/  LDL.LU.64 R52, [R1+0x70] ;  /* 0x0000700001347983 */ /* 0x001ea80000300a00 */
[----:B------:R-:W3:Y:S04]  /*8300*/  LDL.LU.64 R54, [R1+0x78] ;  /* 0x0000780001367983 */ /* 0x000ee80000300a00 */
[----:B------:R-:W4:Y:S01]  /*8310*/  LDL.LU.64 R56, [R1+0x80] ;  /* 0x0000800001387983 */ /* 0x000f220000300a00 */
[----:B-1----:R-:W-:-:S03]  /*8320*/  IMAD.MOV.U32 R10, RZ, RZ, R83 ;  /* 0x000000ffff0a7224 */ /* 0x002fc600078e0053 */
[----:B------:R-:W2:Y:S01]  /*8330*/  LDL.LU.64 R58, [R1+0x88] ;  /* 0x00008800013a7983 */ /* 0x000ea20000300a00 */
[----:B------:R-:W-:-:S03]  /*8340*/  IMAD.MOV.U32 R11, RZ, RZ, R84 ;  /* 0x000000ffff0b7224 */ /* 0x000fc600078e0054 */
[----:B------:R-:W3:Y:S01]  /*8350*/  LDL.LU.64 R60, [R1+0x90] ;  /* 0x00009000013c7983 */ /* 0x000ee20000300a00 */
[----:B------:R-:W-:-:S03]  /*8360*/  PRMT R252, RZ, 0x7610, R252 ;  /* 0x00007610fffc7816 */ /* 0x000fc600000000fc */
[----:B------:R-:W4:Y:S01]  /*8370*/  LDL.LU.64 R62, [R1+0x98] ;  /* 0x00009800013e7983 */ /* 0x000f220000300a00 */
[----:B------:R-:W-:-:S03]  /*8380*/  IMAD.WIDE R82, R82, 0x2, R10 ;  /* 0x0000000252527825 */ /* 0x000fc600078e020a */
[----:B------:R-:W2:Y:S04]  /*8390*/  LDL.LU.64 R64, [R1+0xa0] ;  /* 0x0000a00001407983 */ /* 0x000ea80000300a00 */
[----:B------:R-:W3:Y:S04]  /*83a0*/  LDL.LU.64 R66, [R1+0xa8] ;  /* 0x0000a80001427983 */ /* 0x000ee80000300a00 */
[----:B------:R-:W4:Y:S04]  /*83b0*/  LDL.LU.64 R68, [R1+0xb0] ;  /* 0x0000b00001447983 */ /* 0x000f280000300a00 */
[----:B------:R-:W2:Y:S04]  /*83c0*/  LDL.LU.64 R70, [R1+0xb8] ;  /* 0x0000b80001467983 */ /* 0x000ea80000300a00 */
[----:B------:R-:W3:Y:S04]  /*83d0*/  LDL.LU.64 R72, [R1+0xc0] ;  /* 0x0000c00001487983 */ /* 0x000ee80000300a00 */
[----:B------:R-:W4:Y:S04]  /*83e0*/  LDL.LU.64 R74, [R1+0xc8] ;  /* 0x0000c800014a7983 */ /* 0x000f280000300a00 */
[----:B------:R-:W2:Y:S04]  /*83f0*/  LDL.LU.64 R76, [R1+0xd0] ;  /* 0x0000d000014c7983 */ /* 0x000ea80000300a00 */
[----:B------:R-:W3:Y:S04]  /*8400*/  LDL.LU.64 R78, [R1+0xd8] ;  /* 0x0000d800014e7983 */ /* 0x000ee80000300a00 */
[----:B------:R-:W4:Y:S04]  /*8410*/  @!P2 LDG.E.U16 R252, desc[UR14][R82.64] ;  /* 0x0000000e52fca981 */ /* 0x000f28000c1e1500 */
        /* <DEDUP_REMOVED lines=36> */
[----:B----4-:R-:W-:Y:S04]  /*8660*/  STL.64 [R1+0xcc0], R150 ;  /* 0x000cc09601007387 */ /* 0x010fe80000100a00 */
[----:B---3--:R-:W-:Y:S04]  /*8670*/  STL.64 [R1+0xcb8], R148 ;  /* 0x000cb89401007387 */ /* 0x008fe80000100a00 */
[----:B--2---:R-:W-:Y:S04]  /*8680*/  STL.64 [R1+0xcb0], R146 ;  /* 0x000cb09201007387 */ /* 0x004fe80000100a00 */
        /* <DEDUP_REMOVED lines=61> */
[----:B0-----:R-:W2:Y:S04]  /*8a60*/  LDL.LU.64 R24, [R1+0x200] ;  /* 0x0002000001187983 */ /* 0x001ea80000300a00 */
        /* <DEDUP_REMOVED lines=55> */
[----:B------:R-:W-:Y:S04]  /*8de0*/  STS.U16 [R4+UR12+0xbc00], R9 ;  /* 0x00bc000904007988 */ /* 0x000fe8000800040c */
[----:B---3--:R-:W-:Y:S04]  /*8df0*/  STL.64 [R1+0xec0], R134 ;  /* 0x000ec08601007387 */ /* 0x008fe80000100a00 */
[----:B--2---:R-:W-:Y:S04]  /*8e00*/  STL.64 [R1+0xeb8], R132 ;  /* 0x000eb88401007387 */ /* 0x004fe80000100a00 */
[----:B----4-:R-:W-:Y:S04]  /*8e10*/  STL.64 [R1+0xeb0], R130 ;  /* 0x000eb08201007387 */ /* 0x010fe80000100a00 */
        /* <DEDUP_REMOVED lines=60> */
[----:B------:R0:W-:Y:S04]  /*91e0*/  STL [R1+0xcc8], R8 ;  /* 0x000cc80801007387 */ /* 0x0001e80000100800 */
[----:B0-----:R-:W2:Y:S04]  /*91f0*/  LDL.LU.64 R8, [R1+0x400] ;  /* 0x0004000001087983 */ /* 0x001ea80000300a00 */
[----:B------:R-:W2:Y:S04]  /*9200*/  LDL.LU.64 R10, [R1+0x408] ;  /* 0x00040800010a7983 */ /* 0x000ea80000300a00 */
        /* <DEDUP_REMOVED lines=62> */
[----:B------:R0:W-:Y:S01]  /*95f0*/  STS.U16 [R4+UR12+0xbe00], R252 ;  /* 0x00be00fc04007988 */ /* 0x0001e2000800040c */
[----:B------:R1:W-:Y:S06]  /*9600*/  MEMBAR.ALL.CTA ;  /* 0x0000000000007992 */ /* 0x0003ec0000008000 */
[----:B-1----:R-:W1:Y:S01]  /*9610*/  FENCE.VIEW.ASYNC.S ;  /* 0x00000000000073c6 */ /* 0x002e620000000000 */
[----:B------:R-:W-:Y:S01]  /*9620*/  USHF.L.U32 UR4, UR13, 0x6, URZ ;  /* 0x000000060d047899 */ /* 0x000fe2000800063f */
[----:B------:R-:W-:-:S02]  /*9630*/  UMOV UR9, 0x40000040 ;  /* 0x4000004000097882 */ /* 0x000fc40000000000 */
[----:B------:R-:W3:Y:S01]  /*9640*/  LDL.LU.64 R136, [R1+0x3c0] ;  /* 0x0003c00001887983 */ /* 0x000ee20000300a00 */
[----:B------:R-:W-:-:S03]  /*9650*/  ULOP3.LUT UR4, UR4, 0x100, URZ, 0xc0, !UPT ;  /* 0x0000010004047892 */ /* 0x000fc6000f8ec03f */
[----:B------:R-:W3:Y:S01]  /*9660*/  LDL.LU.64 R138, [R1+0x3c8] ;  /* 0x0003c800018a7983 */ /* 0x000ee20000300a00 */
[----:B-1----:R-:W-:Y:S01]  /*9670*/  BAR.SYNC.DEFER_BLOCKING 0x0 ;  /* 0x0000000000007b1d */ /* 0x002fe20000010000 */
[----:B------:R-:W-:-:S04]  /*9680*/  ULEA.HI UR4, UR12, UR4, URZ, 0x1c ;  /* 0x000000040c047291 */ /* 0x000fc8000f8fe03f */
[----:B------:R-:W-:-:S03]  /*9690*/  ULOP3.LUT UR8, UR4, 0x3fff, URZ, 0xc0, !UPT ;  /* 0x00003fff04087892 */ /* 0x000fc6000f8ec03f */
[----:B------:R-:W-:Y:S01]  /*96a0*/  UMOV UR4, URZ ;  /* 0x0000003f00047c82 */ /* 0x000fe20008000000 */
[----:B------:R-:W3:Y:S04]  /*96b0*/  LDL.LU.64 R140, [R1+0x3d0] ;  /* 0x0003d000018c7983 */ /* 0x000ee80000300a00 */
[----:B------:R-:W3:Y:S04]  /*96c0*/  LDL.LU.64 R142, [R1+0x3d8] ;  /* 0x0003d800018e7983 */ /* 0x000ee80000300a00 */
[----:B------:R-:W3:Y:S04]  /*96d0*/  LDL.LU.64 R144, [R1+0x3e0] ;  /* 0x0003e00001907983 */ /* 0x000ee80000300a00 */
[----:B------:R-:W3:Y:S04]  /*96e0*/  LDL.LU.64 R146, [R1+0x3e8] ;  /* 0x0003e80001927983 */ /* 0x000ee80000300a00 */
[----:B------:R-:W3:Y:S04]  /*96f0*/  LDL.LU.64 R148, [R1+0x3f0] ;  /* 0x0003f00001947983 */ /* 0x000ee80000300a00 */
[----:B------:R-:W3:Y:S01]  /*9700*/  LDL.LU.64 R150, [R1+0x3f8] ;  /* 0x0003f80001967983 */ /* 0x000ee20000300a00 */
[----:B--2---:R-:W-:-:S06]  /*9710*/  WARPGROUP.ARRIVE ;  /* 0x00000000000079c5 */ /* 0x004fcc0000000000 */
[----:B------:R-:W-:Y:S01]  /*9720*/  HGMMA.64x256x16.F32.BF16 R8, gdesc[UR8].tnspA, R8, gsb0 ;  /* 0x23e00000080879f0 */ /* 0x000fe20008001808 */
[----:B------:R-:W-:-:S04]  /*9730*/  UIADD3 UR8, UP0, UR8, 0x80, URZ ;  /* 0x0000008008087890 */ /* 0x000fc8000ff1e03f */
[----:B------:R-:W-:-:S03]  /*9740*/  UIADD3.X UR5, UR4, 0x40000040, URZ, UP0, !UPT ;  /* 0x4000004004057890 */ /* 0x000fc600087fe43f */
[----:B------:R-:W-:Y:S01]  /*9750*/  UMOV UR4, UR8 ;  /* 0x0000000800047c82 */ /* 0x000fe20008000000 */
[----:B------:R-:W-:Y:S02]  /*9760*/  WARPGROUP.DEPBAR.LE gsb0, 0x0 ;  /* 0x00008000000079c5 */ /* 0x000fe40000010000 */
[----:B------:R-:W-:-:S15]  /*9770*/  WARPGROUP.ARRIVE ;  /* 0x00000000000079c5 */ /* 0x000fde0000000000 */
[----:B------:R-:W-:-:S02]  /*9780*/  NOP ;  /* 0x0000000000007918 */ /* 0x000fc40000000000 */
[----:B------:R-:W-:Y:S03]  /*9790*/  HGMMA.64x256x16.F32.BF16 R8, gdesc[UR4].tnspA, R8, gsb0 ;  /* 0x23e00000040879f0 */ /* 0x000fe60008001808 */
[----:B------:R-:W-:Y:S02]  /*97a0*/  WARPGROUP.DEPBAR.LE gsb0, 0x0 ;  /* 0x00008000000079c5 */ /* 0x000fe40000010000 */
[----:B------:R1:W-:Y:S04]  /*97b0*/  STL.64 [R1+0x400], R8 ;  /* 0x0004000801007387 */ /* 0x0003e80000100a00 */
[----:B------:R-:W-:Y:S04]  /*97c0*/  STL.64 [R1+0x408], R10 ;  /* 0x0004080a01007387 */ /* 0x000fe80000100a00 */
[----:B------:R-:W-:Y:S04]  /*97d0*/  STL.64 [R1+0x410], R12 ;  /* 0x0004100c01007387 */ /* 0x000fe80000100a00 */
[----:B------:R-:W-:Y:S01]  /*97e0*/  STL.64 [R1+0x418], R14 ;  /* 0x0004180e01007387 */ /* 0x000fe20000100a00 */
[----:B------:R-:W-:-:S02]  /*97f0*/  UIADD3.64 UR8, UR4, 0x180, URZ ;  /* 0x0000018004087897 */ /* 0x000fc4000fffe03f */
[----:B------:R-:W-:Y:S01]  /*9800*/  UIADD3.64 UR16, UR4, 0x200, URZ ;  /* 0x0000020004107897 */ /* 0x000fe2000fffe03f */
[----:B------:R-:W-:Y:S01]  /*9810*/  STL.64 [R1+0x420], R16 ;  /* 0x0004201001007387 */ /* 0x000fe20000100a00 */
[----:B------:R-:W-:Y:S01]  /*9820*/  UMOV UR18, UR6 ;  /* 0x0000000600127c82 */ /* 0x000fe20008000000 */
[----:B------:R-:W-:Y:S01]  /*9830*/  UMOV UR19, UR7 ;  /* 0x0000000700137c82 */ /* 0x000fe20008000000 */
[----:B0-----:R-:W-:Y:S01]  /*9840*/  IMAD.MOV.U32 R252, RZ, RZ, R8 ;  /* 0x000000fffffc7224 */ /* 0x001fe200078e0008 */
[----:B------:R-:W-:Y:S01]  /*9850*/  STL.64 [R1+0x428], R18 ;  /* 0x0004281201007387 */ /* 0x000fe20000100a00 */
[----:B-1----:R-:W0:Y:S03]  /*9860*/  LDC R9, c[0x0][0x23c] ;  /* 0x00008f00ff097b82 */ /* 0x002e260000000800 */
        /* <DEDUP_REMOVED lines=58> */
[----:B-1----:R-:W3:Y:S04]  /*9c10*/  LDL.LU.64 R134, [R1+0xec0] ;  /* 0x000ec00001867983 */ /* 0x002ee80000300a00 */
[----:B------:R-:W3:Y:S04]  /*9c20*/  LDL.LU.64 R132, [R1+0xeb8] ;  /* 0x000eb80001847983 */ /* 0x000ee80000300a00 */
        /* <DEDUP_REMOVED lines=54> */
[----:B------:R1:W5:Y:S04]  /*9f90*/  LDL.LU.64 R22, [R1+0xd00] ;  /* 0x000d000001167983 */ /* 0x0003680000300a00 */
[----:B------:R1:W5:Y:S04]  /*9fa0*/  LDL.LU.64 R20, [R1+0xcf8] ;  /* 0x000cf80001147983 */ /* 0x0003680000300a00 */
[----:B------:R-:W2:Y:S04]  /*9fb0*/  LDL.LU.64 R18, [R1+0xcf0] ;  /* 0x000cf00001127983 */ /* 0x000ea80000300a00 */
[----:B------:R-:W4:Y:S04]  /*9fc0*/  LDL.LU.64 R16, [R1+0xce8] ;  /* 0x000ce80001107983 */ /* 0x000f280000300a00 */
[----:B------:R-:W2:Y:S04]  /*9fd0*/  LDL.LU.64 R14, [R1+0xce0] ;  /* 0x000ce000010e7983 */ /* 0x000ea80000300a00 */
[----:B------:R-:W4:Y:S04]  /*9fe0*/  LDL.LU.64 R12, [R1+0xcd8] ;  /* 0x000cd800010c7983 */ /* 0x000f280000300a00 */
[----:B------:R-:W2:Y:S04]  /*9ff0*/  LDL.LU.64 R10, [R1+0xcd0] ;  /* 0x000cd000010a7983 */ /* 0x000ea80000300a00 */
[----:B------:R1:W5:Y:S01]  /*a000*/  LDL.LU R8, [R1+0xcc8] ;  /* 0x000cc80001087983 */ /* 0x0003620000300800 */
[----:B---3--:R-:W-:-:S06]  /*a010*/  WARPGROUP.ARRIVE ;  /* 0x00000000000079c5 */ /* 0x008fcc0000000000 */
[----:B------:R-:W-:Y:S03]  /*a020*/  HGMMA.64x256x16.F32.BF16 R24, gdesc[UR8].tnspA, R24, gsb0 ;  /* 0x23e00000081879f0 */ /* 0x000fe60008001818 */
[----:B------:R-:W-:Y:S02]  /*a030*/  WARPGROUP.DEPBAR.LE gsb0, 0x0 ;  /* 0x00008000000079c5 */ /* 0x000fe40000010000 */
[----:B------:R-:W-:-:S15]  /*a040*/  WARPGROUP.ARRIVE ;  /* 0x00000000000079c5 */ /* 0x000fde0000000000 */
[----:B------:R-:W-:-:S08]  /*a050*/  NOP ;  /* 0x0000000000007918 */ /* 0x000fd00000000000 */
[----:B------:R-:W-:Y:S03]  /*a060*/  HGMMA.64x256x16.F32.BF16 R24, gdesc[UR16].tnspA, R24, gsb0 ;  /* 0x23e00000101879f0 */ /* 0x000fe60008001818 */
[----:B------:R-:W-:Y:S02]  /*a070*/  WARPGROUP.DEPBAR.LE gsb0, 0x0 ;  /* 0x00008000000079c5 */ /* 0x000fe40000010000 */
        /* <DEDUP_REMOVED lines=64> */
[----:B---3--:R-:W3:Y:S04]  /*a480*/  LDL.LU.64 R150, [R1+0xcc0] ;  /* 0x000cc00001967983 */ /* 0x008ee80000300a00 */
        /* <DEDUP_REMOVED lines=62> */
[----:B------:R-:W3:Y:S01]  /*a870*/  LDL.LU.64 R24, [R1+0xac8] ;  /* 0x000ac80001187983 */ /* 0x000ee20000300a00 */
[----:B------:R-:W-:-:S02]  /*a880*/  UIADD3.64 UR8, UR4, 0x380, URZ ;  /* 0x0000038004087897 */ /* 0x000fc4000fffe03f */
[----:B------:R-:W-:Y:S01]  /*a890*/  UIADD3.64 UR16, UR4, 0x400, URZ ;  /* 0x0000040004107897 */ /* 0x000fe2000fffe03f */
[----:B------:R-:W-:Y:S01]  /*a8a0*/  UMOV UR18, UR6 ;  /* 0x0000000600127c82 */ /* 0x000fe20008000000 */
[----:B------:R-:W-:Y:S01]  /*a8b0*/  UMOV UR19, UR7 ;  /* 0x0000000700137c82 */ /* 0x000fe20008000000 */
[----:B---3--:R-:W-:-:S06]  /*a8c0*/  WARPGROUP.ARRIVE ;  /* 0x00000000000079c5 */ /* 0x008fcc0000000000 */
[----:B------:R-:W-:Y:S03]  /*a8d0*/  HGMMA.64x256x16.F32.BF16 R24, gdesc[UR8].tnspA, R24, gsb0 ;  /* 0x23e00000081879f0 */ /* 0x000fe60008001818 */
[----:B------:R-:W-:Y:S02]  /*a8e0*/  WARPGROUP.DEPBAR.LE gsb0, 0x0 ;  /* 0x00008000000079c5 */ /* 0x000fe40000010000 */
[----:B------:R-:W-:-:S15]  /*a8f0*/  WARPGROUP.ARRIVE ;  /* 0x00000000000079c5 */ /* 0x000fde0000000000 */
[----:B------:R-:W-:-:S08]  /*a900*/  NOP ;  /* 0x0000000000007918 */ /* 0x000fd00000000000 */
[----:B------:R-:W-:Y:S03]  /*a910*/  HGMMA.64x256x16.F32.BF16 R24, gdesc[UR16].tnspA, R24, gsb0 ;  /* 0x23e00000101879f0 */ /* 0x000fe60008001818 */
[----:B------:R-:W-:Y:S02]  /*a920*/  WARPGROUP.DEPBAR.LE gsb0, 0x0 ;  /* 0x00008000000079c5 */ /* 0x000fe40000010000 */
[----:B------:R-:W-:Y:S04]  /*a930*/  STL.64 [R1], R24 ;  /* 0x0000001801007387 */ /* 0x000fe80000100a00 */
        /* <DEDUP_REMOVED lines=127> */
[----:B0-----:R-:W-:-:S04]  /*b130*/  IMAD.SHL.U32 R9, R9, 0x20, RZ ;  /* 0x0000002009097824 */ /* 0x001fc800078e00ff */
[----:B--2---:R-:W-:-:S05]  /*b140*/  IMAD.WIDE R10, R9, 0x2, R10 ;  /* 0x00000002090a7825 */ /* 0x004fca00078e020a */
[----:B------:R-:W-:Y:S04]  /*b150*/  STL [R1+0x8a0], R10 ;  /* 0x0008a00a01007387 */ /* 0x000fe80000100800 */
[----:B------:R0:W-:Y:S02]  /*b160*/  STL [R1+0x89c], R11 ;  /* 0x00089c0b01007387 */ /* 0x0001e40000100800 */
[----:B0-----:R-:W0:Y:S02]  /*b170*/  LDC R11, c[0x0][0x23c] ;  /* 0x00008f00ff0b7b82 */ /* 0x001e240000000800 */
[----:B0-----:R-:W-:-:S04]  /*b180*/  IMAD.SHL.U32 R11, R11, 0x20, RZ ;  /* 0x000000200b0b7824 */ /* 0x001fc800078e00ff */
[----:B----4-:R-:W-:-:S04]  /*b190*/  IMAD.WIDE R12, R11, 0x2, R12 ;  /* 0x000000020b0c7825 */ /* 0x010fc800078e020c */
[----:B------:R-:W-:Y:S02]  /*b1a0*/  IMAD.WIDE R10, R11, 0x2, R16 ;  /* 0x000000020b0a7825 */ /* 0x000fe400078e0210 */
[----:B------:R-:W0:Y:S02]  /*b1b0*/  LDC R17, c[0x0][0x23c] ;  /* 0x00008f00ff117b82 */ /* 0x000e240000000800 */
[----:B------:R-:W-:-:S05]  /*b1c0*/  IMAD.WIDE R14, R9, 0x2, R14 ;  /* 0x00000002090e7825 */ /* 0x000fca00078e020e */
[----:B------:R-:W-:Y:S04]  /*b1d0*/  STL [R1+0x898], R14 ;  /* 0x0008980e01007387 */ /* 0x000fe80000100800 */
[----:B------:R2:W-:Y:S01]  /*b1e0*/  STL [R1+0x894], R15 ;  /* 0x0008940f01007387 */ /* 0x0005e20000100800 */
[----:B0-----:R-:W-:-:S04]  /*b1f0*/  IMAD.SHL.U32 R17, R17, 0x20, RZ ;  /* 0x0000002011117824 */ /* 0x001fc800078e00ff */
[----:B--2---:R-:W-:Y:S02]  /*b200*/  IMAD.WIDE R14, R17, 0x2, R18 ;  /* 0x00000002110e7825 */ /* 0x004fe400078e0212 */
[----:B------:R-:W0:Y:S01]  /*b210*/  LDC R19, c[0x0][0x23c] ;  /* 0x00008f00ff137b82 */ /* 0x000e220000000800 */
[----:B------:R-:W-:Y:S01]  /*b220*/  UIADD3.64 UR8, UR4, 0x580, URZ ;  /* 0x0000058004087897 */ /* 0x000fe2000fffe03f */
[----:B------:R-:W-:Y:S04]  /*b230*/  STL [R1+0x890], R12 ;  /* 0x0008900c01007387 */ /* 0x000fe80000100800 */
[----:B------:R-:W-:Y:S04]  /*b240*/  STL [R1+0x88c], R13 ;  /* 0x00088c0d01007387 */ /* 0x000fe80000100800 */
[----:B------:R-:W-:Y:S04]  /*b250*/  STL [R1+0x888], R10 ;  /* 0x0008880a01007387 */ /* 0x000fe80000100800 */
[----:B------:R2:W-:Y:S04]  /*b260*/  STL [R1+0x884], R11 ;  /* 0x0008840b01007387 */ /* 0x0005e80000100800 */
[----:B------:R-:W-:Y:S01]  /*b270*/  STL [R1+0x880], R14 ;  /* 0x0008800e01007387 */ /* 0x000fe20000100800 */
[----:B0-----:R-:W-:-:S03]  /*b280*/  IMAD.SHL.U32 R19, R19, 0x20, RZ ;  /* 0x0000002013137824 */ /* 0x001fc600078e00ff */
[----:B------:R0:W-:Y:S01]  /*b290*/  STL [R1+0x87c], R15 ;  /* 0x00087c0f01007387 */ /* 0x0001e20000100800 */
[----:B--2---:R-:W-:-:S04]  /*b2a0*/  IMAD.WIDE R10, R19, 0x2, R152 ;  /* 0x00000002130a7825 */ /* 0x004fc800078e0298 */
[C---:B------:R-:W-:Y:S01]  /*b2b0*/  IMAD.WIDE R12, R19.reuse, 0x2, R156 ;  /* 0x00000002130c7825 */ /* 0x040fe200078e029c */
[----:B------:R-:W-:Y:S03]  /*b2c0*/  STL [R1+0x874], R10 ;  /* 0x0008740a01007387 */ /* 0x000fe60000100800 */
[C---:B0-----:R-:W-:Y:S01]  /*b2d0*/  IMAD.WIDE R14, R19.reuse, 0x2, R154 ;  /* 0x00000002130e7825 */ /* 0x041fe200078e029a */
[----:B------:R0:W-:Y:S04]  /*b2e0*/  STL [R1+0x870], R11 ;  /* 0x0008700b01007387 */ /* 0x0001e80000100800 */
[----:B------:R-:W-:Y:S04]  /*b2f0*/  STL [R1+0x86c], R14 ;  /* 0x00086c0e01007387 */ /* 0x000fe80000100800 */
[----:B------:R2:W-:Y:S01]  /*b300*/  STL [R1+0x868], R15 ;  /* 0x0008680f01007387 */ /* 0x0005e20000100800 */
[----:B0-----:R-:W-:-:S03]  /*b310*/  IMAD.WIDE R10, R19, 0x2, R158 ;  /* 0x00000002130a7825 */ /* 0x001fc600078e029e */
[----:B------:R-:W-:Y:S04]  /*b320*/  STL [R1+0x864], R12 ;  /* 0x0008640c01007387 */ /* 0x000fe80000100800 */
[----:B------:R-:W-:Y:S04]  /*b330*/  STL [R1+0x860], R13 ;  /* 0x0008600d01007387 */ /* 0x000fe80000100800 */
[----:B------:R-:W-:Y:S04]  /*b340*/  STL [R1+0x7e4], R10 ;  /* 0x0007e40a01007387 */ /* 0x000fe80000100800 */
[----:B------:R0:W-:Y:S04]  /*b350*/  STL [R1+0x754], R11 ;  /* 0x0007540b01007387 */ /* 0x0001e80000100800 */
[----:B------:R-:W4:Y:S01]  /*b360*/  LDL.LU R18, [R1+0x858] ;  /* 0x0008580001127983 */ /* 0x000f220000300800 */
[----:B---3--:R-:W-:-:S06]  /*b370*/  WARPGROUP.ARRIVE ;  /* 0x00000000000079c5 */ /* 0x008fcc0000000000 */
[----:B------:R-:W-:Y:S01]  /*b380*/  HGMMA.64x256x16.F32.BF16 R24, gdesc[UR8].tnspA, R24, gsb0 ;  /* 0x23e00000081879f0 */ /* 0x000fe20008001818 */
[----:B------:R-:W-:Y:S01]  /*b390*/  UIADD3.64 UR4, UR4, 0x600, URZ ;  /* 0x0000060004047897 */ /* 0x000fe2000fffe03f */
[----:B--2---:R-:W-:-:S04]  /*b3a0*/  IMAD.WIDE R14, R19, 0x2, R160 ;  /* 0x00000002130e7825 */ /* 0x004fc800078e02a0 */
[----:B0-----:R-:W-:Y:S01]  /*b3b0*/  IMAD.WIDE R10, R19, 0x2, R164 ;  /* 0x00000002130a7825 */ /* 0x001fe200078e02a4 */
[----:B------:R-:W0:Y:S03]  /*b3c0*/  S2R R9, SR_TID.X ;  /* 0x0000000000097919 */ /* 0x000e260000002100 */
[----:B------:R-:W-:Y:S02]  /*b3d0*/  IMAD.MOV.U32 R161, RZ, RZ, R14 ;  /* 0x000000ffffa17224 */ /* 0x000fe400078e000e */
[----:B------:R-:W-:Y:S02]  /*b3e0*/  IMAD.MOV.U32 R160, RZ, RZ, R15 ;  /* 0x000000ffffa07224 */ /* 0x000fe400078e000f */
[----:B------:R-:W-:Y:S02]  /*b3f0*/  IMAD.MOV.U32 R165, RZ, RZ, R10 ;  /* 0x000000ffffa57224 */ /* 0x000fe400078e000a */
[----:B------:R-:W-:-:S02]  /*b400*/  IMAD.MOV.U32 R164, RZ, RZ, R11 ;  /* 0x000000ffffa47224 */ /* 0x000fc400078e000b */
[----:B------:R-:W-:-:S04]  /*b410*/  IMAD.WIDE R14, R19, 0x2, R166 ;  /* 0x00000002130e7825 */ /* 0x000fc800078e02a6 */
[----:B------:R-:W-:-:S04]  /*b420*/  IMAD.WIDE R10, R19, 0x2, R168 ;  /* 0x00000002130a7825 */ /* 0x000fc800078e02a8 */
[----:B------:R-:W-:Y:S02]  /*b430*/  IMAD.MOV.U32 R167, RZ, RZ, R14 ;  /* 0x000000ffffa77224 */ /* 0x000fe400078e000e */
[----:B------:R-:W-:Y:S02]  /*b440*/  IMAD.MOV.U32 R166, RZ, RZ, R15 ;  /* 0x000000ffffa67224 */ /* 0x000fe400078e000f */
[----:B------:R-:W-:Y:S02]  /*b450*/  IMAD.MOV.U32 R169, RZ, RZ, R10 ;  /* 0x000000ffffa97224 */ /* 0x000fe400078e000a */
[----:B------:R-:W-:Y:S02]  /*b460*/  IMAD.MOV.U32 R168, RZ, RZ, R11 ;  /* 0x000000ffffa87224 */ /* 0x000fe400078e000b */
[----:B------:R-:W-:-:S04]  /*b470*/  IMAD.WIDE R12, R19, 0x2, R162 ;  /* 0x00000002130c7825 */ /* 0x000fc800078e02a2 */
[----:B------:R-:W-:-:S04]  /*b480*/  IMAD.WIDE R14, R19, 0x2, R170 ;  /* 0x00000002130e7825 */ /* 0x000fc800078e02aa */
[----:B------:R-:W-:-:S04]  /*b490*/  IMAD.WIDE R10, R19, 0x2, R174 ;  /* 0x00000002130a7825 */ /* 0x000fc800078e02ae */
[----:B------:R-:W-:Y:S02]  /*b4a0*/  IMAD.MOV.U32 R163, RZ, RZ, R12 ;  /* 0x000000ffffa37224 */ /* 0x000fe400078e000c */
[----:B------:R-:W-:Y:S02]  /*b4b0*/  IMAD.MOV.U32 R162, RZ, RZ, R13 ;  /* 0x000000ffffa27224 */ /* 0x000fe400078e000d */
[----:B------:R-:W-:Y:S02]  /*b4c0*/  IMAD.MOV.U32 R171, RZ, RZ, R14 ;  /* 0x000000ffffab7224 */ /* 0x000fe400078e000e */
[----:B------:R-:W-:Y:S02]  /*b4d0*/  IMAD.MOV.U32 R170, RZ, RZ, R15 ;  /* 0x000000ffffaa7224 */ /* 0x000fe400078e000f */
[----:B------:R-:W-:Y:S02]  /*b4e0*/  IMAD.MOV.U32 R175, RZ, RZ, R10 ;  /* 0x000000ffffaf7224 */ /* 0x000fe400078e000a */
[----:B------:R-:W-:-:S02]  /*b4f0*/  IMAD.MOV.U32 R174, RZ, RZ, R11 ;  /* 0x000000ffffae7224 */ /* 0x000fc400078e000b */
        /* <DEDUP_REMOVED lines=12> */
[----:B------:R-:W-:Y:S01]  /*b5c0*/  IMAD.MOV.U32 R179, RZ, RZ, R12 ;  /* 0x000000ffffb37224 */ /* 0x000fe200078e000c */
[----:B------:R-:W-:Y:S02]  /*b5d0*/  WARPGROUP.DEPBAR.LE gsb0, 0x0 ;  /* 0x00008000000079c5 */ /* 0x000fe40000010000 */
[----:B------:R-:W-:-:S06]  /*b5e0*/  WARPGROUP.ARRIVE ;  /* 0x00000000000079c5 */ /* 0x000fcc0000000000 */
[----:B------:R-:W-:Y:S01]  /*b5f0*/  HGMMA.64x256x16.F32.BF16 R24, gdesc[UR4].tnspA, R24, gsb0 ;  /* 0x23e00000041879f0 */ /* 0x000fe20008001818 */
[----:B----4-:R-:W-:-:S05]  /*b600*/  VIADD R18, R18, 0xffffffff ;  /* 0xffffffff12127836 */ /* 0x010fca0000000000 */
[----:B------:R2:W-:Y:S01]  /*b610*/  STL [R1+0x858], R18 ;  /* 0x0008581201007387 */ /* 0x0005e20000100800 */
[----:B------:R-:W-:Y:S02]  /*b620*/  ISETP.NE.U32.AND P0, PT, R18, RZ, PT ;  /* 0x000000ff1200720c */ /* 0x000fe40003f05070 */
[----:B--2---:R-:W2:Y:S01]  /*b630*/  LDC R18, c[0x0][0x238] ;  /* 0x00008e00ff127b82 */ /* 0x004ea20000000800 */
[----:B------:R-:W-:Y:S02]  /*b640*/  IMAD.MOV.U32 R178, RZ, RZ, R13 ;  /* 0x000000ffffb27224 */ /* 0x000fe400078e000d */
[----:B------:R-:W-:Y:S02]  /*b650*/  IMAD.MOV.U32 R183, RZ, RZ, R14 ;  /* 0x000000ffffb77224 */ /* 0x000fe400078e000e */
[----:B------:R-:W-:Y:S02]  /*b660*/  IMAD.MOV.U32 R182, RZ, RZ, R15 ;  /* 0x000000ffffb67224 */ /* 0x000fe400078e000f */
[----:B------:R-:W-:-:S02]  /*b670*/  IMAD.MOV.U32 R185, RZ, RZ, R10 ;  /* 0x000000ffffb97224 */ /* 0x000fc400078e000a */
        /* <DEDUP_REMOVED lines=22> */
[----:B------:R-:W-:-:S04]  /*b7e0*/  IMAD.WIDE R10, R19, 0x2, R204 ;  /* 0x00000002130a7825 */ /* 0x000fc800078e02cc */
[----:B--2---:R-:W-:Y:S01]  /*b7f0*/  IMAD.SHL.U32 R18, R18, 0x20, RZ ;  /* 0x0000002012127824 */ /* 0x004fe200078e00ff */
[----:B0-----:R-:W-:Y:S01]  /*b800*/  LOP3.LUT R9, R9, 0x1f, RZ, 0xc0, !PT ;  /* 0x0000001f09097812 */ /* 0x001fe200078ec0ff */
[----:B------:R-:W-:Y:S02]  /*b810*/  IMAD.MOV.U32 R199, RZ, RZ, R16 ;  /* 0x000000ffffc77224 */ /* 0x000fe400078e0010 */
[----:B------:R-:W-:Y:S02]  /*b820*/  IMAD.MOV.U32 R198, RZ, RZ, R17 ;  /* 0x000000ffffc67224 */ /* 0x000fe400078e0011 */
[----:B------:R-:W-:Y:S02]  /*b830*/  IMAD.MOV.U32 R201, RZ, RZ, R14 ;  /* 0x000000ffffc97224 */ /* 0x000fe400078e000e */
[----:B------:R-:W-:Y:S02]  /*b840*/  IMAD.MOV.U32 R200, RZ, RZ, R15 ;  /* 0x000000ffffc87224 */ /* 0x000fe400078e000f */
[----:B------:R-:W-:-:S02]  /*b850*/  IMAD.MOV.U32 R203, RZ, RZ, R12 ;  /* 0x000000ffffcb7224 */ /* 0x000fc400078e000c */
[----:B------:R-:W-:Y:S02]  /*b860*/  IMAD.MOV.U32 R202, RZ, RZ, R13 ;  /* 0x000000ffffca7224 */ /* 0x000fe400078e000d */
[----:B------:R-:W-:Y:S02]  /*b870*/  IMAD.MOV.U32 R205, RZ, RZ, R10 ;  /* 0x000000ffffcd7224 */ /* 0x000fe400078e000a */
[----:B------:R-:W-:Y:S02]  /*b880*/  IMAD.MOV.U32 R204, RZ, RZ, R11 ;  /* 0x000000ffffcc7224 */ /* 0x000fe400078e000b */
[----:B------:R-:W-:Y:S02]  /*b890*/  VIADD R0, R0, 0xffffffe0 ;  /* 0xffffffe000007836 */ /* 0x000fe40000000000 */
[----:B------:R-:W-:Y:S01]  /*b8a0*/  IMAD.WIDE R2, R18, 0x2, R2 ;  /* 0x0000000212027825 */ /* 0x000fe200078e0202 */
[----:B------:R-:W-:Y:S02]  /*b8b0*/  WARPGROUP.DEPBAR.LE gsb0, 0x0 ;  /* 0x00008000000079c5 */ /* 0x000fe40000010000 */
[----:B-1----:R-:W-:Y:S05]  /*b8c0*/  @P0 BRA `(.L_x_1) ;  /* 0xffffff9c00980947 */ /* 0x002fea000383ffff */
[----:B------:R-:W2:Y:S04]  /*b8d0*/  LDL.LU R19, [R1+0x3cc] ;  /* 0x0003cc0001137983 */ /* 0x000ea80000300800 */
[----:B------:R-:W3:Y:S04]  /*b8e0*/  LDL.LU R18, [R1+0x3c4] ;  /* 0x0003c40001127983 */ /* 0x000ee80000300800 */
[----:B------:R-:W4:Y:S04]  /*b8f0*/  LDL.LU R153, [R1+0x1cc] ;  /* 0x0001cc0001997983 */ /* 0x000f280000300800 */
        /* <DEDUP_REMOVED lines=37> */
[----:B------:R4:W-:Y:S04]  /*bb50*/  STL [R1+0xa6c], R125 ;  /* 0x000a6c7d01007387 */ /* 0x0009e80000100800 */
[----:B------:R-:W-:Y:S04]  /*bb60*/  STL [R1+0xa68], R126 ;  /* 0x000a687e01007387 */ /* 0x000fe80000100800 */
        /* <DEDUP_REMOVED lines=33> */
[----:B------:R-:W-:Y:S01]  /*bd80*/  STL [R1+0x9e0], R91 ;  /* 0x0009e05b01007387 */ /* 0x000fe20000100800 */
[----:B--2---:R-:W-:-:S03]  /*bd90*/  IMAD.MOV.U32 R243, RZ, RZ, R19 ;  /* 0x000000fffff37224 */ /* 0x004fc600078e0013 */
[----:B------:R-:W-:Y:S01]  /*bda0*/  STL [R1+0x9dc], R89 ;  /* 0x0009dc5901007387 */ /* 0x000fe20000100800 */
[----:B---3--:R-:W-:-:S03]  /*bdb0*/  IMAD.MOV.U32 R242, RZ, RZ, R18 ;  /* 0x000000fffff27224 */ /* 0x008fc600078e0012 */
[----:B------:R-:W-:Y:S01]  /*bdc0*/  STL [R1+0x9d8], R90 ;  /* 0x0009d85a01007387 */ /* 0x000fe20000100800 */
[----:B----4-:R-:W-:-:S03]  /*bdd0*/  IMAD.MOV.U32 R125, RZ, RZ, R153 ;  /* 0x000000ffff7d7224 */ /* 0x010fc600078e0099 */
[----:B------:R-:W-:Y:S01]  /*bde0*/  STL [R1+0x9d4], R88 ;  /* 0x0009d45801007387 */ /* 0x000fe20000100800 */
[----:B------:R-:W-:-:S03]  /*bdf0*/  IMAD.MOV.U32 R241, RZ, RZ, R152 ;  /* 0x000000fffff17224 */ /* 0x000fc600078e0098 */
        /* <DEDUP_REMOVED lines=33> */
[----:B------:R-:W-:-:S03]  /*c010*/  F2FP.BF16.F32.PACK_AB R4, R149, R225 ;  /* 0x000000e19504723e */ /* 0x000fc600000010ff */
[----:B------:R-:W-:Y:S04]  /*c020*/  STL [R1+0x94c], R53 ;  /* 0x00094c3501007387 */ /* 0x000fe80000100800 */
[----:B------:R-:W-:Y:S01]  /*c030*/  STL [R1+0x948], R54 ;  /* 0x0009483601007387 */ /* 0x000fe20000100800 */
[----:B------:R-:W-:-:S03]  /*c040*/  F2FP.BF16.F32.PACK_AB R0, R222, R223 ;  /* 0x000000dfde00723e */ /* 0x000fc600000010ff */
[----:B------:R-:W-:Y:S01]  /*c050*/  STL [R1+0x944], R52 ;  /* 0x0009443401007387 */ /* 0x000fe20000100800 */
[----:B------:R-:W-:-:S03]  /*c060*/  F2FP.BF16.F32.PACK_AB R5, R151, R224 ;  /* 0x000000e09705723e */ /* 0x000fc600000010ff */
        /* <DEDUP_REMOVED lines=29> */
[----:B-----5:R-:W-:Y:S04]  /*c240*/  STL [R1+0x8cc], R8 ;  /* 0x0008cc0801007387 */ /* 0x020fe80000100800 */
[----:B------:R-:W-:Y:S04]  /*c250*/  STL [R1+0x8c8], R7 ;  /* 0x0008c80701007387 */ /* 0x000fe80000100800 */
[----:B------:R-:W-:Y:S04]  /*c260*/  STL [R1+0x8c4], R6 ;  /* 0x0008c40601007387 */ /* 0x000fe80000100800 */
[----:B------:R0:W-:Y:S04]  /*c270*/  STL [R1+0x61c], R5 ;  /* 0x00061c0501007387 */ /* 0x0001e80000100800 */
[----:B------:R1:W-:Y:S04]  /*c280*/  STL [R1+0x618], R4 ;  /* 0x0006180401007387 */ /* 0x0003e80000100800 */
[----:B------:R2:W-:Y:S01]  /*c290*/  STL [R1+0x614], R0 ;  /* 0x0006140001007387 */ /* 0x0005e20000100800 */
[----:B0-----:R-:W-:-:S02]  /*c2a0*/  F2FP.BF16.F32.PACK_AB R5, R220, R221 ;  /* 0x000000dddc05723e */ /* 0x001fc400000010ff */
[----:B-1----:R-:W-:-:S03]  /*c2b0*/  F2FP.BF16.F32.PACK_AB R4, R150, R218 ;  /* 0x000000da9604723e */ /* 0x002fc600000010ff */
[----:B------:R0:W-:Y:S01]  /*c2c0*/  STL [R1+0x610], R5 ;  /* 0x0006100501007387 */ /* 0x0001e20000100800 */
[----:B--2---:R-:W-:-:S03]  /*c2d0*/  F2FP.BF16.F32.PACK_AB R0, R148, R219 ;  /* 0x000000db9400723e */ /* 0x004fc600000010ff */
[----:B------:R1:W-:Y:S04]  /*c2e0*/  STL [R1+0x60c], R4 ;  /* 0x00060c0401007387 */ /* 0x0003e80000100800 */
[----:B------:R2:W-:Y:S01]  /*c2f0*/  STL [R1+0x608], R0 ;  /* 0x0006080001007387 */ /* 0x0005e20000100800 */
[----:B0-----:R-:W-:Y:S02]  /*c300*/  F2FP.BF16.F32.PACK_AB R5, R216, R217 ;  /* 0x000000d9d805723e */ /* 0x001fe400000010ff */
        /* <DEDUP_REMOVED lines=13> */
[----:B------:R-:W-:Y:S01]  /*c3e0*/  STL [R1+0x3ec], R5 ;  /* 0x0003ec0501007387 */ /* 0x000fe20000100800 */
[----:B--2---:R-:W-:-:S03]  /*c3f0*/  F2FP.BF16.F32.PACK_AB R0, R2, R3 ;  /* 0x000000030200723e */ /* 0x004fc600000010ff */
[----:B------:R-:W-:Y:S01]  /*c400*/  STL [R1+0x3e8], R4 ;  /* 0x0003e80401007387 */ /* 0x000fe20000100800 */
[----:B------:R-:W-:Y:S02]  /*c410*/  F2FP.BF16.F32.PACK_AB R3, R10, R11 ;  /* 0x0000000b0a03723e */ /* 0x000fe400000010ff */
[----:B------:R-:W-:Y:S01]  /*c420*/  F2FP.BF16.F32.PACK_AB R2, R143, R12 ;  /* 0x0000000c8f02723e */ /* 0x000fe200000010ff */
        /* <DEDUP_REMOVED lines=13> */
[----:B------:R-:W-:Y:S04]  /*c500*/  STL [R1+0x1e8], R3 ;  /* 0x0001e80301007387 */ /* 0x000fe80000100800 */
[----:B------:R-:W-:Y:S01]  /*c510*/  STL [R1+0x1e4], R2 ;  /* 0x0001e40201007387 */ /* 0x000fe20000100800 */
[----:B0-----:R-:W-:-:S05]  /*c520*/  F2FP.BF16.F32.PACK_AB R0, R154, R155 ;  /* 0x0000009b9a00723e */ /* 0x001fca00000010ff */
[----:B------:R0:W-:Y:S04]  /*c530*/  STL [R1+0x1e0], R0 ;  /* 0x0001e00001007387 */ /* 0x0001e80000100800 */
[----:B------:R-:W2:Y:S04]  /*c540*/  LDL.LU R126, [R1+0x1c4] ;  /* 0x0001c400017e7983 */ /* 0x000ea80000300800 */
        /* <DEDUP_REMOVED lines=221> */
[----:B0-----:R-:W4:Y:S04]  /*d320*/  LDL.LU R0, [R1+0x10] ;  /* 0x0000100001007983 */ /* 0x001f280000300800 */
[----:B------:R-:W4:Y:S04]  /*d330*/  LDL.LU R250, [R1+0x410] ;  /* 0x0004100001fa7983 */ /* 0x000f280000300800 */
[----:B------:R-:W4:Y:S04]  /*d340*/  LDL.LU R251, [R1+0x20c] ;  /* 0x00020c0001fb7983 */ /* 0x000f280000300800 */
[----:B------:R-:W4:Y:S04]  /*d350*/  LDL.LU R248, [R1+0x204] ;  /* 0x0002040001f87983 */ /* 0x000f280000300800 */
[----:B------:R-:W4:Y:S04]  /*d360*/  LDL.LU R249, [R1+0xc] ;  /* 0x00000c0001f97983 */ /* 0x000f280000300800 */
[----:B------:R-:W4:Y:S04]  /*d370*/  LDL.LU R246, [R1+0x40c] ;  /* 0x00040c0001f67983 */ /* 0x000f280000300800 */
[----:B------:R-:W4:Y:S04]  /*d380*/  LDL.LU R247, [R1+0x4] ;  /* 0x0000040001f77983 */ /* 0x000f280000300800 */
[----:B------:R-:W4:Y:S04]  /*d390*/  LDL.LU R244, [R1+0x404] ;  /* 0x0004040001f47983 */ /* 0x000f280000300800 */
[----:B------:R-:W4:Y:S01]  /*d3a0*/  LDL.LU R245, [R1+0x208] ;  /* 0x0002080001f57983 */ /* 0x000f220000300800 */
[----:B------:R-:W-:-:S03]  /*d3b0*/  F2FP.BF16.F32.PACK_AB R243, R139, R243 ;  /* 0x000000f38bf3723e */ /* 0x000fc600000010ff */
[----:B------:R-:W4:Y:S01]  /*d3c0*/  LDL.LU R2, [R1+0x200] ;  /* 0x0002000001027983 */ /* 0x000f220000300800 */
[----:B------:R-:W-:-:S03]  /*d3d0*/  F2FP.BF16.F32.PACK_AB R242, R137, R242 ;  /* 0x000000f289f2723e */ /* 0x000fc600000010ff */
[----:B------:R-:W4:Y:S01]  /*d3e0*/  LDL.LU R3, [R1+0x8] ;  /* 0x0000080001037983 */ /* 0x000f220000300800 */
[----:B------:R-:W-:-:S03]  /*d3f0*/  F2FP.BF16.F32.PACK_AB R241, R125, R241 ;  /* 0x000000f17df1723e */ /* 0x000fc600000010ff */
[----:B------:R-:W4:Y:S01]  /*d400*/  LDL.LU R10, [R1+0x408] ;  /* 0x00040800010a7983 */ /* 0x000f220000300800 */
[----:B--2---:R-:W-:-:S03]  /*d410*/  F2FP.BF16.F32.PACK_AB R240, R126, R240 ;  /* 0x000000f07ef0723e */ /* 0x004fc600000010ff */
[----:B------:R-:W2:Y:S01]  /*d420*/  LDL.LU R11, [R1] ;  /* 0x00000000010b7983 */ /* 0x000ea20000300800 */
[----:B---3--:R-:W-:-:S03]  /*d430*/  F2FP.BF16.F32.PACK_AB R239, R138, R239 ;  /* 0x000000ef8aef723e */ /* 0x008fc600000010ff */
[----:B------:R-:W3:Y:S01]  /*d440*/  LDL.LU R139, [R1+0x308] ;  /* 0x00030800018b7983 */ /* 0x000ee20000300800 */
[----:B----4-:R-:W-:-:S03]  /*d450*/  F2FP.BF16.F32.PACK_AB R238, R136, R238 ;  /* 0x000000ee88ee723e */ /* 0x010fc600000010ff */
[----:B------:R-:W4:Y:S01]  /*d460*/  LDL.LU R137, [R1+0x508] ;  /* 0x0005080001897983 */ /* 0x000f220000300800 */
[----:B------:R-:W-:-:S03]  /*d470*/  F2FP.BF16.F32.PACK_AB R237, R124, R237 ;  /* 0x000000ed7ced723e */ /* 0x000fc600000010ff */
[----:B------:R-:W2:Y:S01]  /*d480*/  LDL.LU R125, [R1+0xa6c] ;  /* 0x000a6c00017d7983 */ /* 0x000ea20000300800 */
[----:B------:R-:W-:-:S03]  /*d490*/  F2FP.BF16.F32.PACK_AB R236, R123, R236 ;  /* 0x000000ec7bec723e */ /* 0x000fc600000010ff */
[----:B------:R-:W3:Y:S01]  /*d4a0*/  LDL.LU R126, [R1+0xa68] ;  /* 0x000a6800017e7983 */ /* 0x000ee20000300800 */
[----:B------:R-:W-:-:S03]  /*d4b0*/  F2FP.BF16.F32.PACK_AB R235, R135, R235 ;  /* 0x000000eb87eb723e */ /* 0x000fc600000010ff */
[----:B------:R-:W4:Y:S01]  /*d4c0*/  LDL.LU R138, [R1+0x300] ;  /* 0x00030000018a7983 */ /* 0x000f220000300800 */
        /* <DEDUP_REMOVED lines=27> */
[----:B------:R-:W4:Y:S04]  /*d680*/  LDL.LU R117, [R1+0xa4c] ;  /* 0x000a4c0001757983 */ /* 0x000f280000300800 */
[----:B------:R-:W4:Y:S04]  /*d690*/  LDL.LU R118, [R1+0xa48] ;  /* 0x000a480001767983 */ /* 0x000f280000300800 */
[----:B------:R-:W4:Y:S04]  /*d6a0*/  LDL.LU R130, [R1+0x2f4] ;  /* 0x0002f40001827983 */ /* 0x000f280000300800 */
[----:B------:R-:W4:Y:S04]  /*d6b0*/  LDL.LU R128, [R1+0x4f4] ;  /* 0x0004f40001807983 */ /* 0x000f280000300800 */
[----:B------:R-:W4:Y:S01]  /*d6c0*/  LDL.LU R116, [R1+0xa44] ;  /* 0x000a440001747983 */ /* 0x000f220000300800 */
[----:B------:R-:W-:-:S02]  /*d6d0*/  F2FP.BF16.F32.PACK_AB R220, R115, R220 ;  /* 0x000000dc73dc723e */ /* 0x000fc400000010ff */
[----:B------:R-:W-:Y:S01]  /*d6e0*/  F2FP.BF16.F32.PACK_AB R219, R127, R219 ;  /* 0x000000db7fdb723e */ /* 0x000fe200000010ff */
[----:B------:R-:W4:Y:S01]  /*d6f0*/  LDL.LU R115, [R1+0xa40] ;  /* 0x000a400001737983 */ /* 0x000f220000300800 */
[----:B------:R-:W-:-:S03]  /*d700*/  F2FP.BF16.F32.PACK_AB R217, R113, R217 ;  /* 0x000000d971d9723e */ /* 0x000fc600000010ff */
[----:B------:R-:W4:Y:S01]  /*d710*/  LDL.LU R127, [R1+0x26c] ;  /* 0x00026c00017f7983 */ /* 0x000f220000300800 */
[----:B------:R-:W-:Y:S02]  /*d720*/  F2FP.BF16.F32.PACK_AB R216, R114, R216 ;  /* 0x000000d872d8723e */ /* 0x000fe400000010ff */
[----:B------:R-:W-:Y:S02]  /*d730*/  F2FP.BF16.F32.PACK_AB R213, R112, R213 ;  /* 0x000000d570d5723e */ /* 0x000fe400000010ff */
[----:B------:R-:W-:Y:S02]  /*d740*/  F2FP.BF16.F32.PACK_AB R212, R111, R212 ;  /* 0x000000d46fd4723e */ /* 0x000fe400000010ff */
[----:B------:R-:W-:Y:S02]  /*d750*/  F2FP.BF16.F32.PACK_AB R209, R109, R209 ;  /* 0x000000d16dd1723e */ /* 0x000fe400000010ff */
[----:B------:R-:W-:Y:S02]  /*d760*/  F2FP.BF16.F32.PACK_AB R208, R110, R208 ;  /* 0x000000d06ed0723e */ /* 0x000fe400000010ff */
[----:B------:R-:W-:-:S02]  /*d770*/  F2FP.BF16.F32.PACK_AB R205, R108, R205 ;  /* 0x000000cd6ccd723e */ /* 0x000fc400000010ff */
[----:B------:R-:W-:Y:S02]  /*d780*/  F2FP.BF16.F32.PACK_AB R204, R107, R204 ;  /* 0x000000cc6bcc723e */ /* 0x000fe400000010ff */
[----:B------:R-:W-:Y:S02]  /*d790*/  F2FP.BF16.F32.PACK_AB R201, R105, R201 ;  /* 0x000000c969c9723e */ /* 0x000fe400000010ff */
[----:B------:R-:W-:Y:S02]  /*d7a0*/  F2FP.BF16.F32.PACK_AB R200, R106, R200 ;  /* 0x000000c86ac8723e */ /* 0x000fe400000010ff */
[----:B------:R-:W-:Y:S02]  /*d7b0*/  F2FP.BF16.F32.PACK_AB R197, R104, R197 ;  /* 0x000000c568c5723e */ /* 0x000fe400000010ff */
[----:B--2---:R-:W-:Y:S02]  /*d7c0*/  F2FP.BF16.F32.PACK_AB R218, R125, R218 ;  /* 0x000000da7dda723e */ /* 0x004fe400000010ff */
[----:B------:R-:W2:Y:S01]  /*d7d0*/  LDL.LU R125, [R1+0x46c] ;  /* 0x00046c00017d7983 */ /* 0x000ea20000300800 */
[----:B---3--:R-:W-:-:S03]  /*d7e0*/  F2FP.BF16.F32.PACK_AB R215, R126, R215 ;  /* 0x000000d77ed7723e */ /* 0x008fc600000010ff */
[----:B------:R-:W3:Y:S04]  /*d7f0*/  LDL.LU R113, [R1+0xa3c] ;  /* 0x000a3c0001717983 */ /* 0x000ee80000300800 */
[----:B------:R-:W2:Y:S04]  /*d800*/  LDL.LU R114, [R1+0xa38] ;  /* 0x000a380001727983 */ /* 0x000ea80000300800 */
[----:B------:R-:W2:Y:S01]  /*d810*/  LDL.LU R126, [R1+0x264] ;  /* 0x00026400017e7983 */ /* 0x000ea20000300800 */
[----:B----4-:R-:W-:-:S03]  /*d820*/  F2FP.BF16.F32.PACK_AB R214, R124, R214 ;  /* 0x000000d67cd6723e */ /* 0x010fc600000010ff */
[----:B------:R-:W4:Y:S01]  /*d830*/  LDL.LU R124, [R1+0x464] ;  /* 0x00046400017c7983 */ /* 0x000f220000300800 */
[----:B------:R-:W-:-:S03]  /*d840*/  F2FP.BF16.F32.PACK_AB R211, R123, R211 ;  /* 0x000000d37bd3723e */ /* 0x000fc600000010ff */
[----:B------:R-:W4:Y:S04]  /*d850*/  LDL.LU R112, [R1+0xa34] ;  /* 0x000a340001707983 */ /* 0x000f280000300800 */
[----:B------:R-:W4:Y:S04]  /*d860*/  LDL.LU R111, [R1+0xa30] ;  /* 0x000a3000016f7983 */ /* 0x000f280000300800 */
[----:B------:R-:W4:Y:S01]  /*d870*/  LDL.LU R123, [R1+0x278] ;  /* 0x00027800017b7983 */ /* 0x000f220000300800 */
[----:B------:R-:W-:-:S03]  /*d880*/  F2FP.BF16.F32.PACK_AB R210, R121, R210 ;  /* 0x000000d279d2723e */ /* 0x000fc600000010ff */
        /* <DEDUP_REMOVED lines=18> */
[----:B------:R-:W4:Y:S04]  /*d9b0*/  LDL.LU R116, [R1+0x4f0] ;  /* 0x0004f00001747983 */ /* 0x000f280000300800 */
[----:B------:R-:W4:Y:S01]  /*d9c0*/  LDL.LU R104, [R1+0xa14] ;  /* 0x000a140001687983 */ /* 0x000f220000300800 */
[----:B------:R-:W-:Y:S02]  /*d9d0*/  F2FP.BF16.F32.PACK_AB R196, R103, R196 ;  /* 0x000000c467c4723e */ /* 0x000fe400000010ff */
        /* <DEDUP_REMOVED lines=14> */
[----:B---3--:R-:W-:Y:S02]  /*dac0*/  F2FP.BF16.F32.PACK_AB R194, R113, R194 ;  /* 0x000000c271c2723e */ /* 0x008fe400000010ff */
[----:B------:R-:W3:Y:S01]  /*dad0*/  LDL.LU R113, [R1+0x47c] ;  /* 0x00047c0001717983 */ /* 0x000ee20000300800 */
[----:B--2---:R-:W-:-:S03]  /*dae0*/  F2FP.BF16.F32.PACK_AB R191, R114, R191 ;  /* 0x000000bf72bf723e */ /* 0x004fc600000010ff */
[----:B------:R-:W2:Y:S04]  /*daf0*/  LDL.LU R101, [R1+0xa0c] ;  /* 0x000a0c0001657983 */ /* 0x000ea80000300800 */
[----:B------:R-:W3:Y:S04]  /*db00*/  LDL.LU R102, [R1+0xa08] ;  /* 0x000a080001667983 */ /* 0x000ee80000300800 */
[----:B------:R-:W3:Y:S01]  /*db10*/  LDL.LU R114, [R1+0x274] ;  /* 0x0002740001727983 */ /* 0x000ee20000300800 */
        /* <DEDUP_REMOVED lines=42> */
[----:B------:R-:W-:Y:S02]  /*ddc0*/  F2FP.BF16.F32.PACK_AB R148, R79, R148 ;  /* 0x000000944f94723e */ /* 0x000fe400000010ff */
[----:B--2---:R-:W-:-:S02]  /*ddd0*/  F2FP.BF16.F32.PACK_AB R170, R101, R170 ;  /* 0x000000aa65aa723e */ /* 0x004fc400000010ff */
        /* <DEDUP_REMOVED lines=31> */
[----:B------:R-:W4:Y:S04]  /*dfd0*/  LDL.LU R80, [R1+0x9b4] ;  /* 0x0009b40001507983 */ /* 0x000f280000300800 */
[----:B------:R-:W4:Y:S01]  /*dfe0*/  LDL.LU R79, [R1+0x9b0] ;  /* 0x0009b000014f7983 */ /* 0x000f220000300800 */
[----:B------:R-:W-:Y:S02]  /*dff0*/  F2FP.BF16.F32.PACK_AB R143, R91, R143 ;  /* 0x0000008f5b8f723e */ /* 0x000fe400000010ff */
[----:B------:R-:W-:Y:S01]  /*e000*/  F2FP.BF16.F32.PACK_AB R141, R77, R141 ;  /* 0x0000008d4d8d723e */ /* 0x000fe200000010ff */
[----:B------:R-:W4:Y:S01]  /*e010*/  LDL.LU R91, [R1+0x29c] ;  /* 0x00029c00015b7983 */ /* 0x000f220000300800 */
[----:B------:R-:W-:-:S02]  /*e020*/  F2FP.BF16.F32.PACK_AB R140, R78, R140 ;  /* 0x0000008c4e8c723e */ /* 0x000fc400000010ff */
        /* <DEDUP_REMOVED lines=46> */
[----:B------:R-:W-:Y:S02]  /*e310*/  F2FP.BF16.F32.PACK_AB R17, R65, R17 ;  /* 0x000000114111723e */ /* 0x000fe400000010ff */
[----:B------:R-:W-:-:S02]  /*e320*/  F2FP.BF16.F32.PACK_AB R16, R66, R16 ;  /* 0x000000104210723e */ /* 0x000fc400000010ff */
[----:B------:R-:W-:Y:S02]  /*e330*/  F2FP.BF16.F32.PACK_AB R21, R64, R21 ;  /* 0x000000154015723e */ /* 0x000fe400000010ff */
[----:B------:R-:W-:Y:S02]  /*e340*/  F2FP.BF16.F32.PACK_AB R20, R63, R20 ;  /* 0x000000143f14723e */ /* 0x000fe400000010ff */
[----:B--2---:R-:W-:Y:S02]  /*e350*/  F2FP.BF16.F32.PACK_AB R18, R77, R18 ;  /* 0x000000124d12723e */ /* 0x004fe400000010ff */
[----:B------:R-:W2:Y:S01]  /*e360*/  LDL.LU R77, [R1+0x4cc] ;  /* 0x0004cc00014d7983 */ /* 0x000ea20000300800 */
[----:B---3--:R-:W-:-:S03]  /*e370*/  F2FP.BF16.F32.PACK_AB R23, R78, R23 ;  /* 0x000000174e17723e */ /* 0x008fc600000010ff */
[----:B------:R-:W3:Y:S04]  /*e380*/  LDL.LU R65, [R1+0x97c] ;  /* 0x00097c0001417983 */ /* 0x000ee80000300800 */
[----:B------:R-:W3:Y:S04]  /*e390*/  LDL.LU R66, [R1+0x978] ;  /* 0x0009780001427983 */ /* 0x000ee80000300800 */
[----:B------:R-:W3:Y:S01]  /*e3a0*/  LDL.LU R78, [R1+0x2c4] ;  /* 0x0002c400014e7983 */ /* 0x000ee20000300800 */
[----:B----4-:R-:W-:-:S03]  /*e3b0*/  F2FP.BF16.F32.PACK_AB R22, R76, R22 ;  /* 0x000000164c16723e */ /* 0x010fc600000010ff */
[----:B------:R-:W4:Y:S04]  /*e3c0*/  LDL.LU R76, [R1+0x4c4] ;  /* 0x0004c400014c7983 */ /* 0x000f280000300800 */
[----:B------:R-:W4:Y:S04]  /*e3d0*/  LDL.LU R64, [R1+0x974] ;  /* 0x0009740001407983 */ /* 0x000f280000300800 */
[----:B------:R-:W4:Y:S01]  /*e3e0*/  LDL.LU R63, [R1+0x970] ;  /* 0x00097000013f7983 */ /* 0x000f220000300800 */
[----:B------:R-:W-:-:S03]  /*e3f0*/  F2FP.BF16.F32.PACK_AB R79, R75, R79 ;  /* 0x0000004f4b4f723e */ /* 0x000fc600000010ff */
[----:B------:R-:W4:Y:S01]  /*e400*/  LDL.LU R75, [R1+0x2c8] ;  /* 0x0002c800014b7983 */ /* 0x000f220000300800 */
[----:B--2---:R-:W-:Y:S02]  /*e410*/  F2FP.BF16.F32.PACK_AB R77, R61, R77 ;  /* 0x0000004d3d4d723e */ /* 0x004fe400000010ff */
[----:B---3--:R-:W-:Y:S02]  /*e420*/  F2FP.BF16.F32.PACK_AB R78, R73, R78 ;  /* 0x0000004e494e723e */ /* 0x008fe400000010ff */
[----:B------:R-:W2:Y:S01]  /*e430*/  LDL.LU R73, [R1+0x4c8] ;  /* 0x0004c80001497983 */ /* 0x000ea20000300800 */
[----:B----4-:R-:W-:-:S03]  /*e440*/  F2FP.BF16.F32.PACK_AB R76, R62, R76 ;  /* 0x0000004c3e4c723e */ /* 0x010fc600000010ff */
[----:B------:R-:W3:Y:S04]  /*e450*/  LDL.LU R61, [R1+0x96c] ;  /* 0x00096c00013d7983 */ /* 0x000ee80000300800 */
[----:B------:R-:W4:Y:S01]  /*e460*/  LDL.LU R62, [R1+0x968] ;  /* 0x00096800013e7983 */ /* 0x000f220000300800 */
[----:B------:R-:W-:-:S03]  /*e470*/  F2FP.BF16.F32.PACK_AB R75, R74, R75 ;  /* 0x0000004b4a4b723e */ /* 0x000fc600000010ff */
[----:B------:R-:W2:Y:S02]  /*e480*/  LDL.LU R74, [R1+0x2c0] ;  /* 0x0002c000014a7983 */ /* 0x000ea40000300800 */
[----:B--2---:R-:W-:Y:S02]  /*e490*/  F2FP.BF16.F32.PACK_AB R74, R72, R74 ;  /* 0x0000004a484a723e */ /* 0x004fe400000010ff */
[----:B------:R-:W2:Y:S01]  /*e4a0*/  LDL.LU R72, [R1+0x4c0] ;  /* 0x0004c00001487983 */ /* 0x000ea20000300800 */
[----:B------:R-:W-:Y:S02]  /*e4b0*/  F2FP.BF16.F32.PACK_AB R73, R60, R73 ;  /* 0x000000493c49723e */ /* 0x000fe400000010ff */
[----:B------:R-:W-:Y:S01]  /*e4c0*/  F2FP.BF16.F32.PACK_AB R83, R71, R83 ;  /* 0x000000534753723e */ /* 0x000fe200000010ff */
[----:B------:R-:W4:Y:S01]  /*e4d0*/  LDL.LU R60, [R1+0x964] ;  /* 0x00096400013c7983 */ /* 0x000f220000300800 */
[----:B--2---:R-:W-:-:S03]  /*e4e0*/  F2FP.BF16.F32.PACK_AB R72, R59, R72 ;  /* 0x000000483b48723e */ /* 0x004fc600000010ff */
[----:B------:R-:W2:Y:S04]  /*e4f0*/  LDL.LU R59, [R1+0x960] ;  /* 0x00096000013b7983 */ /* 0x000ea80000300800 */
[----:B------:R-:W3:Y:S01]  /*e500*/  LDL.LU R71, [R1+0x2b8] ;  /* 0x0002b80001477983 */ /* 0x000ee20000300800 */
[----:B------:R-:W-:Y:S02]  /*e510*/  F2FP.BF16.F32.PACK_AB R82, R69, R82 ;  /* 0x000000524552723e */ /* 0x000fe400000010ff */
[----:B------:R-:W-:Y:S01]  /*e520*/  F2FP.BF16.F32.PACK_AB R81, R57, R81 ;  /* 0x000000513951723e */ /* 0x000fe200000010ff */
[----:B------:R-:W4:Y:S01]  /*e530*/  LDL.LU R69, [R1+0x4b8] ;  /* 0x0004b80001457983 */ /* 0x000f220000300800 */
[----:B------:R-:W-:-:S03]  /*e540*/  F2FP.BF16.F32.PACK_AB R80, R58, R80 ;  /* 0x000000503a50723e */ /* 0x000fc600000010ff */
[----:B------:R-:W2:Y:S04]  /*e550*/  LDL.LU R57, [R1+0x95c] ;  /* 0x00095c0001397983 */ /* 0x000ea80000300800 */
[----:B------:R-:W2:Y:S01]  /*e560*/  LDL.LU R58, [R1+0x958] ;  /* 0x00095800013a7983 */ /* 0x000ea20000300800 */
[----:B---3--:R-:W-:-:S03]  /*e570*/  F2FP.BF16.F32.PACK_AB R71, R70, R71 ;  /* 0x000000474647723e */ /* 0x008fc600000010ff */
[----:B------:R-:W3:Y:S02]  /*e580*/  LDL.LU R70, [R1+0x2b0] ;  /* 0x0002b00001467983 */ /* 0x000ee40000300800 */
[----:B---3--:R-:W-:Y:S02]  /*e590*/  F2FP.BF16.F32.PACK_AB R70, R68, R70 ;  /* 0x000000464446723e */ /* 0x008fe400000010ff */
[----:B------:R-:W3:Y:S01]  /*e5a0*/  LDL.LU R68, [R1+0x4b0] ;  /* 0x0004b00001447983 */ /* 0x000ee20000300800 */
[----:B----4-:R-:W-:Y:S02]  /*e5b0*/  F2FP.BF16.F32.PACK_AB R69, R56, R69 ;  /* 0x000000453845723e */ /* 0x010fe400000010ff */
[----:B------:R-:W-:Y:S01]  /*e5c0*/  F2FP.BF16.F32.PACK_AB R87, R67, R87 ;  /* 0x000000574357723e */ /* 0x000fe200000010ff */
[----:B------:R-:W4:Y:S01]  /*e5d0*/  LDL.LU R56, [R1+0x954] ;  /* 0x0009540001387983 */ /* 0x000f220000300800 */
[----:B---3--:R-:W-:-:S03]  /*e5e0*/  F2FP.BF16.F32.PACK_AB R68, R55, R68 ;  /* 0x000000443744723e */ /* 0x008fc600000010ff */
[----:B------:R-:W3:Y:S04]  /*e5f0*/  LDL.LU R55, [R1+0x950] ;  /* 0x0009500001377983 */ /* 0x000ee80000300800 */
[----:B------:R-:W2:Y:S01]  /*e600*/  LDL.LU R67, [R1+0x2a8] ;  /* 0x0002a80001437983 */ /* 0x000ea20000300800 */
[----:B------:R-:W-:Y:S02]  /*e610*/  F2FP.BF16.F32.PACK_AB R86, R65, R86 ;  /* 0x000000564156723e */ /* 0x000fe400000010ff */
[----:B------:R-:W-:Y:S01]  /*e620*/  F2FP.BF16.F32.PACK_AB R85, R53, R85 ;  /* 0x000000553555723e */ /* 0x000fe200000010ff */
[----:B------:R-:W4:Y:S01]  /*e630*/  LDL.LU R65, [R1+0x4a8] ;  /* 0x0004a80001417983 */ /* 0x000f220000300800 */
[----:B------:R-:W-:-:S03]  /*e640*/  F2FP.BF16.F32.PACK_AB R84, R54, R84 ;  /* 0x000000543654723e */ /* 0x000fc600000010ff */
[----:B------:R-:W3:Y:S04]  /*e650*/  LDL.LU R53, [R1+0x94c] ;  /* 0x00094c0001357983 */ /* 0x000ee80000300800 */
[----:B------:R-:W3:Y:S01]  /*e660*/  LDL.LU R54, [R1+0x948] ;  /* 0x0009480001367983 */ /* 0x000ee20000300800 */
[----:B--2---:R-:W-:-:S03]  /*e670*/  F2FP.BF16.F32.PACK_AB R67, R66, R67 ;  /* 0x000000434243723e */ /* 0x004fc600000010ff */
[----:B------:R-:W2:Y:S02]  /*e680*/  LDL.LU R66, [R1+0x2a0] ;  /* 0x0002a00001427983 */ /* 0x000ea40000300800 */
[----:B--2---:R-:W-:Y:S02]  /*e690*/  F2FP.BF16.F32.PACK_AB R66, R64, R66 ;  /* 0x000000424042723e */ /* 0x004fe400000010ff */
[----:B------:R-:W2:Y:S01]  /*e6a0*/  LDL.LU R64, [R1+0x4a0] ;  /* 0x0004a00001407983 */ /* 0x000ea20000300800 */
[----:B----4-:R-:W-:Y:S02]  /*e6b0*/  F2FP.BF16.F32.PACK_AB R65, R52, R65 ;  /* 0x000000413441723e */ /* 0x010fe400000010ff */
        /* <DEDUP_REMOVED lines=34> */
[----:B------:R-:W-:Y:S02]  /*e8e0*/  F2FP.BF16.F32.PACK_AB R114, R53, R114 ;  /* 0x000000723572723e */ /* 0x000fe400000010ff */
        /* <DEDUP_REMOVED lines=14> */
[----:B---3--:R-:W-:Y:S02]  /*e9d0*/  F2FP.BF16.F32.PACK_AB R147, R47, R147 ;  /* 0x000000932f93723e */ /* 0x008fe400000010ff */
[----:B--2---:R-:W-:Y:S02]  /*e9e0*/  F2FP.BF16.F32.PACK_AB R56, R43, R56 ;  /* 0x000000382b38723e */ /* 0x004fe400000010ff */
[----:B------:R-:W2:Y:S04]  /*e9f0*/  LDL.LU R43, [R1+0x920] ;  /* 0x00092000012b7983 */ /* 0x000ea80000300800 */
[----:B------:R-:W3:Y:S04]  /*ea00*/  LDL.LU R55, [R1+0x23c] ;  /* 0x00023c0001377983 */ /* 0x000ee80000300800 */
[----:B------:R-:W3:Y:S04]  /*ea10*/  LDL.LU R53, [R1+0x43c] ;  /* 0x00043c0001357983 */ /* 0x000ee80000300800 */
[----:B------:R-:W3:Y:S04]  /*ea20*/  LDL.LU R41, [R1+0x91c] ;  /* 0x00091c0001297983 */ /* 0x000ee80000300800 */
[----:B------:R-:W3:Y:S04]  /*ea30*/  LDL.LU R42, [R1+0x918] ;  /* 0x00091800012a7983 */ /* 0x000ee80000300800 */
[----:B------:R-:W3:Y:S04]  /*ea40*/  LDL.LU R54, [R1+0x234] ;  /* 0x0002340001367983 */ /* 0x000ee80000300800 */
[----:B------:R-:W3:Y:S04]  /*ea50*/  LDL.LU R52, [R1+0x434] ;  /* 0x0004340001347983 */ /* 0x000ee80000300800 */
[----:B------:R-:W3:Y:S04]  /*ea60*/  LDL.LU R40, [R1+0x914] ;  /* 0x0009140001287983 */ /* 0x000ee80000300800 */
[----:B------:R-:W3:Y:S04]  /*ea70*/  LDL.LU R39, [R1+0x910] ;  /* 0x0009100001277983 */ /* 0x000ee80000300800 */
        /* <DEDUP_REMOVED lines=8> */
[----:B------:R-:W4:Y:S01]  /*eb00*/  LDL.LU R47, [R1+0x258] ;  /* 0x00025800012f7983 */ /* 0x000f220000300800 */
[----:B------:R-:W-:-:S02]  /*eb10*/  F2FP.BF16.F32.PACK_AB R146, R45, R146 ;  /* 0x000000922d92723e */ /* 0x000fc400000010ff */
[----:B------:R-:W-:Y:S01]  /*eb20*/  F2FP.BF16.F32.PACK_AB R145, R33, R145 ;  /* 0x000000912191723e */ /* 0x000fe200000010ff */
[----:B------:R-:W2:Y:S01]  /*eb30*/  LDL.LU R45, [R1+0x458] ;  /* 0x00045800012d7983 */ /* 0x000ea20000300800 */
[----:B------:R-:W-:-:S03]  /*eb40*/  F2FP.BF16.F32.PACK_AB R144, R34, R144 ;  /* 0x000000902290723e */ /* 0x000fc600000010ff */
[----:B------:R-:W3:Y:S04]  /*eb50*/  LDL.LU R33, [R1+0x8fc] ;  /* 0x0008fc0001217983 */ /* 0x000ee80000300800 */
[----:B------:R-:W3:Y:S01]  /*eb60*/  LDL.LU R34, [R1+0x8f8] ;  /* 0x0008f80001227983 */ /* 0x000ee20000300800 */
[----:B----4-:R-:W-:-:S03]  /*eb70*/  F2FP.BF16.F32.PACK_AB R47, R46, R47 ;  /* 0x0000002f2e2f723e */ /* 0x010fc600000010ff */
[----:B------:R-:W4:Y:S02]  /*eb80*/  LDL.LU R46, [R1+0x250] ;  /* 0x00025000012e7983 */ /* 0x000f240000300800 */
[----:B----4-:R-:W-:Y:S02]  /*eb90*/  F2FP.BF16.F32.PACK_AB R46, R44, R46 ;  /* 0x0000002e2c2e723e */ /* 0x010fe400000010ff */
[----:B------:R-:W4:Y:S01]  /*eba0*/  LDL.LU R44, [R1+0x450] ;  /* 0x00045000012c7983 */ /* 0x000f220000300800 */
[----:B--2---:R-:W-:Y:S02]  /*ebb0*/  F2FP.BF16.F32.PACK_AB R45, R32, R45 ;  /* 0x0000002d202d723e */ /* 0x004fe400000010ff */
[----:B------:R-:W-:Y:S01]  /*ebc0*/  F2FP.BF16.F32.PACK_AB R51, R43, R51 ;  /* 0x000000332b33723e */ /* 0x000fe200000010ff */
[----:B------:R-:W2:Y:S01]  /*ebd0*/  LDL.LU R32, [R1+0x8f4] ;  /* 0x0008f40001207983 */ /* 0x000ea20000300800 */
[----:B----4-:R-:W-:-:S03]  /*ebe0*/  F2FP.BF16.F32.PACK_AB R44, R31, R44 ;  /* 0x0000002c1f2c723e */ /* 0x010fc600000010ff */
[----:B------:R-:W4:Y:S04]  /*ebf0*/  LDL.LU R31, [R1+0x8f0] ;  /* 0x0008f000011f7983 */ /* 0x000f280000300800 */
[----:B------:R-:W2:Y:S01]  /*ec00*/  LDL.LU R43, [R1+0x248] ;  /* 0x00024800012b7983 */ /* 0x000ea20000300800 */
[----:B---3--:R-:W-:Y:S02]  /*ec10*/  F2FP.BF16.F32.PACK_AB R50, R41, R50 ;  /* 0x000000322932723e */ /* 0x008fe400000010ff */
[----:B------:R-:W-:Y:S01]  /*ec20*/  F2FP.BF16.F32.PACK_AB R49, R29, R49 ;  /* 0x000000311d31723e */ /* 0x000fe200000010ff */
[----:B------:R-:W3:Y:S01]  /*ec30*/  LDL.LU R41, [R1+0x448] ;  /* 0x0004480001297983 */ /* 0x000ee20000300800 */
[----:B------:R-:W-:-:S03]  /*ec40*/  F2FP.BF16.F32.PACK_AB R48, R30, R48 ;  /* 0x000000301e30723e */ /* 0x000fc600000010ff */
[----:B------:R-:W4:Y:S04]  /*ec50*/  LDL.LU R29, [R1+0x8ec] ;  /* 0x0008ec00011d7983 */ /* 0x000f280000300800 */
[----:B------:R-:W4:Y:S01]  /*ec60*/  LDL.LU R30, [R1+0x8e8] ;  /* 0x0008e800011e7983 */ /* 0x000f220000300800 */
[----:B--2---:R-:W-:-:S03]  /*ec70*/  F2FP.BF16.F32.PACK_AB R43, R42, R43 ;  /* 0x0000002b2a2b723e */ /* 0x004fc600000010ff */
[----:B------:R-:W2:Y:S02]  /*ec80*/  LDL.LU R42, [R1+0x240] ;  /* 0x00024000012a7983 */ /* 0x000ea40000300800 */
[----:B--2---:R-:W-:Y:S02]  /*ec90*/  F2FP.BF16.F32.PACK_AB R42, R40, R42 ;  /* 0x0000002a282a723e */ /* 0x004fe400000010ff */
[----:B------:R-:W2:Y:S01]  /*eca0*/  LDL.LU R40, [R1+0x440] ;  /* 0x0004400001287983 */ /* 0x000ea20000300800 */
[----:B---3--:R-:W-:Y:S02]  /*ecb0*/  F2FP.BF16.F32.PACK_AB R41, R28, R41 ;  /* 0x000000291c29723e */ /* 0x008fe400000010ff */
[----:B------:R-:W-:Y:S01]  /*ecc0*/  F2FP.BF16.F32.PACK_AB R55, R39, R55 ;  /* 0x000000372737723e */ /* 0x000fe200000010ff */
[----:B------:R-:W3:Y:S01]  /*ecd0*/  LDL.LU R28, [R1+0x8e4] ;  /* 0x0008e400011c7983 */ /* 0x000ee20000300800 */
[----:B--2---:R-:W-:-:S03]  /*ece0*/  F2FP.BF16.F32.PACK_AB R40, R27, R40 ;  /* 0x000000281b28723e */ /* 0x004fc600000010ff */
[----:B------:R-:W2:Y:S04]  /*ecf0*/  LDL.LU R27, [R1+0x8e0] ;  /* 0x0008e000011b7983 */ /* 0x000ea80000300800 */
[----:B------:R-:W4:Y:S01]  /*ed00*/  LDL.LU R39, [R1+0x238] ;  /* 0x0002380001277983 */ /* 0x000f220000300800 */
[----:B------:R-:W-:Y:S02]  /*ed10*/  F2FP.BF16.F32.PACK_AB R54, R37, R54 ;  /* 0x000000362536723e */ /* 0x000fe400000010ff */
[----:B------:R-:W-:Y:S01]  /*ed20*/  F2FP.BF16.F32.PACK_AB R53, R25, R53 ;  /* 0x000000351935723e */ /* 0x000fe200000010ff */
[----:B------:R-:W3:Y:S01]  /*ed30*/  LDL.LU R37, [R1+0x438] ;  /* 0x0004380001257983 */ /* 0x000ee20000300800 */
[----:B------:R-:W-:-:S03]  /*ed40*/  F2FP.BF16.F32.PACK_AB R52, R26, R52 ;  /* 0x000000341a34723e */ /* 0x000fc600000010ff */
[----:B------:R-:W2:Y:S04]  /*ed50*/  LDL.LU R25, [R1+0x8dc] ;  /* 0x0008dc0001197983 */ /* 0x000ea80000300800 */
[----:B------:R-:W2:Y:S01]  /*ed60*/  LDL.LU R26, [R1+0x8d8] ;  /* 0x0008d800011a7983 */ /* 0x000ea20000300800 */
[----:B----4-:R-:W-:-:S03]  /*ed70*/  F2FP.BF16.F32.PACK_AB R39, R38, R39 ;  /* 0x000000272627723e */ /* 0x010fc600000010ff */
[----:B------:R-:W4:Y:S02]  /*ed80*/  LDL.LU R38, [R1+0x230] ;  /* 0x0002300001267983 */ /* 0x000f240000300800 */
[----:B----4-:R-:W-:Y:S02]  /*ed90*/  F2FP.BF16.F32.PACK_AB R38, R36, R38 ;  /* 0x000000262426723e */ /* 0x010fe400000010ff */
[----:B------:R-:W4:Y:S01]  /*eda0*/  LDL.LU R36, [R1+0x430] ;  /* 0x0004300001247983 */ /* 0x000f220000300800 */
[----:B---3--:R-:W-:Y:S02]  /*edb0*/  F2FP.BF16.F32.PACK_AB R37, R24, R37 ;  /* 0x000000251825723e */ /* 0x008fe400000010ff */
[----:B------:R-:W-:Y:S01]  /*edc0*/  F2FP.BF16.F32.PACK_AB R99, R35, R99 ;  /* 0x000000632363723e */ /* 0x000fe200000010ff */
[----:B------:R-:W3:Y:S01]  /*edd0*/  LDL.LU R24, [R1+0x8d4] ;  /* 0x0008d40001187983 */ /* 0x000ee20000300800 */
[----:B----4-:R-:W-:-:S03]  /*ede0*/  F2FP.BF16.F32.PACK_AB R36, R252, R36 ;  /* 0x00000024fc24723e */ /* 0x010fc600000010ff */
[----:B------:R-:W4:Y:S04]  /*edf0*/  LDL.LU R252, [R1+0x8d0] ;  /* 0x0008d00001fc7983 */ /* 0x000f280000300800 */
[----:B------:R-:W2:Y:S01]  /*ee00*/  LDL.LU R35, [R1+0x228] ;  /* 0x0002280001237983 */ /* 0x000ea20000300800 */
[----:B------:R-:W-:Y:S02]  /*ee10*/  F2FP.BF16.F32.PACK_AB R98, R33, R98 ;  /* 0x000000622162723e */ /* 0x000fe400000010ff */
[----:B------:R-:W-:Y:S01]  /*ee20*/  F2FP.BF16.F32.PACK_AB R97, R8, R97 ;  /* 0x000000610861723e */ /* 0x000fe200000010ff */
[----:B------:R-:W3:Y:S01]  /*ee30*/  LDL.LU R33, [R1+0x428] ;  /* 0x0004280001217983 */ /* 0x000ee20000300800 */
[----:B------:R-:W-:-:S03]  /*ee40*/  F2FP.BF16.F32.PACK_AB R96, R7, R96 ;  /* 0x000000600760723e */ /* 0x000fc600000010ff */
[----:B------:R0:W5:Y:S04]  /*ee50*/  LDL.LU R8, [R1+0x8cc] ;  /* 0x0008cc0001087983 */ /* 0x0001680000300800 */
[----:B------:R0:W5:Y:S01]  /*ee60*/  LDL.LU R7, [R1+0x8c8] ;  /* 0x0008c80001077983 */ /* 0x0001620000300800 */
[----:B--2---:R-:W-:-:S03]  /*ee70*/  F2FP.BF16.F32.PACK_AB R35, R34, R35 ;  /* 0x000000232223723e */ /* 0x004fc600000010ff */
[----:B------:R-:W2:Y:S01]  /*ee80*/  LDL.LU R34, [R1+0x220] ;  /* 0x0002200001227983 */ /* 0x000ea20000300800 */
[----:B---3--:R-:W-:Y:S02]  /*ee90*/  F2FP.BF16.F32.PACK_AB R33, R6, R33 ;  /* 0x000000210621723e */ /* 0x008fe400000010ff */
[----:B--2---:R-:W-:Y:S02]  /*eea0*/  F2FP.BF16.F32.PACK_AB R34, R32, R34 ;  /* 0x000000222022723e */ /* 0x004fe400000010ff */
[----:B------:R-:W2:Y:S04]  /*eeb0*/  LDL.LU R32, [R1+0x20] ;  /* 0x0000200001207983 */ /* 0x000ea80000300800 */
[----:B------:R0:W5:Y:S01]  /*eec0*/  LDL.LU R6, [R1+0x8c4] ;  /* 0x0008c40001067983 */ /* 0x0001620000300800 */
        /* <DEDUP_REMOVED lines=11> */
[----:B----4-:R-:W-:Y:S02]  /*ef80*/  F2FP.BF16.F32.PACK_AB R24, R11, R252 ;  /* 0x000000fc0b18723e */ /* 0x010fe400000010ff */
[----:B--2---:R-:W-:-:S02]  /*ef90*/  F2FP.BF16.F32.PACK_AB R32, R32, R100 ;  /* 0x000000642020723e */ /* 0x004fc400000010ff */
[----:B------:R-:W-:Y:S02]  /*efa0*/  F2FP.BF16.F32.PACK_AB R100, R106, R105 ;  /* 0x000000696a64723e */ /* 0x000fe400000010ff */
[----:B------:R-:W-:Y:S02]  /*efb0*/  F2FP.BF16.F32.PACK_AB R106, R25, R248 ;  /* 0x000000f8196a723e */ /* 0x000fe400000010ff */
[----:B------:R-:W-:Y:S02]  /*efc0*/  F2FP.BF16.F32.PACK_AB R105, R249, R246 ;  /* 0x000000f6f969723e */ /* 0x000fe400000010ff */
[----:B0-----:R-:W-:-:S07]  /*efd0*/  F2FP.BF16.F32.PACK_AB R25, R3, R10 ;  /* 0x0000000a0319723e */ /* 0x001fce00000010ff */
.L_x_0:
[----:B------:R-:W0:Y:S01]  /*efe0*/  S2R R3, SR_TID.X ;  /* 0x0000000000037919 */ /* 0x000e220000002100 */
[----:B------:R-:W1:Y:S01]  /*eff0*/  LDC R9, c[0x0][0x244] ;  /* 0x00009100ff097b82 */ /* 0x000e620000000800 */
[----:B------:R-:W-:Y:S01]  /*f000*/  ULDC UR4, c[0x0][0x244] ;  /* 0x0000910000047ab9 */ /* 0x000fe20000000800 */
[----:B------:R-:W-:Y:S01]  /*f010*/  ULDC.64 UR6, c[0x0][0x228] ;  /* 0x00008a0000067ab9 */ /* 0x000fe20000000a00 */
        /* <DEDUP_REMOVED lines=9> */
[----:B0-----:R-:W-:-:S02]  /*f0b0*/  IMAD.SHL.U32 R2, R3, 0x10, RZ ;  /* 0x0000001003027824 */ /* 0x001fc400078e00ff */
[----:B------:R-:W-:-:S03]  /*f0c0*/  IMAD.SHL.U32 R0, R3, 0x80, RZ ;  /* 0x0000008003007824 */ /* 0x000fc600078e00ff */
[----:B------:R-:W-:Y:S02]  /*f0d0*/  LOP3.LUT R2, R2, 0xf0, RZ, 0xc0, !PT ;  /* 0x000000f002027812 */ /* 0x000fe400078ec0ff */
[----:B------:R-:W-:-:S04]  /*f0e0*/  LOP3.LUT R0, R0, 0x800, RZ, 0xc0, !PT ;  /* 0x0000080000007812 */ /* 0x000fc800078ec0ff */
[----:B------:R-:W-:Y:S02]  /*f0f0*/  IADD3 R0, R0, UR12, R2 ;  /* 0x0000000c00007c10 */ /* 0x000fe4000fffe002 */
[C---:B------:R-:W-:Y:S02]  /*f100*/  LOP3.LUT R2, R3.reuse, 0xe0, RZ, 0xc0, !PT ;  /* 0x000000e003027812 */ /* 0x040fe400078ec0ff */
[----:B------:R-:W-:-:S03]  /*f110*/  LOP3.LUT R3, R3, 0xff, RZ, 0xc0, !PT ;  /* 0x000000ff03037812 */ /* 0x000fc600078ec0ff */
[----:B------:R-:W-:Y:S01]  /*f120*/  IMAD R0, R2, 0x8, R0 ;  /* 0x0000000802007824 */ /* 0x000fe200078e0200 */
[----:B------:R-:W-:Y:S01]  /*f130*/  BAR.SYNC.DEFER_BLOCKING 0x0 ;  /* 0x0000000000007b1d */ /* 0x000fe20000010000 */
[----:B------:R-:W-:Y:S02]  /*f140*/  LEA R3, R3, UR12, 0x4 ;  /* 0x0000000c03037c11 */ /* 0x000fe4000f8e20ff */
[----:B-----5:R-:W-:-:S03]  /*f150*/  ISETP.GE.AND P0, PT, R7, UR6, PT ;  /* 0x0000000607007c0c */ /* 0x020fc6000bf06270 */
[----:B------:R-:W-:Y:S01]  /*f160*/  ULDC.64 UR12, c[0x0][0x228] ;  /* 0x00008a00000c7ab9 */ /* 0x000fe20000000a00 */
[----:B------:R-:W-:Y:S04]  /*f170*/  STL [R1+0x30], R3 ;  /* 0x0000300301007387 */ /* 0x000fe80000100800 */
[----:B------:R-:W-:Y:S01]  /*f180*/  STSM.16.M88.4 [R0], R24 ;  /* 0x0000001800007844 */ /* 0x000fe20000000200 */
[----:B------:R-:W-:Y:S06]  /*f190*/  BAR.SYNC.DEFER_BLOCKING 0x0 ;  /* 0x0000000000007b1d */ /* 0x000fec0000010000 */
[----:B------:R-:W0:Y:S02]  /*f1a0*/  LDS.128 R24, [R3] ;  /* 0x0000000003187984 */ /* 0x000e240000000c00 */
[----:B------:R-:W-:Y:S06]  /*f1b0*/  BAR.SYNC.DEFER_BLOCKING 0x0 ;  /* 0x0000000000007b1d */ /* 0x000fec0000010000 */
[----:B------:R-:W-:Y:S02]  /*f1c0*/  STSM.16.M88.4 [R0], R104 ;  /* 0x0000006800007844 */ /* 0x000fe40000000200 */
[----:B------:R-:W-:Y:S06]  /*f1d0*/  BAR.SYNC.DEFER_BLOCKING 0x0 ;  /* 0x0000000000007b1d */ /* 0x000fec0000010000 */
[----:B0-----:R-:W-:Y:S01]  /*f1e0*/  STL [R1+0x24], R25 ;  /* 0x0000241901007387 */ /* 0x001fe20000100800 */
[----:B------:R-:W-:-:S03]  /*f1f0*/  IMAD.MOV.U32 R10, RZ, RZ, R24 ;  /* 0x000000ffff0a7224 */ /* 0x000fc600078e0018 */
[----:B------:R-:W-:Y:S04]  /*f200*/  STL.64 [R1+0x28], R26 ;  /* 0x0000281a01007387 */ /* 0x000fe80000100a00 */
[----:B------:R-:W0:Y:S01]  /*f210*/  LDS.128 R24, [R3] ;  /* 0x0000000003187984 */ /* 0x000e220000000c00 */
[----:B------:R-:W-:Y:S06]  /*f220*/  BAR.SYNC.DEFER_BLOCKING 0x0 ;  /* 0x0000000000007b1d */ /* 0x000fec0000010000 */
[----:B------:R-:W-:Y:S02]  /*f230*/  STSM.16.M88.4 [R0], R28 ;  /* 0x0000001c00007844 */ /* 0x000fe40000000200 */
[----:B------:R-:W-:Y:S06]  /*f240*/  BAR.SYNC.DEFER_BLOCKING 0x0 ;  /* 0x0000000000007b1d */ /* 0x000fec0000010000 */
[----:B0-----:R-:W-:Y:S04]  /*f250*/  STL.64 [R1+0x10], R24 ;  /* 0x0000101801007387 */ /* 0x001fe80000100a00 */
[----:B------:R-:W-:Y:S04]  /*f260*/  STL.64 [R1+0x18], R26 ;  /* 0x0000181a01007387 */ /* 0x000fe80000100a00 */
[----:B------:R-:W0:Y:S01]  /*f270*/  LDS.128 R24, [R3] ;  /* 0x0000000003187984 */ /* 0x000e220000000c00 */
[----:B------:R-:W-:Y:S06]  /*f280*/  BAR.SYNC.DEFER_BLOCKING 0x0 ;  /* 0x0000000000007b1d */ /* 0x000fec0000010000 */
[----:B------:R-:W-:Y:S02]  /*f290*/  STSM.16.M88.4 [R0], R100 ;  /* 0x0000006400007844 */ /* 0x000fe40000000200 */
[----:B------:R-:W-:Y:S06]  /*f2a0*/  BAR.SYNC.DEFER_BLOCKING 0x0 ;  /* 0x0000000000007b1d */ /* 0x000fec0000010000 */
[----:B0-----:R-:W-:Y:S04]  /*f2b0*/  STL.64 [R1], R24 ;  /* 0x0000001801007387 */ /* 0x001fe80000100a00 */
[----:B------:R-:W-:Y:S04]  /*f2c0*/  STL.64 [R1+0x8], R26 ;  /* 0x0000081a01007387 */ /* 0x000fe80000100a00 */
[----:B------:R-:W0:Y:S01]  /*f2d0*/  LDS.128 R248, [R3] ;  /* 0x0000000003f87984 */ /* 0x000e220000000c00 */
[----:B------:R-:W-:Y:S06]  /*f2e0*/  BAR.SYNC.DEFER_BLOCKING 0x0 ;  /* 0x0000000000007b1d */ /* 0x000fec0000010000 */
[----:B------:R-:W-:Y:S02]  /*f2f0*/  STSM.16.M88.4 [R0], R32 ;  /* 0x0000002000007844 */ /* 0x000fe40000000200 */
[----:B------:R-:W-:Y:S06]  /*f300*/  BAR.SYNC.DEFER_BLOCKING 0x0 ;  /* 0x0000000000007b1d */ /* 0x000fec0000010000 */
[----:B0-----:R0:W-:Y:S04]  /*f310*/  STL [R1+0x8d4], R248 ;  /* 0x0008d4f801007387 */ /* 0x0011e80000100800 */
[----:B------:R2:W-:Y:S04]  /*f320*/  STL [R1+0x8d0], R249 ;  /* 0x0008d0f901007387 */ /* 0x0005e80000100800 */
[----:B------:R3:W-:Y:S04]  /*f330*/  STL [R1+0x8cc], R250 ;  /* 0x0008ccfa01007387 */ /* 0x0007e80000100800 */
[----:B------:R4:W-:Y:S04]  /*f340*/  STL [R1+0x8c8], R251 ;  /* 0x0008c8fb01007387 */ /* 0x0009e80000100800 */
[----:B------:R-:W1:Y:S01]  /*f350*/  LDS.128 R244, [R3] ;  /* 0x0000000003f47984 */ /* 0x000e620000000c00 */
[----:B------:R-:W-:Y:S06]  /*f360*/  BAR.SYNC.DEFER_BLOCKING 0x0 ;  /* 0x0000000000007b1d */ /* 0x000fec0000010000 */
[----:B0-----:R-:W4:Y:S04]  /*f370*/  LDL.LU R248, [R1+0x610] ;  /* 0x0006100001f87983 */ /* 0x001f280000300800 */
[----:B--2---:R-:W2:Y:S04]  /*f380*/  LDL.LU R249, [R1+0x614] ;  /* 0x0006140001f97983 */ /* 0x004ea80000300800 */
[----:B---3--:R-:W2:Y:S04]  /*f390*/  LDL.LU R250, [R1+0x618] ;  /* 0x0006180001fa7983 */ /* 0x008ea80000300800 */
[----:B----4-:R-:W2:Y:S04]  /*f3a0*/  LDL.LU R251, [R1+0x61c] ;  /* 0x00061c0001fb7983 */ /* 0x010ea80000300800 */
[----:B------:R-:W-:Y:S01]  /*f3b0*/  STSM.16.M88.4 [R0], R96 ;  /* 0x0000006000007844 */ /* 0x000fe20000000200 */
[----:B------:R-:W-:Y:S06]  /*f3c0*/  BAR.SYNC.DEFER_BLOCKING 0x0 ;  /* 0x0000000000007b1d */ /* 0x000fec0000010000 */
[----:B-1----:R-:W-:Y:S04]  /*f3d0*/  STL [R1+0x8e0], R245 ;  /* 0x0008e0f501007387 */ /* 0x002fe80000100800 */
[----:B------:R-:W-:Y:S04]  /*f3e0*/  STL [R1+0x8dc], R246 ;  /* 0x0008dcf601007387 */ /* 0x000fe80000100800 */
[----:B------:R-:W-:Y:S04]  /*f3f0*/  STL [R1+0x8d8], R247 ;  /* 0x0008d8f701007387 */ /* 0x000fe80000100800 */
[----:B------:R-:W-:Y:S01]  /*f400*/  LDS.128 R104, [R3] ;  /* 0x0000000003687984 */ /* 0x000fe20000000c00 */
[----:B------:R-:W-:Y:S06]  /*f410*/  BAR.SYNC.DEFER_BLOCKING 0x0 ;  /* 0x0000000000007b1d */ /* 0x000fec0000010000 */
[----:B------:R-:W-:Y:S02]  /*f420*/  STSM.16.M88.4 [R0], R36 ;  /* 0x0000002400007844 */ /* 0x000fe40000000200 */
[----:B------:R-:W-:Y:S06]  /*f430*/  BAR.SYNC.DEFER_BLOCKING 0x0 ;  /* 0x0000000000007b1d */ /* 0x000fec0000010000 */
[----:B------:R-:W-:Y:S02]  /*f440*/  LDS.128 R100, [R3] ;  /* 0x0000000003647984 */ /* 0x000fe40000000c00 */
        /* <DEDUP_REMOVED lines=185> */
[----:B------:R0:W-:Y:S02]  /*ffe0*/  STSM.16.M88.4 [R0], R224 ;  /* 0x000000e000007844 */ /* 0x0001e40000000200 */
[----:B------:R-:W-:Y:S06]  /*fff0*/  BAR.SYNC.DEFER_BLOCKING 0x0 ;  /* 0x0000000000007b1d */ /* 0x000fec0000010000 */
[----:B0-----:R-:W3:Y:S04]  /*10000*/  LDL.LU R224, [R1+0x1e0] ;  /* 0x0001e00001e07983 */ /* 0x001ee80000300800 */
[----:B------:R-:W3:Y:S04]  /*10010*/  LDL.LU R225, [R1+0x1e4] ;  /* 0x0001e40001e17983 */ /* 0x000ee80000300800 */
[----:B------:R-:W3:Y:S04]  /*10020*/  LDL.LU R226, [R1+0x1e8] ;  /* 0x0001e80001e27983 */ /* 0x000ee80000300800 */
[----:B------:R-:W3:Y:S04]  /*10030*/  LDL.LU R227, [R1+0x1ec] ;  /* 0x0001ec0001e37983 */ /* 0x000ee80000300800 */
[----:B------:R-:W-:Y:S01]  /*10040*/  LDS.128 R204, [R3] ;  /* 0x0000000003cc7984 */ /* 0x000fe20000000c00 */
[----:B------:R-:W-:Y:S06]  /*10050*/  BAR.SYNC.DEFER_BLOCKING 0x0 ;  /* 0x0000000000007b1d */ /* 0x000fec0000010000 */
[----:B------:R0:W-:Y:S02]  /*10060*/  STSM.16.M88.4 [R0], R228 ;  /* 0x000000e400007844 */ /* 0x0001e40000000200 */
[----:B------:R-:W-:Y:S06]  /*10070*/  BAR.SYNC.DEFER_BLOCKING 0x0 ;  /* 0x0000000000007b1d */ /* 0x000fec0000010000 */
[----:B0-----:R-:W4:Y:S04]  /*10080*/  LDL.LU R228, [R1+0x1f0] ;  /* 0x0001f00001e47983 */ /* 0x001f280000300800 */
[----:B------:R-:W4:Y:S04]  /*10090*/  LDL.LU R229, [R1+0x1f4] ;  /* 0x0001f40001e57983 */ /* 0x000f280000300800 */
[----:B------:R-:W4:Y:S04]  /*100a0*/  LDL.LU R230, [R1+0x1f8] ;  /* 0x0001f80001e67983 */ /* 0x000f280000300800 */
[----:B------:R-:W4:Y:S04]  /*100b0*/  LDL.LU R231, [R1+0x1fc] ;  /* 0x0001fc0001e77983 */ /* 0x000f280000300800 */
[----:B------:R-:W-:Y:S01]  /*100c0*/  LDS.128 R208, [R3] ;  /* 0x0000000003d07984 */ /* 0x000fe20000000c00 */
[----:B------:R-:W-:Y:S06]  /*100d0*/  BAR.SYNC.DEFER_BLOCKING 0x0 ;  /* 0x0000000000007b1d */ /* 0x000fec0000010000 */
[----:B------:R0:W-:Y:S02]  /*100e0*/  STSM.16.M88.4 [R0], R232 ;  /* 0x000000e800007844 */ /* 0x0001e40000000200 */
[----:B------:R-:W-:Y:S06]  /*100f0*/  BAR.SYNC.DEFER_BLOCKING 0x0 ;  /* 0x0000000000007b1d */ /* 0x000fec0000010000 */
[----:B0-----:R-:W2:Y:S04]  /*10100*/  LDL.LU R232, [R1+0x3e0] ;  /* 0x0003e00001e87983 */ /* 0x001ea80000300800 */
[----:B------:R-:W2:Y:S04]  /*10110*/  LDL.LU R233, [R1+0x3e4] ;  /* 0x0003e40001e97983 */ /* 0x000ea80000300800 */
[----:B------:R-:W2:Y:S04]  /*10120*/  LDL.LU R234, [R1+0x3e8] ;  /* 0x0003e80001ea7983 */ /* 0x000ea80000300800 */
[----:B------:R-:W2:Y:S04]  /*10130*/  LDL.LU R235, [R1+0x3ec] ;  /* 0x0003ec0001eb7983 */ /* 0x000ea80000300800 */
        /* <DEDUP_REMOVED lines=15> */
[----:B------:R-:W-:Y:S01]  /*10230*/  LDS.128 R220, [R3] ;  /* 0x0000000003dc7984 */ /* 0x000fe20000000c00 */
[----:B------:R-:W-:Y:S06]  /*10240*/  BAR.SYNC.DEFER_BLOCKING 0x0 ;  /* 0x0000000000007b1d */ /* 0x000fec0000010000 */
[----:B------:R-:W2:Y:S04]  /*10250*/  LDL.LU R243, [R1+0x60c] ;  /* 0x00060c0001f37983 */ /* 0x000ea80000300800 */
[----:B---3--:R-:W-:Y:S01]  /*10260*/  STSM.16.M88.4 [R0], R224 ;  /* 0x000000e000007844 */ /* 0x008fe20000000200 */
[----:B------:R-:W-:Y:S06]  /*10270*/  BAR.SYNC.DEFER_BLOCKING 0x0 ;  /* 0x0000000000007b1d */ /* 0x000fec0000010000 */
[----:B------:R-:W-:Y:S02]  /*10280*/  LDS.128 R224, [R3] ;  /* 0x0000000003e07984 */ /* 0x000fe40000000c00 */
[----:B------:R-:W-:Y:S06]  /*10290*/  BAR.SYNC.DEFER_BLOCKING 0x0 ;  /* 0x0000000000007b1d */ /* 0x000fec0000010000 */
[----:B----4-:R-:W-:Y:S02]  /*102a0*/  STSM.16.M88.4 [R0], R228 ;  /* 0x000000e400007844 */ /* 0x010fe40000000200 */
[----:B------:R-:W-:Y:S06]  /*102b0*/  BAR.SYNC.DEFER_BLOCKING 0x0 ;  /* 0x0000000000007b1d */ /* 0x000fec0000010000 */
[----:B------:R-:W-:Y:S02]  /*102c0*/  LDS.128 R228, [R3] ;  /* 0x0000000003e47984 */ /* 0x000fe40000000c00 */
[----:B------:R-:W-:Y:S06]  /*102d0*/  BAR.SYNC.DEFER_BLOCKING 0x0 ;  /* 0x0000000000007b1d */ /* 0x000fec0000010000 */
[----:B--2---:R-:W-:Y:S02]  /*102e0*/  STSM.16.M88.4 [R0], R232 ;  /* 0x000000e800007844 */ /* 0x004fe40000000200 */
[----:B------:R-:W-:Y:S06]  /*102f0*/  BAR.SYNC.DEFER_BLOCKING 0x0 ;  /* 0x0000000000007b1d */ /* 0x000fec0000010000 */
[----:B------:R-:W-:Y:S02]  /*10300*/  LDS.128 R232, [R3] ;  /* 0x0000000003e87984 */ /* 0x000fe40000000c00 */
[----:B------:R-:W-:Y:S06]  /*10310*/  BAR.SYNC.DEFER_BLOCKING 0x0 ;  /* 0x0000000000007b1d */ /* 0x000fec0000010000 */
[----:B------:R-:W-:Y:S02]  /*10320*/  STSM.16.M88.4 [R0], R236 ;  /* 0x000000ec00007844 */ /* 0x000fe40000000200 */
[----:B------:R-:W-:Y:S06]  /*10330*/  BAR.SYNC.DEFER_BLOCKING 0x0 ;  /* 0x0000000000007b1d */ /* 0x000fec0000010000 */
[----:B------:R-:W0:Y:S02]  /*10340*/  LDS.128 R236, [R3] ;  /* 0x0000000003ec7984 */ /* 0x000e240000000c00 */
[----:B------:R-:W-:Y:S06]  /*10350*/  BAR.SYNC.DEFER_BLOCKING 0x0 ;  /* 0x0000000000007b1d */ /* 0x000fec0000010000 */
[----:B0-----:R0:W-:Y:S04]  /*10360*/  STL [R1+0x8c4], R239 ;  /* 0x0008c4ef01007387 */ /* 0x0011e80000100800 */
[----:B0-----:R-:W2:Y:S04]  /*10370*/  LDL.LU R239, [R1+0x30] ;  /* 0x0000300001ef7983 */ /* 0x001ea80000300800 */
[----:B------:R-:W-:Y:S01]  /*10380*/  STSM.16.M88.4 [R0], R240 ;  /* 0x000000f000007844 */ /* 0x000fe20000000200 */
[----:B------:R-:W-:Y:S06]  /*10390*/  BAR.SYNC.DEFER_BLOCKING 0x0 ;  /* 0x0000000000007b1d */ /* 0x000fec0000010000 */
[----:B------:R-:W3:Y:S04]  /*103a0*/  LDL.LU R245, [R1+0x10] ;  /* 0x0000100001f57983 */ /* 0x000ee80000300800 */
[----:B------:R-:W4:Y:S01]  /*103b0*/  LDL.LU R247, [R1+0x14] ;  /* 0x0000140001f77983 */ /* 0x000f220000300800 */
[----:B------:R-:W-:-:S02]  /*103c0*/  ISETP.LT.AND P0, PT, R6, UR29, !P0 ;  /* 0x0000001d06007c0c */ /* 0x000fc4000c701270 */
[----:B------:R-:W-:Y:S01]  /*103d0*/  PRMT R252, R10, 0x7632, R252 ;  /* 0x000076320afc7816 */ /* 0x000fe200000000fc */
[----:B--2---:R-:W0:Y:S01]  /*103e0*/  LDS.128 R240, [R239] ;  /* 0x00000000eff07984 */ /* 0x004e220000000c00 */
[----:B------:R-:W-:Y:S06]  /*103f0*/  BAR.SYNC.DEFER_BLOCKING 0x0 ;  /* 0x0000000000007b1d */ /* 0x000fec0000010000 */
[----:B------:R1:W-:Y:S04]  /*10400*/  STSM.16.M88.4 [R0], R248 ;  /* 0x000000f800007844 */ /* 0x0003e80000000200 */
[----:B-1----:R-:W2:Y:S04]  /*10410*/  LDL.LU R248, [R1+0x28] ;  /* 0x0000280001f87983 */ /* 0x002ea80000300800 */
[----:B------:R-:W2:Y:S04]  /*10420*/  LDL.LU R249, [R1+0x18] ;  /* 0x0000180001f97983 */ /* 0x000ea80000300800 */
[----:B------:R-:W2:Y:S04]  /*10430*/  LDL.LU R250, [R1+0x2c] ;  /* 0x00002c0001fa7983 */ /* 0x000ea80000300800 */
[----:B------:R-:W2:Y:S04]  /*10440*/  LDL.LU R251, [R1] ;  /* 0x0000000001fb7983 */ /* 0x000ea80000300800 */
[----:B------:R-:W4:Y:S01]  /*10450*/  LDL.LU R246, [R1+0x24] ;  /* 0x0000240001f67983 */ /* 0x000f220000300800 */
[----:B------:R-:W-:Y:S01]  /*10460*/  IMAD R0, R7, UR4, RZ ;  /* 0x0000000407007c24 */ /* 0x000fe2000f8e02ff */
[----:B------:R-:W-:Y:S01]  /*10470*/  ULDC.64 UR4, c[0x0][0x220] ;  /* 0x0000880000047ab9 */ /* 0x000fe20000000a00 */
[----:B------:R-:W-:Y:S03]  /*10480*/  BAR.SYNC.DEFER_BLOCKING 0x0 ;  /* 0x0000000000007b1d */ /* 0x000fe60000010000 */
[----:B------:R-:W-:Y:S01]  /*10490*/  LEA R2, P1, R0, UR4, 0x1 ;  /* 0x0000000400027c11 */ /* 0x000fe2000f8208ff */
[----:B------:R-:W-:-:S02]  /*104a0*/  IMAD R9, R9, 0x100, R0 ;  /* 0x0000010009097824 */ /* 0x000fc400078e0200 */
[----:B------:R-:W-:Y:S01]  /*104b0*/  ULDC UR4, c[0x0][0x248] ;  /* 0x0000920000047ab9 */ /* 0x000fe20000000800 */
[----:B------:R-:W-:Y:S01]  /*104c0*/  LEA.HI.X.SX32 R3, R0, UR5, 0x1, P1 ;  /* 0x0000000500037c11 */ /* 0x000fe200088f0eff */
[----:B------:R-:W-:Y:S01]  /*104d0*/  IMAD R0, R6, UR4, RZ ;  /* 0x0000000406007c24 */ /* 0x000fe2000f8e02ff */
[----:B------:R-:W-:-:S03]  /*104e0*/  ULDC.64 UR4, c[0x0][0x228] ;  /* 0x00008a0000047ab9 */ /* 0x000fc60000000a00 */
[----:B------:R-:W-:-:S05]  /*104f0*/  IMAD.WIDE R4, R0, 0x2, R2 ;  /* 0x0000000200047825 */ /* 0x000fca00078e0202 */
[----:B------:R1:W-:Y:S01]  /*10500*/  @P0 STG.E.U16 desc[UR14][R4.64], R10 ;  /* 0x0000000a04000986 */ /* 0x0003e2000c10150e */
[----:B------:R-:W-:Y:S01]  /*10510*/  ISETP.GE.AND P0, PT, R6, UR7, PT ;  /* 0x0000000706007c0c */ /* 0x000fe2000bf06270 */
[----:B------:R-:W-:-:S03]  /*10520*/  ULDC.64 UR6, c[0x0][0x220] ;  /* 0x0000880000067ab9 */ /* 0x000fc60000000a00 */
[----:B------:R-:W-:Y:S01]  /*10530*/  ISETP.LT.AND P0, PT, R8, UR4, !P0 ;  /* 0x0000000408007c0c */ /* 0x000fe2000c701270 */
[----:B------:R-:W-:Y:S01]  /*10540*/  ULDC UR4, c[0x0][0x22c] ;  /* 0x00008b0000047ab9 */ /* 0x000fe20000000800 */
[----:B-1----:R-:W-:-:S04]  /*10550*/  LEA R4, P1, R9, UR6, 0x1 ;  /* 0x0000000609047c11 */ /* 0x002fc8000f8208ff */
[----:B------:R-:W-:Y:S01]  /*10560*/  LEA.HI.X.SX32 R5, R9, UR7, 0x1, P1 ;  /* 0x0000000709057c11 */ /* 0x000fe200088f0eff */
[----:B------:R-:W-:Y:S01]  /*10570*/  VIADD R9, R6, 0x1 ;  /* 0x0000000106097836 */ /* 0x000fe20000000000 */
[----:B------:R-:W-:Y:S01]  /*10580*/  ULDC.64 UR6, c[0x0][0x228] ;  /* 0x00008a0000067ab9 */ /* 0x000fe20000000a00 */
[----:B------:R-:W-:-:S05]  /*10590*/  IMAD.WIDE R10, R0, 0x2, R4 ;  /* 0x00000002000a7825 */ /* 0x000fca00078e0204 */
[----:B------:R1:W-:Y:S01]  /*105a0*/  @P0 STG.E.U16 desc[UR14][R10.64], R252 ;  /* 0x000000fc0a000986 */ /* 0x0003e2000c10150e */
[----:B------:R-:W-:Y:S01]  /*105b0*/  ISETP.GE.AND P0, PT, R9, UR4, PT ;  /* 0x0000000409007c0c */ /* 0x000fe2000bf06270 */
[----:B------:R-:W-:-:S03]  /*105c0*/  ULDC UR4, c[0x0][0x248] ;  /* 0x0000920000047ab9 */ /* 0x000fc60000000800 */
[----:B------:R-:W-:Y:S01]  /*105d0*/  ISETP.LT.AND P1, PT, R7, UR6, !P0 ;  /* 0x0000000607007c0c */ /* 0x000fe2000c721270 */
[----:B------:R-:W-:Y:S01]  /*105e0*/  VIADD R0, R0, UR4 ;  /* 0x0000000400007c36 */ /* 0x000fe20008000000 */
[----:B------:R-:W-:Y:S01]  /*105f0*/  ISETP.LT.AND P0, PT, R8, UR10, !P0 ;  /* 0x0000000a08007c0c */ /* 0x000fe2000c701270 */
[----:B------:R-:W-:Y:S01]  /*10600*/  ULDC UR4, c[0x0][0x22c] ;  /* 0x00008b0000047ab9 */ /* 0x000fe20000000800 */
[----:B------:R-:W-:Y:S01]  /*10610*/  ULDC UR6, c[0x0][0x228] ;  /* 0x00008a0000067ab9 */ /* 0x000fe20000000800 */
[----:B------:R-:W-:Y:S01]  /*10620*/  ULDC UR10, c[0x0][0x228] ;  /* 0x00008a00000a7ab9 */ /* 0x000fe20000000800 */
[----:B-1----:R-:W-:Y:S01]  /*10630*/  IMAD.WIDE R10, R0, 0x2, R2 ;  /* 0x00000002000a7825 */ /* 0x002fe200078e0202 */
[----:B------:R-:W2:Y:S06]  /*10640*/  LDL.LU R252, [R1+0x1c] ;  /* 0x00001c0001fc7983 */ /* 0x000eac0000300800 */
[----:B---3--:R1:W-:Y:S02]  /*10650*/  @P1 STG.E.U16 desc[UR14][R10.64], R245 ;  /* 0x000000f50a001986 */ /* 0x0083e4000c10150e */
[----:B-1----:R-:W-:-:S02]  /*10660*/  IMAD.MOV.U32 R11, RZ, RZ, R245 ;  /* 0x000000ffff0b7224 */ /* 0x002fc400078e00f5 */
[----:B------:R-:W3:Y:S03]  /*10670*/  LDL.LU R245, [R1+0x8e0] ;  /* 0x0008e00001f57983 */ /* 0x000ee60000300800 */
[----:B------:R-:W-:Y:S01]  /*10680*/  PRMT R9, R11, 0x7632, R9 ;  /* 0x000076320b097816 */ /* 0x000fe20000000009 */
[----:B------:R-:W-:-:S05]  /*10690*/  IMAD.WIDE R10, R0, 0x2, R4 ;  /* 0x00000002000a7825 */ /* 0x000fca00078e0204 */
[----:B------:R1:W-:Y:S02]  /*106a0*/  @P0 STG.E.U16 desc[UR14][R10.64], R9 ;  /* 0x000000090a000986 */ /* 0x0003e4000c10150e */
[----:B-1----:R-:W-:-:S05]  /*106b0*/  VIADD R9, R6, 0x2 ;  /* 0x0000000206097836 */ /* 0x002fca0000000000 */
[----:B------:R-:W-:Y:S01]  /*106c0*/  ISETP.GE.AND P0, PT, R9, UR4, PT ;  /* 0x0000000409007c0c */ /* 0x000fe2000bf06270 */
[----:B------:R-:W-:-:S03]  /*106d0*/  ULDC UR4, c[0x0][0x248] ;  /* 0x0000920000047ab9 */ /* 0x000fc60000000800 */
[----:B------:R-:W-:Y:S01]  /*106e0*/  ISETP.LT.AND P1, PT, R7, UR8, !P0 ;  /* 0x0000000807007c0c */ /* 0x000fe2000c721270 */
[----:B------:R-:W-:Y:S01]  /*106f0*/  VIADD R0, R0, UR4 ;  /* 0x0000000400007c36 */ /* 0x000fe20008000000 */
[----:B------:R-:W-:Y:S01]  /*10700*/  ISETP.LT.AND P0, PT, R8, UR16, !P0 ;  /* 0x0000001008007c0c */ /* 0x000fe2000c701270 */
[----:B------:R-:W-:Y:S01]  /*10710*/  ULDC UR4, c[0x0][0x22c] ;  /* 0x00008b0000047ab9 */ /* 0x000fe20000000800 */
[----:B------:R-:W-:Y:S01]  /*10720*/  ULDC UR8, c[0x0][0x228] ;  /* 0x00008a0000087ab9 */ /* 0x000fe20000000800 */
[----:B------:R-:W-:Y:S01]  /*10730*/  IMAD.WIDE R10, R0, 0x2, R2 ;  /* 0x00000002000a7825 */ /* 0x000fe200078e0202 */
[----:B------:R-:W-:-:S07]  /*10740*/  ULDC UR16, c[0x0][0x228] ;  /* 0x00008a0000107ab9 */ /* 0x000fce0000000800 */
[----:B----4-:R1:W-:Y:S02]  /*10750*/  @P1 STG.E.U16 desc[UR14][R10.64], R246 ;  /* 0x000000f60a001986 */ /* 0x0103e4000c10150e */
[----:B-1----:R-:W-:Y:S02]  /*10760*/  IMAD.MOV.U32 R11, RZ, RZ, R246 ;  /* 0x000000ffff0b7224 */ /* 0x002fe400078e00f6 */
[----:B------:R-:W4:Y:S03]  /*10770*/  LDL.LU R246, [R1+0x8dc] ;  /* 0x0008dc0001f67983 */ /* 0x000f260000300800 */
        /* <DEDUP_REMOVED lines=10> */
[----:B------:R-:W-:Y:S01]  /*10820*/  PRMT R9, R247, 0x7632, R9 ;  /* 0x00007632f7097816 */ /* 0x000fe20000000009 */
[----:B------:R-:W-:Y:S01]  /*10830*/  IMAD.WIDE R10, R0, 0x2, R2 ;  /* 0x00000002000a7825 */ /* 0x000fe200078e0202 */
[----:B------:R-:W-:-:S07]  /*10840*/  ULDC UR12, c[0x0][0x228] ;  /* 0x00008a00000c7ab9 */ /* 0x000fce0000000800 */
[----:B------:R1:W-:Y:S02]  /*10850*/  @P1 STG.E.U16 desc[UR14][R10.64], R247 ;  /* 0x000000f70a001986 */ /* 0x0003e4000c10150e */
[----:B-1----:R-:W-:Y:S02]  /*10860*/  IMAD.WIDE R10, R0, 0x2, R4 ;  /* 0x00000002000a7825 */ /* 0x002fe400078e0204 */
[----:B------:R-:W4:Y:S04]  /*10870*/  LDL.LU R247, [R1+0x8d8] ;  /* 0x0008d80001f77983 */ /* 0x000f280000300800 */
[----:B------:R1:W-:Y:S02]  /*10880*/  @P0 STG.E.U16 desc[UR14][R10.64], R9 ;  /* 0x000000090a000986 */ /* 0x0003e4000c10150e */
[----:B-1----:R-:W-:-:S05]  /*10890*/  VIADD R9, R6, 0x4 ;  /* 0x0000000406097836 */ /* 0x002fca0000000000 */
[----:B------:R-:W-:Y:S01]  /*108a0*/  ISETP.GE.AND P0, PT, R9, UR4, PT ;  /* 0x0000000409007c0c */ /* 0x000fe2000bf06270 */
[----:B------:R-:W-:-:S03]  /*108b0*/  ULDC UR4, c[0x0][0x248] ;  /* 0x0000920000047ab9 */ /* 0x000fc60000000800 */
[----:B------:R-:W-:Y:S01]  /*108c0*/  ISETP.LT.AND P1, PT, R7, UR18, !P0 ;  /* 0x0000001207007c0c */ /* 0x000fe2000c721270 */
[----:B------:R-:W-:Y:S01]  /*108d0*/  VIADD R0, R0, UR4 ;  /* 0x0000000400007c36 */ /* 0x000fe20008000000 */
[----:B--2---:R-:W-:Y:S01]  /*108e0*/  PRMT R9, R248, 0x7632, R9 ;  /* 0x00007632f8097816 */ /* 0x004fe20000000009 */
[----:B------:R-:W-:Y:S01]  /*108f0*/  ULDC UR4, c[0x0][0x22c] ;  /* 0x00008b0000047ab9 */ /* 0x000fe20000000800 */
[----:B------:R-:W-:Y:S01]  /*10900*/  ULDC UR18, c[0x0][0x228] ;  /* 0x00008a0000127ab9 */ /* 0x000fe20000000800 */
[----:B------:R-:W-:-:S08]  /*10910*/  IMAD.WIDE R10, R0, 0x2, R2 ;  /* 0x00000002000a7825 */ /* 0x000fd000078e0202 */
[----:B------:R1:W-:Y:S04]  /*10920*/  @P1 STG.E.U16 desc[UR14][R10.64], R248 ;  /* 0x000000f80a001986 */ /* 0x0003e8000c10150e */
[----:B-1----:R-:W2:Y:S01]  /*10930*/  LDL.LU R248, [R1+0x8d4] ;  /* 0x0008d40001f87983 */ /* 0x002ea20000300800 */
[----:B------:R-:W-:Y:S01]  /*10940*/  ISETP.LT.AND P0, PT, R8, UR24, !P0 ;  /* 0x0000001808007c0c */ /* 0x000fe2000c701270 */
[----:B------:R-:W-:-:S12]  /*10950*/  IMAD.WIDE R10, R0, 0x2, R4 ;  /* 0x00000002000a7825 */ /* 0x000fd800078e0204 */
[----:B------:R1:W-:Y:S02]  /*10960*/  @P0 STG.E.U16 desc[UR14][R10.64], R9 ;  /* 0x000000090a000986 */ /* 0x0003e4000c10150e */
[----:B-1----:R-:W-:-:S05]  /*10970*/  VIADD R9, R6, 0x5 ;  /* 0x0000000506097836 */ /* 0x002fca0000000000 */
[----:B------:R-:W-:Y:S01]  /*10980*/  ISETP.GE.AND P0, PT, R9, UR4, PT ;  /* 0x0000000409007c0c */ /* 0x000fe2000bf06270 */
[----:B------:R-:W-:-:S03]  /*10990*/  ULDC UR4, c[0x0][0x248] ;  /* 0x0000920000047ab9 */ /* 0x000fc60000000800 */
[----:B------:R-:W-:Y:S01]  /*109a0*/  ISETP.LT.AND P1, PT, R7, UR22, !P0 ;  /* 0x0000001607007c0c */ /* 0x000fe2000c721270 */
[----:B------:R-:W-:Y:S01]  /*109b0*/  VIADD R0, R0, UR4 ;  /* 0x0000000400007c36 */ /* 0x000fe20008000000 */
[----:B------:R-:W-:Y:S01]  /*109c0*/  ISETP.LT.AND P0, PT, R8, UR26, !P0 ;  /* 0x0000001a08007c0c */ /* 0x000fe2000c701270 */
[----:B------:R-:W-:Y:S02]  /*109d0*/  ULDC UR4, c[0x0][0x22c] ;  /* 0x00008b0000047ab9 */ /* 0x000fe40000000800 */
[----:B------:R-:W-:Y:S01]  /*109e0*/  IMAD.WIDE R10, R0, 0x2, R2 ;  /* 0x00000002000a7825 */ /* 0x000fe200078e0202 */
[----:B------:R-:W-:-:S07]  /*109f0*/  PRMT R9, R249, 0x7632, R9 ;  /* 0x00007632f9097816 */ /* 0x000fce0000000009 */
[----:B------:R1:W-:Y:S02]  /*10a00*/  @P1 STG.E.U16 desc[UR14][R10.64], R249 ;  /* 0x000000f90a001986 */ /* 0x0003e4000c10150e */
[----:B-1----:R-:W-:Y:S02]  /*10a10*/  IMAD.WIDE R10, R0, 0x2, R4 ;  /* 0x00000002000a7825 */ /* 0x002fe400078e0204 */
[----:B------:R-:W3:Y:S04]  /*10a20*/  LDL.LU R249, [R1+0x8d0] ;  /* 0x0008d00001f97983 */ /* 0x000ee80000300800 */
[----:B------:R1:W-:Y:S02]  /*10a30*/  @P0 STG.E.U16 desc[UR14][R10.64], R9 ;  /* 0x000000090a000986 */ /* 0x0003e4000c10150e */
[----:B-1----:R-:W-:-:S05]  /*10a40*/  VIADD R9, R6, 0x6 ;  /* 0x0000000606097836 */ /* 0x002fca0000000000 */
[----:B------:R-:W-:Y:S01]  /*10a50*/  ISETP.GE.AND P0, PT, R9, UR4, PT ;  /* 0x0000000409007c0c */ /* 0x000fe2000bf06270 */
[----:B------:R-:W-:-:S03]  /*10a60*/  ULDC UR4, c[0x0][0x248] ;  /* 0x0000920000047ab9 */ /* 0x000fc60000000800 */
[----:B------:R-:W-:Y:S01]  /*10a70*/  ISETP.LT.AND P1, PT, R7, UR28, !P0 ;  /* 0x0000001c07007c0c */ /* 0x000fe2000c721270 */
[----:B------:R-:W-:Y:S01]  /*10a80*/  VIADD R0, R0, UR4 ;  /* 0x0000000400007c36 */ /* 0x000fe20008000000 */
[----:B------:R-:W-:Y:S02]  /*10a90*/  ULDC UR4, c[0x0][0x228] ;  /* 0x00008a0000047ab9 */ /* 0x000fe40000000800 */
[----:B------:R-:W-:Y:S01]  /*10aa0*/  ISETP.LT.AND P0, PT, R8, UR4, !P0 ;  /* 0x0000000408007c0c */ /* 0x000fe2000c701270 */
[----:B------:R-:W-:Y:S01]  /*10ab0*/  IMAD.WIDE R10, R0, 0x2, R2 ;  /* 0x00000002000a7825 */ /* 0x000fe200078e0202 */
[----:B------:R-:W-:Y:S01]  /*10ac0*/  PRMT R9, R250, 0x7632, R9 ;  /* 0x00007632fa097816 */ /* 0x000fe20000000009 */
[----:B------:R-:W-:-:S06]  /*10ad0*/  ULDC UR4, c[0x0][0x22c] ;  /* 0x00008b0000047ab9 */ /* 0x000fcc0000000800 */
        /* <DEDUP_REMOVED lines=8> */
[----:B------:R-:W-:Y:S02]  /*10b60*/  ULDC UR4, c[0x0][0x248] ;  /* 0x0000920000047ab9 */ /* 0x000fe40000000800 */
[----:B------:R-:W-:Y:S01]  /*10b70*/  VIADD R0, R0, UR4 ;  /* 0x0000000400007c36 */ /* 0x000fe20008000000 */
[----:B------:R-:W-:Y:S02]  /*10b80*/  ULDC UR4, c[0x0][0x228] ;  /* 0x00008a0000047ab9 */ /* 0x000fe40000000800 */
[----:B------:R-:W-:Y:S01]  /*10b90*/  ISETP.LT.AND P0, PT, R8, UR4, !P0 ;  /* 0x0000000408007c0c */ /* 0x000fe2000c701270 */
[----:B------:R-:W-:Y:S01]  /*10ba0*/  IMAD.WIDE R10, R0, 0x2, R2 ;  /* 0x00000002000a7825 */ /* 0x000fe200078e0202 */
[----:B------:R-:W-:Y:S01]  /*10bb0*/  PRMT R9, R252, 0x7632, R9 ;  /* 0x00007632fc097816 */ /* 0x000fe20000000009 */
[----:B------:R-:W-:-:S04]  /*10bc0*/  ULDC UR4, c[0x0][0x22c] ;  /* 0x00008b0000047ab9 */ /* 0x000fc80000000800 */
        /* <DEDUP_REMOVED lines=28> */
[----:B------:R-:W-:-:S05]  /*10d90*/  ULDC UR4, c[0x0][0x22c] ;  /* 0x00008b0000047ab9 */ /* 0x000fca0000000800 */
[----:B--2---:R1:W-:Y:S02]  /*10da0*/  @P1 STG.E.U16 desc[UR14][R10.64], R248 ;  /* 0x000000f80a001986 */ /* 0x0043e4000c10150e */
[----:B-1----:R-:W-:Y:S01]  /*10db0*/  PRMT R248, R248, 0x7632, R248 ;  /* 0x00007632f8f87816 */ /* 0x002fe200000000f8 */
[----:B------:R-:W-:-:S05]  /*10dc0*/  IMAD.WIDE R10, R0, 0x2, R4 ;  /* 0x00000002000a7825 */ /* 0x000fca00078e0204 */
[----:B------:R1:W-:Y:S04]  /*10dd0*/  @P0 STG.E.U16 desc[UR14][R10.64], R248 ;  /* 0x000000f80a000986 */ /* 0x0003e8000c10150e */
[----:B-1----:R-:W2:Y:S01]  /*10de0*/  LDL.LU R248, [R1+0x4] ;  /* 0x0000040001f87983 */ /* 0x002ea20000300800 */
[----:B------:R-:W-:-:S05]  /*10df0*/  VIADD R9, R6, 0xa ;  /* 0x0000000a06097836 */ /* 0x000fca0000000000 */
        /* <DEDUP_REMOVED lines=9> */
[----:B--2---:R1:W-:Y:S01]  /*10e90*/  @P1 STG.E.U16 desc[UR14][R10.64], R248 ;  /* 0x000000f80a001986 */ /* 0x0043e2000c10150e */
[----:B------:R-:W-:Y:S01]  /*10ea0*/  PRMT R9, R248, 0x7632, R9 ;  /* 0x00007632f8097816 */ /* 0x000fe20000000009 */
[----:B-1----:R-:W-:-:S04]  /*10eb0*/  IMAD.WIDE R10, R0, 0x2, R4 ;  /* 0x00000002000a7825 */ /* 0x002fc800078e0204 */
[----:B------:R-:W-:Y:S01]  /*10ec0*/  VIADD R248, R6, 0xb ;  /* 0x0000000b06f87836 */ /* 0x000fe20000000000 */
[----:B------:R1:W-:Y:S04]  /*10ed0*/  @P0 STG.E.U16 desc[UR14][R10.64], R9 ;  /* 0x000000090a000986 */ /* 0x0003e8000c10150e */
[----:B------:R-:W-:Y:S01]  /*10ee0*/  ISETP.GE.AND P0, PT, R248, UR4, PT ;  /* 0x00000004f8007c0c */ /* 0x000fe2000bf06270 */
[----:B------:R-:W-:-:S03]  /*10ef0*/  ULDC UR4, c[0x0][0x228] ;  /* 0x00008a0000047ab9 */ /* 0x000fc60000000800 */
[----:B------:R-:W-:Y:S01]  /*10f00*/  ISETP.LT.AND P1, PT, R7, UR4, !P0 ;  /* 0x0000000407007c0c */ /* 0x000fe2000c721270 */
[----:B------:R-:W-:Y:S02]  /*10f10*/  ULDC UR4, c[0x0][0x248] ;  /* 0x0000920000047ab9 */ /* 0x000fe40000000800 */
[----:B------:R-:W-:Y:S01]  /*10f20*/  VIADD R0, R0, UR4 ;  /* 0x0000000400007c36 */ /* 0x000fe20008000000 */
[----:B------:R-:W-:Y:S02]  /*10f30*/  ULDC UR4, c[0x0][0x228] ;  /* 0x00008a0000047ab9 */ /* 0x000fe40000000800 */
[----:B------:R-:W-:Y:S01]  /*10f40*/  ISETP.LT.AND P0, PT, R8, UR4, !P0 ;  /* 0x0000000408007c0c */ /* 0x000fe2000c701270 */
[----:B-1----:R-:W-:Y:S01]  /*10f50*/  IMAD.WIDE R10, R0, 0x2, R2 ;  /* 0x00000002000a7825 */ /* 0x002fe200078e0202 */
[----:B------:R-:W-:-:S05]  /*10f60*/  ULDC UR4, c[0x0][0x22c] ;  /* 0x00008b0000047ab9 */ /* 0x000fca0000000800 */
[----:B---3--:R1:W-:Y:S02]  /*10f70*/  @P1 STG.E.U16 desc[UR14][R10.64], R249 ;  /* 0x000000f90a001986 */ /* 0x0083e4000c10150e */
        /* <DEDUP_REMOVED lines=13> */
[----:B------:R-:W-:-:S03]  /*11050*/  ULDC UR4, c[0x0][0x22c] ;  /* 0x00008b0000047ab9 */ /* 0x000fc60000000800 */
[----:B------:R-:W-:Y:S02]  /*11060*/  VIADD R9, R6, 0xd ;  /* 0x0000000d06097836 */ /* 0x000fe40000000000 */
[----:B--2---:R1:W-:Y:S01]  /*11070*/  @P1 STG.E.U16 desc[UR14][R10.64], R249 ;  /* 0x000000f90a001986 */ /* 0x0043e2000c10150e */
[----:B------:R-:W-:Y:S01]  /*11080*/  PRMT R248, R249, 0x7632, R248 ;  /* 0x00007632f9f87816 */ /* 0x000fe200000000f8 */
[----:B-1----:R-:W-:-:S05]  /*11090*/  IMAD.WIDE R10, R0, 0x2, R4 ;  /* 0x00000002000a7825 */ /* 0x002fca00078e0204 */
[----:B------:R1:W-:Y:S01]  /*110a0*/  @P0 STG.E.U16 desc[UR14][R10.64], R248 ;  /* 0x000000f80a000986 */ /* 0x0003e2000c10150e */
        /* <DEDUP_REMOVED lines=8> */
[----:B----4-:R-:W-:Y:S01]  /*11130*/  PRMT R248, R250, 0x7632, R248 ;  /* 0x00007632faf87816 */ /* 0x010fe200000000f8 */
[----:B------:R-:W-:Y:S02]  /*11140*/  ULDC UR4, c[0x0][0x22c] ;  /* 0x00008b0000047ab9 */ /* 0x000fe40000000800 */
[----:B------:R-:W-:-:S02]  /*11150*/  VIADD R0, R6, 0xe ;  /* 0x0000000e06007836 */ /* 0x000fc40000000000 */
[----:B------:R1:W-:Y:S02]  /*11160*/  @P1 STG.E.U16 desc[UR14][R10.64], R250 ;  /* 0x000000fa0a001986 */ /* 0x0003e4000c10150e */
        /* <DEDUP_REMOVED lines=10> */
[----:B------:R-:W-:Y:S01]  /*11210*/  PRMT R248, R252, 0x7632, R248 ;  /* 0x00007632fcf87816 */ /* 0x000fe200000000f8 */
        /* <DEDUP_REMOVED lines=13> */
[----:B------:R-:W-:-:S03]  /*112f0*/  ULDC UR4, c[0x0][0x22c] ;  /* 0x00008b0000047ab9 */ /* 0x000fc60000000800 */
[----:B------:R-:W-:Y:S02]  /*11300*/  IMAD.WIDE R248, R9, 0x2, R4 ;  /* 0x0000000209f87825 */ /* 0x000fe400078e0204 */
[----:B------:R1:W-:Y:S02]  /*11310*/  @P1 STG.E.U16 desc[UR14][R10.64], R251 ;  /* 0x000000fb0a001986 */ /* 0x0003e4000c10150e */
[----:B------:R-:W-:Y:S01]  /*11320*/  VIADD R0, R6, 0x10 ;  /* 0x0000001006007836 */ /* 0x000fe20000000000 */
[----:B-1----:R-:W-:-:S05]  /*11330*/  PRMT R11, R251, 0x7632, R11 ;  /* 0x00007632fb0b7816 */ /* 0x002fca000000000b */
        /* <DEDUP_REMOVED lines=62> */
[----:B------:R-:W-:Y:S01]  /*11720*/  ULDC UR4, c[0x0][0x228] ;  /* 0x00008a0000047ab9 */ /* 0x000fe20000000800 */
[----:B------:R-:W-:Y:S01]  /*11730*/  VIADD R0, R6, 0x15 ;  /* 0x0000001506007836 */ /* 0x000fe20000000000 */
[----:B------:R-:W-:Y:S01]  /*11740*/  ISETP.LT.AND P1, PT, R8, UR4, !P0 ;  /* 0x0000000408007c0c */ /* 0x000fe2000c721270 */
[C---:B------:R-:W-:Y:S01]  /*11750*/  IMAD.WIDE R104, R9.reuse, 0x2, R2 ;  /* 0x0000000209687825 */ /* 0x040fe200078e0202 */
[----:B------:R-:W-:Y:S02]  /*11760*/  ULDC UR4, c[0x0][0x22c] ;  /* 0x00008b0000047ab9 */ /* 0x000fe40000000800 */
[----:B------:R-:W-:Y:S01]  /*11770*/  ISETP.GE.AND P0, PT, R0, UR4, PT ;  /* 0x0000000400007c0c */ /* 0x000fe2000bf06270 */
[----:B------:R-:W-:Y:S01]  /*11780*/  ULDC UR4, c[0x0][0x228] ;  /* 0x00008a0000047ab9 */ /* 0x000fe20000000800 */
[----:B-1----:R-:W-:Y:S01]  /*11790*/  IMAD.WIDE R10, R9, 0x2, R4 ;  /* 0x00000002090a7825 */ /* 0x002fe200078e0204 */
[----:B------:R1:W-:Y:S01]  /*117a0*/  @P2 STG.E.U16 desc[UR14][R104.64], R246 ;  /* 0x000000f668002986 */ /* 0x0003e2000c10150e */
[----:B------:R-:W-:Y:S01]  /*117b0*/  ISETP.LT.AND P2, PT, R7, UR4, !P0 ;  /* 0x0000000407007c0c */ /* 0x000fe2000c741270 */
[----:B------:R-:W-:-:S02]  /*117c0*/  ULDC UR4, c[0x0][0x248] ;  /* 0x0000920000047ab9 */ /* 0x000fc40000000800 */
[----:B------:R-:W-:Y:S01]  /*117d0*/  VIADD R9, R9, UR4 ;  /* 0x0000000409097c36 */ /* 0x000fe20008000000 */
[----:B------:R-:W-:Y:S01]  /*117e0*/  ULDC UR4, c[0x0][0x228] ;  /* 0x00008a0000047ab9 */ /* 0x000fe20000000800 */
[----:B------:R-:W-:Y:S01]  /*117f0*/  VIADD R0, R6, 0x16 ;  /* 0x0000001606007836 */ /* 0x000fe20000000000 */
[----:B-1----:R-:W-:-:S05]  /*11800*/  PRMT R105, R246, 0x7632, R105 ;  /* 0x00007632f6697816 */ /* 0x002fca0000000069 */
[----:B------:R1:W-:Y:S01]  /*11810*/  @P1 STG.E.U16 desc[UR14][R10.64], R105 ;  /* 0x000000690a001986 */ /* 0x0003e2000c10150e */
[----:B------:R-:W-:Y:S01]  /*11820*/  ISETP.LT.AND P1, PT, R8, UR4, !P0 ;  /* 0x0000000408007c0c */ /* 0x000fe2000c721270 */
[----:B------:R-:W-:Y:S02]  /*11830*/  ULDC UR4, c[0x0][0x22c] ;  /* 0x00008b0000047ab9 */ /* 0x000fe40000000800 */
[----:B------:R-:W-:Y:S01]  /*11840*/  ISETP.GE.AND P0, PT, R0, UR4, PT ;  /* 0x0000000400007c0c */ /* 0x000fe2000bf06270 */
[----:B------:R-:W-:Y:S01]  /*11850*/  ULDC UR4, c[0x0][0x228] ;  /* 0x00008a0000047ab9 */ /* 0x000fe20000000800 */
[----:B------:R-:W-:Y:S02]  /*11860*/  IMAD.WIDE R244, R9, 0x2, R2 ;  /* 0x0000000209f47825 */ /* 0x000fe400078e0202 */
[----:B------:R-:W-:Y:S01]  /*11870*/  ISETP.LT.AND P3, PT, R7, UR4, !P0 ;  /* 0x0000000407007c0c */ /* 0x000fe2000c761270 */
[----:B------:R-:W-:Y:S01]  /*11880*/  ULDC UR4, c[0x0][0x248] ;  /* 0x0000920000047ab9 */ /* 0x000fe20000000800 */
[----:B------:R-:W-:Y:S01]  /*11890*/  VIADD R0, R6, 0x17 ;  /* 0x0000001706007836 */ /* 0x000fe20000000000 */
[----:B-1----:R-:W-:Y:S01]  /*118a0*/  PRMT R11, R106, 0x7632, R11 ;  /* 0x000076326a0b7816 */ /* 0x002fe2000000000b */
[C---:B------:R-:W-:Y:S01]  /*118b0*/  IMAD.WIDE R104, R9.reuse, 0x2, R4 ;  /* 0x0000000209687825 */ /* 0x040fe200078e0204 */
[----:B------:R-:W-:Y:S03]  /*118c0*/  @P2 STG.E.U16 desc[UR14][R244.64], R106 ;  /* 0x0000006af4002986 */ /* 0x000fe6000c10150e */
[----:B------:R-:W-:Y:S01]  /*118d0*/  VIADD R9, R9, UR4 ;  /* 0x0000000409097c36 */ /* 0x000fe20008000000 */
[----:B------:R-:W-:Y:S01]  /*118e0*/  ULDC UR4, c[0x0][0x22c] ;  /* 0x00008b0000047ab9 */ /* 0x000fe20000000800 */
[----:B------:R1:W-:Y:S01]  /*118f0*/  @P1 STG.E.U16 desc[UR14][R104.64], R11 ;  /* 0x0000000b68001986 */ /* 0x0003e2000c10150e */
[----:B------:R-:W-:Y:S01]  /*11900*/  ISETP.GE.AND P1, PT, R0, UR4, PT ;  /* 0x0000000400007c0c */ /* 0x000fe2000bf26270 */
[----:B------:R-:W-:Y:S01]  /*11910*/  VIADD R0, R6, 0x18 ;  /* 0x0000001806007836 */ /* 0x000fe20000000000 */
[----:B------:R-:W-:Y:S01]  /*11920*/  ISETP.LT.AND P2, PT, R8, UR6, !P0 ;  /* 0x0000000608007c0c */ /* 0x000fe2000c741270 */
[----:B------:R-:W-:Y:S01]  /*11930*/  ULDC UR6, c[0x0][0x22c] ;  /* 0x00008b0000067ab9 */ /* 0x000fe20000000800 */
[----:B------:R-:W-:-:S02]  /*11940*/  ULDC UR4, c[0x0][0x228] ;  /* 0x00008a0000047ab9 */ /* 0x000fc40000000800 */
[----:B------:R-:W-:Y:S01]  /*11950*/  ISETP.GE.AND P0, PT, R0, UR6, PT ;  /* 0x0000000600007c0c */ /* 0x000fe2000bf06270 */
[----:B------:R-:W-:Y:S01]  /*11960*/  ULDC UR6, c[0x0][0x228] ;  /* 0x00008a0000067ab9 */ /* 0x000fe20000000800 */
[----:B-1----:R-:W-:Y:S01]  /*11970*/  IMAD.WIDE R10, R9, 0x2, R2 ;  /* 0x00000002090a7825 */ /* 0x002fe200078e0202 */
[----:B------:R-:W-:Y:S01]  /*11980*/  ISETP.LT.AND P4, PT, R7, UR4, !P1 ;  /* 0x0000000407007c0c */ /* 0x000fe2000cf81270 */
[----:B------:R-:W-:-:S03]  /*11990*/  ULDC UR4, c[0x0][0x248] ;  /* 0x0000920000047ab9 */ /* 0x000fc60000000800 */
[----:B------:R1:W-:Y:S01]  /*119a0*/  @P3 STG.E.U16 desc[UR14][R10.64], R247 ;  /* 0x000000f70a003986 */ /* 0x0003e2000c10150e */
[----:B------:R-:W-:Y:S01]  /*119b0*/  ISETP.LT.AND P3, PT, R8, UR6, !P1 ;  /* 0x0000000608007c0c */ /* 0x000fe2000cf61270 */
[----:B------:R-:W-:Y:S01]  /*119c0*/  VIADD R249, R9, UR4 ;  /* 0x0000000409f97c36 */ /* 0x000fe20008000000 */
[----:B------:R-:W-:Y:S01]  /*119d0*/  ISETP.LT.AND P5, PT, R7, UR8, !P0 ;  /* 0x0000000807007c0c */ /* 0x000fe2000c7a1270 */
[----:B------:R-:W-:Y:S01]  /*119e0*/  IMAD.WIDE R104, R9, 0x2, R4 ;  /* 0x0000000209687825 */ /* 0x000fe200078e0204 */
[----:B------:R-:W-:Y:S01]  /*119f0*/  PRMT R106, R247, 0x7632, R106 ;  /* 0x00007632f76a7816 */ /* 0x000fe2000000006a */
[----:B------:R-:W-:Y:S01]  /*11a00*/  ULDC UR4, c[0x0][0x248] ;  /* 0x0000920000047ab9 */ /* 0x000fe20000000800 */
[----:B------:R-:W-:Y:S01]  /*11a10*/  PRMT R246, R107, 0x7632, R246 ;  /* 0x000076326bf67816 */ /* 0x000fe200000000f6 */
[----:B------:R-:W-:Y:S01]  /*11a20*/  VIADD R9, R6, 0x19 ;  /* 0x0000001906097836 */ /* 0x000fe20000000000 */
[----:B------:R-:W-:Y:S01]  /*11a30*/  ULDC UR6, c[0x0][0x22c] ;  /* 0x00008b0000067ab9 */ /* 0x000fe20000000800 */
[----:B------:R-:W-:Y:S01]  /*11a40*/  IMAD.WIDE R244, R249, 0x2, R2 ;  /* 0x00000002f9f47825 */ /* 0x000fe200078e0202 */
[----:B------:R2:W-:Y:S01]  /*11a50*/  @P2 STG.E.U16 desc[UR14][R104.64], R106 ;  /* 0x0000006a68002986 */ /* 0x0005e2000c10150e */
[----:B------:R-:W-:-:S02]  /*11a60*/  ULDC UR8, c[0x0][0x228] ;  /* 0x00008a0000087ab9 */ /* 0x000fc40000000800 */
[C---:B-1----:R-:W-:Y:S01]  /*11a70*/  VIADD R247, R249.reuse, UR4 ;  /* 0x00000004f9f77c36 */ /* 0x042fe20008000000 */
[----:B------:R-:W-:Y:S01]  /*11a80*/  ULDC UR4, c[0x0][0x22c] ;  /* 0x00008b0000047ab9 */ /* 0x000fe20000000800 */
[----:B------:R-:W-:Y:S01]  /*11a90*/  IMAD.WIDE R10, R249, 0x2, R4 ;  /* 0x00000002f90a7825 */ /* 0x000fe200078e0204 */
[----:B------:R-:W-:Y:S01]  /*11aa0*/  ISETP.GE.AND P1, PT, R9, UR4, PT ;  /* 0x0000000409007c0c */ /* 0x000fe2000bf26270 */
[----:B------:R1:W-:Y:S01]  /*11ab0*/  @P4 STG.E.U16 desc[UR14][R244.64], R107 ;  /* 0x0000006bf4004986 */ /* 0x0003e2000c10150e */
[----:B------:R-:W-:Y:S01]  /*11ac0*/  ULDC UR4, c[0x0][0x228] ;  /* 0x00008a0000047ab9 */ /* 0x000fe20000000800 */
[----:B------:R-:W-:Y:S02]  /*11ad0*/  VIADD R0, R6, 0x1a ;  /* 0x0000001a06007836 */ /* 0x000fe40000000000 */
[----:B------:R3:W-:Y:S01]  /*11ae0*/  @P3 STG.E.U16 desc[UR14][R10.64], R246 ;  /* 0x000000f60a003986 */ /* 0x0007e2000c10150e */
[C---:B--2---:R-:W-:Y:S01]  /*11af0*/  IMAD.WIDE R104, R247.reuse, 0x2, R2 ;  /* 0x00000002f7687825 */ /* 0x044fe200078e0202 */
[----:B------:R-:W-:Y:S01]  /*11b00*/  ISETP.LT.AND P3, PT, R8, UR4, !P0 ;  /* 0x0000000408007c0c */ /* 0x000fe2000c761270 */
[----:B------:R-:W-:Y:S01]  /*11b10*/  ULDC UR4, c[0x0][0x248] ;  /* 0x0000920000047ab9 */ /* 0x000fe20000000800 */
[----:B------:R-:W-:Y:S01]  /*11b20*/  ISETP.GE.AND P2, PT, R0, UR6, PT ;  /* 0x0000000600007c0c */ /* 0x000fe2000bf46270 */
[C---:B------:R-:W-:Y:S01]  /*11b30*/  VIADD R9, R6.reuse, 0x1b ;  /* 0x0000001b06097836 */ /* 0x040fe20000000000 */
[----:B------:R-:W-:Y:S01]  /*11b40*/  ULDC UR6, c[0x0][0x228] ;  /* 0x00008a0000067ab9 */ /* 0x000fe20000000800 */
[----:B------:R-:W-:Y:S01]  /*11b50*/  VIADD R0, R6, 0x1c ;  /* 0x0000001c06007836 */ /* 0x000fe20000000000 */
[----:B------:R2:W-:Y:S01]  /*11b60*/  @P5 STG.E.U16 desc[UR14][R104.64], R100 ;  /* 0x0000006468005986 */ /* 0x0005e2000c10150e */
[----:B-1----:R-:W-:Y:S01]  /*11b70*/  VIADD R107, R247, UR4 ;  /* 0x00000004f76b7c36 */ /* 0x002fe20008000000 */
[----:B------:R-:W-:Y:S01]  /*11b80*/  ISETP.LT.AND P5, PT, R7, UR6, !P1 ;  /* 0x0000000607007c0c */ /* 0x000fe2000cfa1270 */
[----:B------:R-:W-:Y:S01]  /*11b90*/  ULDC UR4, c[0x0][0x22c] ;  /* 0x00008b0000047ab9 */ /* 0x000fe20000000800 */
[----:B------:R-:W-:Y:S01]  /*11ba0*/  ULDC UR6, c[0x0][0x22c] ;  /* 0x00008b0000067ab9 */ /* 0x000fe20000000800 */
[----:B------:R-:W-:Y:S01]  /*11bb0*/  ISETP.GE.AND P0, PT, R9, UR4, PT ;  /* 0x0000000409007c0c */ /* 0x000fe2000bf06270 */
[----:B------:R-:W-:Y:S01]  /*11bc0*/  ULDC UR4, c[0x0][0x228] ;  /* 0x00008a0000047ab9 */ /* 0x000fe20000000800 */
[----:B------:R-:W-:Y:S01]  /*11bd0*/  ISETP.GE.AND P4, PT, R0, UR6, PT ;  /* 0x0000000600007c0c */ /* 0x000fe2000bf86270 */
[----:B------:R-:W-:Y:S01]  /*11be0*/  ULDC UR6, c[0x0][0x228] ;  /* 0x00008a0000067ab9 */ /* 0x000fe20000000800 */
[----:B------:R-:W-:Y:S01]  /*11bf0*/  ISETP.LT.AND P1, PT, R8, UR4, !P1 ;  /* 0x0000000408007c0c */ /* 0x000fe2000cf21270 */
[----:B---3--:R-:W-:Y:S01]  /*11c00*/  IMAD.WIDE R10, R247, 0x2, R4 ;  /* 0x00000002f70a7825 */ /* 0x008fe200078e0204 */
[----:B------:R-:W-:Y:S01]  /*11c10*/  ISETP.LT.AND P6, PT, R7, UR6, !P2 ;  /* 0x0000000607007c0c */ /* 0x000fe2000d7c1270 */
[----:B------:R-:W-:Y:S01]  /*11c20*/  ULDC UR4, c[0x0][0x248] ;  /* 0x0000920000047ab9 */ /* 0x000fe20000000800 */
[----:B------:R-:W-:Y:S01]  /*11c30*/  PRMT R106, R100, 0x7632, R106 ;  /* 0x00007632646a7816 */ /* 0x000fe2000000006a */
[----:B--2---:R-:W-:Y:S01]  /*11c40*/  IMAD.WIDE R104, R107, 0x2, R2 ;  /* 0x000000026b687825 */ /* 0x004fe200078e0202 */
[----:B------:R-:W-:Y:S01]  /*11c50*/  PRMT R100, R96, 0x7632, R100 ;  /* 0x0000763260647816 */ /* 0x000fe20000000064 */
[----:B------:R-:W-:-:S02]  /*11c60*/  ULDC UR6, c[0x0][0x22c] ;  /* 0x00008b0000067ab9 */ /* 0x000fc40000000800 */
[C---:B------:R-:W-:Y:S01]  /*11c70*/  VIADD R245, R107.reuse, UR4 ;  /* 0x000000046bf57c36 */ /* 0x040fe20008000000 */
[----:B------:R1:W-:Y:S01]  /*11c80*/  @P3 STG.E.U16 desc[UR14][R10.64], R106 ;  /* 0x0000006a0a003986 */ /* 0x0003e2000c10150e */
[C---:B------:R-:W-:Y:S01]  /*11c90*/  VIADD R0, R6.reuse, 0x1e ;  /* 0x0000001e06007836 */ /* 0x040fe20000000000 */
[----:B------:R-:W-:Y:S02]  /*11ca0*/  ULDC UR4, c[0x0][0x22c] ;  /* 0x00008b0000047ab9 */ /* 0x000fe40000000800 */
[----:B------:R2:W-:Y:S01]  /*11cb0*/  @P5 STG.E.U16 desc[UR14][R104.64], R96 ;  /* 0x0000006068005986 */ /* 0x0005e2000c10150e */
[----:B------:R-:W-:Y:S01]  /*11cc0*/  VIADD R9, R6, 0x1d ;  /* 0x0000001d06097836 */ /* 0x000fe20000000000 */
[----:B------:R-:W-:Y:S01]  /*11cd0*/  ISETP.LT.AND P2, PT, R8, UR8, !P2 ;  /* 0x0000000808007c0c */ /* 0x000fe2000d741270 */
[----:B------:R-:W-:Y:S01]  /*11ce0*/  ULDC UR8, c[0x0][0x228] ;  /* 0x00008a0000087ab9 */ /* 0x000fe20000000800 */
[----:B-1----:R-:W-:-:S04]  /*11cf0*/  IMAD.WIDE R10, R107, 0x2, R4 ;  /* 0x000000026b0a7825 */ /* 0x002fc800078e0204 */
[----:B--2---:R-:W-:Y:S01]  /*11d00*/  IMAD.WIDE R104, R245, 0x2, R2 ;  /* 0x00000002f5687825 */ /* 0x004fe200078e0202 */
[----:B------:R1:W-:Y:S01]  /*11d10*/  @P1 STG.E.U16 desc[UR14][R10.64], R100 ;  /* 0x000000640a001986 */ /* 0x0003e2000c10150e */
[----:B------:R-:W-:Y:S01]  /*11d20*/  ISETP.GE.AND P3, PT, R0, UR6, PT ;  /* 0x0000000600007c0c */ /* 0x000fe2000bf66270 */
[----:B------:R-:W-:Y:S02]  /*11d30*/  ULDC UR6, c[0x0][0x22c] ;  /* 0x00008b0000067ab9 */ /* 0x000fe40000000800 */
[----:B------:R2:W-:Y:S01]  /*11d40*/  @P6 STG.E.U16 desc[UR14][R104.64], R101 ;  /* 0x0000006568006986 */ /* 0x0005e2000c10150e */
[----:B------:R-:W-:Y:S01]  /*11d50*/  ISETP.LT.AND P6, PT, R7, UR10, !P0 ;  /* 0x0000000a07007c0c */ /* 0x000fe2000c7c1270 */
[----:B------:R-:W-:Y:S01]  /*11d60*/  VIADD R0, R6, 0x1f ;  /* 0x0000001f06007836 */ /* 0x000fe20000000000 */
[----:B------:R-:W-:Y:S01]  /*11d70*/  ISETP.GE.AND P5, PT, R9, UR4, PT ;  /* 0x0000000409007c0c */ /* 0x000fe2000bfa6270 */
[----:B------:R-:W-:Y:S01]  /*11d80*/  ULDC UR4, c[0x0][0x248] ;  /* 0x0000920000047ab9 */ /* 0x000fe20000000800 */
[----:B------:R-:W-:Y:S01]  /*11d90*/  ISETP.LT.AND P0, PT, R8, UR12, !P0 ;  /* 0x0000000c08007c0c */ /* 0x000fe2000c701270 */
[C---:B------:R-:W-:Y:S01]  /*11da0*/  VIADD R9, R245.reuse, UR4 ;  /* 0x00000004f5097c36 */ /* 0x040fe20008000000 */
[----:B------:R-:W-:Y:S01]  /*11db0*/  ISETP.GE.AND P1, PT, R0, UR6, PT ;  /* 0x0000000600007c0c */ /* 0x000fe2000bf26270 */
[----:B-1----:R-:W-:Y:S01]  /*11dc0*/  IMAD.WIDE R10, R245, 0x2, R4 ;  /* 0x00000002f50a7825 */ /* 0x002fe200078e0204 */
[----:B------:R-:W-:Y:S01]  /*11dd0*/  PRMT R0, R101, 0x7632, R0 ;  /* 0x0000763265007816 */ /* 0x000fe20000000000 */
[----:B------:R-:W-:Y:S01]  /*11de0*/  ULDC UR4, c[0x0][0x22c] ;  /* 0x00008b0000047ab9 */ /* 0x000fe20000000800 */
[----:B------:R-:W-:Y:S01]  /*11df0*/  PRMT R96, R97, 0x7632, R96 ;  /* 0x0000763261607816 */ /* 0x000fe20000000060 */
[----:B--2---:R-:W-:Y:S01]  /*11e00*/  IMAD.WIDE R100, R9, 0x2, R2 ;  /* 0x0000000209647825 */ /* 0x004fe200078e0202 */
[----:B------:R-:W-:Y:S01]  /*11e10*/  ULDC UR10, c[0x0][0x228] ;  /* 0x00008a00000a7ab9 */ /* 0x000fe20000000800 */
[----:B------:R-:W-:-:S02]  /*11e20*/  ULDC UR12, c[0x0][0x228] ;  /* 0x00008a00000c7ab9 */ /* 0x000fc40000000800 */
[----:B------:R-:W-:Y:S01]  /*11e30*/  IMAD.WIDE R104, R9, 0x2, R4 ;  /* 0x0000000209687825 */ /* 0x000fe200078e0204 */
[----:B------:R1:W-:Y:S01]  /*11e40*/  @P2 STG.E.U16 desc[UR14][R10.64], R0 ;  /* 0x000000000a002986 */ /* 0x0003e2000c10150e */
[----:B------:R-:W-:Y:S02]  /*11e50*/  ULDC UR6, c[0x0][0x248] ;  /* 0x0000920000067ab9 */ /* 0x000fe40000000800 */
[----:B------:R-:W-:Y:S01]  /*11e60*/  VIADD R106, R6, 0x20 ;  /* 0x00000020066a7836 */ /* 0x000fe20000000000 */
[----:B------:R-:W-:Y:S04]  /*11e70*/  @P6 STG.E.U16 desc[UR14][R100.64], R97 ;  /* 0x0000006164006986 */ /* 0x000fe8000c10150e */
[----:B------:R2:W-:Y:S01]  /*11e80*/  @P0 STG.E.U16 desc[UR14][R104.64], R96 ;  /* 0x0000006068000986 */ /* 0x0005e2000c10150e */
[----:B------:R-:W-:Y:S01]  /*11e90*/  ISETP.GE.AND P2, PT, R106, UR4, PT ;  /* 0x000000046a007c0c */ /* 0x000fe2000bf46270 */
[----:B------:R-:W-:Y:S01]  /*11ea0*/  ULDC UR4, c[0x0][0x248] ;  /* 0x0000920000047ab9 */ /* 0x000fe20000000800 */
[----:B------:R-:W-:Y:S01]  /*11eb0*/  ISETP.LT.AND P0, PT, R7, UR8, !P4 ;  /* 0x0000000807007c0c */ /* 0x000fe2000e701270 */
[----:B------:R-:W-:Y:S01]  /*11ec0*/  VIADD R9, R9, UR4 ;  /* 0x0000000409097c36 */ /* 0x000fe20008000000 */
[----:B------:R-:W-:Y:S01]  /*11ed0*/  ISETP.LT.AND P4, PT, R8, UR10, !P4 ;  /* 0x0000000a08007c0c */ /* 0x000fe2000e781270 */
[----:B-1----:R-:W-:Y:S01]  /*11ee0*/  VIADD R0, R6, 0x21 ;  /* 0x0000002106007836 */ /* 0x002fe20000000000 */
[----:B------:R-:W-:Y:S01]  /*11ef0*/  ISETP.LT.AND P6, PT, R7, UR12, !P5 ;  /* 0x0000000c07007c0c */ /* 0x000fe2000efc1270 */
[C---:B------:R-:W-:Y:S01]  /*11f00*/  VIADD R107, R9.reuse, UR6 ;  /* 0x00000006096b7c36 */ /* 0x040fe20008000000 */
[----:B------:R-:W-:Y:S01]  /*11f10*/  ULDC UR4, c[0x0][0x22c] ;  /* 0x00008b0000047ab9 */ /* 0x000fe20000000800 */
[C---:B------:R-:W-:Y:S01]  /*11f20*/  IMAD.WIDE R10, R9.reuse, 0x2, R2 ;  /* 0x00000002090a7825 */ /* 0x040fe200078e0202 */
[----:B------:R-:W-:Y:S01]  /*11f30*/  ISETP.LT.AND P5, PT, R8, UR16, !P5 ;  /* 0x0000001008007c0c */ /* 0x000fe2000efa1270 */
[----:B------:R-:W-:Y:S01]  /*11f40*/  ULDC UR8, c[0x0][0x228] ;  /* 0x00008a0000087ab9 */ /* 0x000fe20000000800 */
[----:B------:R-:W-:Y:S01]  /*11f50*/  ULDC UR10, c[0x0][0x228] ;  /* 0x00008a00000a7ab9 */ /* 0x000fe20000000800 */
[----:B--2---:R-:W-:Y:S01]  /*11f60*/  IMAD.WIDE R96, R9, 0x2, R4 ;  /* 0x0000000209607825 */ /* 0x004fe200078e0204 */
[----:B------:R-:W-:Y:S01]  /*11f70*/  PRMT R9, R102, 0x7632, R9 ;  /* 0x0000763266097816 */ /* 0x000fe20000000009 */
[----:B------:R-:W-:Y:S01]  /*11f80*/  @P0 STG.E.U16 desc[UR14][R10.64], R102 ;  /* 0x000000660a000986 */ /* 0x000fe2000c10150e */
[----:B------:R-:W-:Y:S01]  /*11f90*/  ULDC UR12, c[0x0][0x228] ;  /* 0x00008a00000c7ab9 */ /* 0x000fe20000000800 */
[----:B------:R-:W-:Y:S01]  /*11fa0*/  IMAD.WIDE R100, R107, 0x2, R2 ;  /* 0x000000026b647825 */ /* 0x000fe200078e0202 */
[----:B------:R-:W-:Y:S01]  /*11fb0*/  ISETP.GE.AND P0, PT, R0, UR4, PT ;  /* 0x0000000400007c0c */ /* 0x000fe2000bf06270 */
[----:B------:R1:W-:Y:S01]  /*11fc0*/  @P4 STG.E.U16 desc[UR14][R96.64], R9 ;  /* 0x0000000960004986 */ /* 0x0003e2000c10150e */
[----:B------:R-:W-:Y:S01]  /*11fd0*/  ULDC UR4, c[0x0][0x248] ;  /* 0x0000920000047ab9 */ /* 0x000fe20000000800 */
[----:B------:R-:W-:Y:S01]  /*11fe0*/  ISETP.LT.AND P4, PT, R7, UR8, !P3 ;  /* 0x0000000807007c0c */ /* 0x000fe2000df81270 */
[----:B------:R-:W-:Y:S01]  /*11ff0*/  IMAD.WIDE R104, R107, 0x2, R4 ;  /* 0x000000026b687825 */ /* 0x000fe200078e0204 */
[----:B------:R2:W-:Y:S01]  /*12000*/  @P6 STG.E.U16 desc[UR14][R100.64], R98 ;  /* 0x0000006264006986 */ /* 0x0005e2000c10150e */
[----:B------:R-:W-:Y:S01]  /*12010*/  ISETP.LT.AND P3, PT, R8, UR10, !P3 ;  /* 0x0000000a08007c0c */ /* 0x000fe2000df61270 */
[----:B------:R-:W-:Y:S01]  /*12020*/  ULDC UR6, c[0x0][0x22c] ;  /* 0x00008b0000067ab9 */ /* 0x000fe20000000800 */
[----:B------:R-:W-:Y:S01]  /*12030*/  ISETP.LT.AND P6, PT, R7, UR12, !P1 ;  /* 0x0000000c07007c0c */ /* 0x000fe2000cfc1270 */
[----:B------:R-:W-:Y:S01]  /*12040*/  VIADD R0, R6, 0x22 ;  /* 0x0000002206007836 */ /* 0x000fe20000000000 */
[----:B------:R-:W-:Y:S01]  /*12050*/  PRMT R106, R98, 0x7632, R106 ;  /* 0x00007632626a7816 */ /* 0x000fe2000000006a */
[----:B------:R-:W-:Y:S01]  /*12060*/  ULDC UR8, c[0x0][0x228] ;  /* 0x00008a0000087ab9 */ /* 0x000fe20000000800 */
[----:B------:R-:W-:Y:S01]  /*12070*/  ULDC UR10, c[0x0][0x228] ;  /* 0x00008a00000a7ab9 */ /* 0x000fe20000000800 */
[----:B-1----:R-:W-:Y:S01]  /*12080*/  VIADD R97, R107, UR4 ;  /* 0x000000046b617c36 */ /* 0x002fe20008000000 */
[----:B------:R-:W-:Y:S01]  /*12090*/  ULDC UR4, c[0x0][0x248] ;  /* 0x0000920000047ab9 */ /* 0x000fe20000000800 */
[----:B------:R-:W-:Y:S01]  /*120a0*/  ULDC UR12, c[0x0][0x228] ;  /* 0x00008a00000c7ab9 */ /* 0x000fe20000000800 */
[----:B------:R-:W-:Y:S01]  /*120b0*/  ULDC UR16, c[0x0][0x228] ;  /* 0x00008a0000107ab9 */ /* 0x000fe20000000800 */
[C---:B------:R-:W-:Y:S01]  /*120c0*/  VIADD R9, R97.reuse, UR4 ;  /* 0x0000000461097c36 */ /* 0x040fe20008000000 */
[----:B------:R-:W-:Y:S01]  /*120d0*/  @P5 STG.E.U16 desc[UR14][R104.64], R106 ;  /* 0x0000006a68005986 */ /* 0x000fe2000c10150e */
[----:B------:R-:W-:Y:S01]  /*120e0*/  IMAD.WIDE R10, R97, 0x2, R2 ;  /* 0x00000002610a7825 */ /* 0x000fe200078e0202 */
[----:B--2---:R-:W-:Y:S01]  /*120f0*/  PRMT R98, R103, 0x7632, R98 ;  /* 0x0000763267627816 */ /* 0x004fe20000000062 */
[----:B------:R-:W-:Y:S01]  /*12100*/  ULDC UR4, c[0x0][0x22c] ;  /* 0x00008b0000047ab9 */ /* 0x000fe20000000800 */
[----:B------:R-:W-:Y:S01]  /*12110*/  ISETP.GE.AND P5, PT, R0, UR6, PT ;  /* 0x0000000600007c0c */ /* 0x000fe2000bfa6270 */
[----:B------:R-:W-:Y:S01]  /*12120*/  IMAD.WIDE R96, R97, 0x2, R4 ;  /* 0x0000000261607825 */ /* 0x000fe200078e0204 */
[----:B------:R1:W-:Y:S01]  /*12130*/  @P4 STG.E.U16 desc[UR14][R10.64], R103 ;  /* 0x000000670a004986 */ /* 0x0003e2000c10150e */
[----:B------:R-:W-:Y:S01]  /*12140*/  ISETP.LT.AND P1, PT, R8, UR8, !P1 ;  /* 0x0000000808007c0c */ /* 0x000fe2000cf21270 */
[----:B------:R-:W-:Y:S01]  /*12150*/  ULDC UR6, c[0x0][0x22c] ;  /* 0x00008b0000067ab9 */ /* 0x000fe20000000800 */
[----:B------:R-:W-:Y:S01]  /*12160*/  IMAD.WIDE R100, R9, 0x2, R2 ;  /* 0x0000000209647825 */ /* 0x000fe200078e0202 */
[----:B------:R2:W-:Y:S01]  /*12170*/  @P3 STG.E.U16 desc[UR14][R96.64], R98 ;  /* 0x0000006260003986 */ /* 0x0005e2000c10150e */
[----:B------:R-:W-:-:S02]  /*12180*/  ULDC UR8, c[0x0][0x228] ;  /* 0x00008a0000087ab9 */ /* 0x000fc40000000800 */
[----:B------:R-:W-:Y:S01]  /*12190*/  VIADD R0, R6, 0x23 ;  /* 0x0000002306007836 */ /* 0x000fe20000000000 */
[----:B------:R3:W-:Y:S01]  /*121a0*/  @P6 STG.E.U16 desc[UR14][R100.64], R99 ;  /* 0x0000006364006986 */ /* 0x0007e2000c10150e */
[----:B------:R-:W-:Y:S01]  /*121b0*/  ISETP.LT.AND P6, PT, R7, UR10, !P2 ;  /* 0x0000000a07007c0c */ /* 0x000fe2000d7c1270 */
[----:B------:R-:W-:Y:S01]  /*121c0*/  ULDC UR10, c[0x0][0x228] ;  /* 0x00008a00000a7ab9 */ /* 0x000fe20000000800 */
[----:B------:R-:W-:Y:S01]  /*121d0*/  ISETP.LT.AND P2, PT, R8, UR12, !P2 ;  /* 0x0000000c08007c0c */ /* 0x000fe2000d741270 */
[C---:B-1----:R-:W-:Y:S01]  /*121e0*/  IMAD.WIDE R10, R9.reuse, 0x2, R4 ;  /* 0x00000002090a7825 */ /* 0x042fe200078e0204 */
[----:B------:R-:W-:Y:S01]  /*121f0*/  ISETP.GE.AND P4, PT, R0, UR4, PT ;  /* 0x0000000400007c0c */ /* 0x000fe2000bf86270 */
[----:B------:R-:W-:Y:S01]  /*12200*/  ULDC UR4, c[0x0][0x248] ;  /* 0x0000920000047ab9 */ /* 0x000fe20000000800 */
[----:B------:R-:W-:Y:S01]  /*12210*/  ULDC UR12, c[0x0][0x228] ;  /* 0x00008a00000c7ab9 */ /* 0x000fe20000000800 */
[----:B------:R-:W-:Y:S02]  /*12220*/  VIADD R0, R6, 0x24 ;  /* 0x0000002406007836 */ /* 0x000fe40000000000 */
[----:B------:R-:W-:-:S03]  /*12230*/  VIADD R103, R9, UR4 ;  /* 0x0000000409677c36 */ /* 0x000fc60008000000 */
[----:B------:R-:W-:Y:S01]  /*12240*/  ISETP.GE.AND P3, PT, R0, UR6, PT ;  /* 0x0000000600007c0c */ /* 0x000fe2000bf66270 */
[----:B--2---:R-:W-:Y:S01]  /*12250*/  IMAD.WIDE R96, R103, 0x2, R2 ;  /* 0x0000000267607825 */ /* 0x004fe200078e0202 */
[----:B------:R-:W-:Y:S01]  /*12260*/  PRMT R0, R99, 0x7632, R0 ;  /* 0x0000763263007816 */ /* 0x000fe20000000000 */
[----:B------:R-:W-:Y:S01]  /*12270*/  ULDC UR4, c[0x0][0x22c] ;  /* 0x00008b0000047ab9 */ /* 0x000fe20000000800 */
[----:B------:R-:W-:Y:S01]  /*12280*/  PRMT R9, R52, 0x7632, R9 ;  /* 0x0000763234097816 */ /* 0x000fe20000000009 */
[----:B---3--:R-:W-:Y:S01]  /*12290*/  IMAD.WIDE R98, R103, 0x2, R4 ;  /* 0x0000000267627825 */ /* 0x008fe200078e0204 */
[----:B------:R-:W-:Y:S01]  /*122a0*/  ULDC UR6, c[0x0][0x248] ;  /* 0x0000920000067ab9 */ /* 0x000fe20000000800 */
[----:B------:R1:W-:Y:S02]  /*122b0*/  @P1 STG.E.U16 desc[UR14][R10.64], R0 ;  /* 0x000000000a001986 */ /* 0x0003e4000c10150e */
[----:B------:R-:W-:Y:S02]  /*122c0*/  VIADD R100, R6, 0x25 ;  /* 0x0000002506647836 */ /* 0x000fe40000000000 */
[----:B------:R2:W-:Y:S03]  /*122d0*/  @P6 STG.E.U16 desc[UR14][R96.64], R52 ;  /* 0x0000003460006986 */ /* 0x0005e6000c10150e */
[----:B------:R-:W-:Y:S01]  /*122e0*/  ISETP.GE.AND P1, PT, R100, UR4, PT ;  /* 0x0000000464007c0c */ /* 0x000fe2000bf26270 */
[----:B------:R3:W-:Y:S01]  /*122f0*/  @P2 STG.E.U16 desc[UR14][R98.64], R9 ;  /* 0x0000000962002986 */ /* 0x0007e2000c10150e */
[----:B------:R-:W-:Y:S01]  /*12300*/  ISETP.LT.AND P2, PT, R7, UR8, !P0 ;  /* 0x0000000807007c0c */ /* 0x000fe2000c741270 */
[----:B------:R-:W-:Y:S01]  /*12310*/  ULDC UR4, c[0x0][0x248] ;  /* 0x0000920000047ab9 */ /* 0x000fe20000000800 */
[----:B------:R-:W-:Y:S01]  /*12320*/  ISETP.LT.AND P0, PT, R8, UR10, !P0 ;  /* 0x0000000a08007c0c */ /* 0x000fe2000c701270 */
[----:B------:R-:W-:Y:S01]  /*12330*/  VIADD R103, R103, UR4 ;  /* 0x0000000467677c36 */ /* 0x000fe20008000000 */
[----:B------:R-:W-:Y:S01]  /*12340*/  ISETP.LT.AND P6, PT, R7, UR12, !P5 ;  /* 0x0000000c07007c0c */ /* 0x000fe2000efc1270 */
[----:B-1----:R-:W-:Y:S01]  /*12350*/  VIADD R0, R6, 0x26 ;  /* 0x0000002606007836 */ /* 0x002fe20000000000 */
[----:B------:R-:W-:Y:S01]  /*12360*/  ULDC UR4, c[0x0][0x22c] ;  /* 0x00008b0000047ab9 */ /* 0x000fe20000000800 */
[C---:B------:R-:W-:Y:S01]  /*12370*/  IMAD.WIDE R10, R103.reuse, 0x2, R2 ;  /* 0x00000002670a7825 */ /* 0x040fe200078e0202 */
[----:B--2---:R-:W-:Y:S01]  /*12380*/  PRMT R52, R48, 0x7632, R52 ;  /* 0x0000763230347816 */ /* 0x004fe20000000034 */
[----:B------:R-:W-:Y:S01]  /*12390*/  ULDC UR8, c[0x0][0x228] ;  /* 0x00008a0000087ab9 */ /* 0x000fe20000000800 */
[----:B------:R-:W-:Y:S01]  /*123a0*/  ULDC UR10, c[0x0][0x228] ;  /* 0x00008a00000a7ab9 */ /* 0x000fe20000000800 */
[----:B---3--:R-:W-:-:S02]  /*123b0*/  VIADD R9, R103, UR6 ;  /* 0x0000000667097c36 */ /* 0x008fc40008000000 */
[----:B------:R-:W-:Y:S01]  /*123c0*/  IMAD.WIDE R96, R103, 0x2, R4 ;  /* 0x0000000267607825 */ /* 0x000fe200078e0204 */
[----:B------:R-:W-:Y:S01]  /*123d0*/  ISETP.LT.AND P5, PT, R8, UR16, !P5 ;  /* 0x0000001008007c0c */ /* 0x000fe2000efa1270 */
[----:B------:R1:W-:Y:S01]  /*123e0*/  @P2 STG.E.U16 desc[UR14][R10.64], R48 ;  /* 0x000000300a002986 */ /* 0x0003e2000c10150e */
[----:B------:R-:W-:Y:S01]  /*123f0*/  ULDC UR12, c[0x0][0x228] ;  /* 0x00008a00000c7ab9 */ /* 0x000fe20000000800 */
[----:B------:R-:W-:Y:S01]  /*12400*/  IMAD.WIDE R98, R9, 0x2, R2 ;  /* 0x0000000209627825 */ /* 0x000fe200078e0202 */
[----:B------:R-:W-:Y:S01]  /*12410*/  ISETP.GE.AND P2, PT, R0, UR4, PT ;  /* 0x0000000400007c0c */ /* 0x000fe2000bf46270 */
[----:B------:R-:W-:Y:S01]  /*12420*/  @P0 STG.E.U16 desc[UR14][R96.64], R52 ;  /* 0x0000003460000986 */ /* 0x000fe2000c10150e */
[----:B------:R-:W-:Y:S01]  /*12430*/  ULDC UR4, c[0x0][0x248] ;  /* 0x0000920000047ab9 */ /* 0x000fe20000000800 */
[----:B------:R-:W-:Y:S01]  /*12440*/  ISETP.LT.AND P0, PT, R7, UR8, !P4 ;  /* 0x0000000807007c0c */ /* 0x000fe2000e701270 */
[C---:B------:R-:W-:Y:S01]  /*12450*/  IMAD.WIDE R100, R9.reuse, 0x2, R4 ;  /* 0x0000000209647825 */ /* 0x040fe200078e0204 */
[----:B------:R2:W-:Y:S01]  /*12460*/  @P6 STG.E.U16 desc[UR14][R98.64], R53 ;  /* 0x0000003562006986 */ /* 0x0005e2000c10150e */
[----:B------:R-:W-:Y:S01]  /*12470*/  ISETP.LT.AND P4, PT, R8, UR10, !P4 ;  /* 0x0000000a08007c0c */ /* 0x000fe2000e781270 */
[----:B------:R-:W-:Y:S01]  /*12480*/  ULDC UR6, c[0x0][0x22c] ;  /* 0x00008b0000067ab9 */ /* 0x000fe20000000800 */
[----:B------:R-:W-:Y:S01]  /*12490*/  VIADD R9, R9, UR4 ;  /* 0x0000000409097c36 */ /* 0x000fe20008000000 */
[----:B------:R-:W-:Y:S01]  /*124a0*/  ISETP.LT.AND P6, PT, R7, UR12, !P3 ;  /* 0x0000000c07007c0c */ /* 0x000fe2000dfc1270 */
[----:B------:R-:W-:Y:S01]  /*124b0*/  ULDC UR4, c[0x0][0x248] ;  /* 0x0000920000047ab9 */ /* 0x000fe20000000800 */
[----:B------:R-:W-:Y:S01]  /*124c0*/  PRMT R102, R53, 0x7632, R102 ;  /* 0x0000763235667816 */ /* 0x000fe20000000066 */
[----:B------:R-:W-:Y:S01]  /*124d0*/  VIADD R0, R6, 0x27 ;  /* 0x0000002706007836 */ /* 0x000fe20000000000 */
[----:B------:R-:W-:Y:S01]  /*124e0*/  ULDC UR8, c[0x0][0x228] ;  /* 0x00008a0000087ab9 */ /* 0x000fe20000000800 */
[C---:B-1----:R-:W-:Y:S01]  /*124f0*/  IMAD.WIDE R10, R9.reuse, 0x2, R2 ;  /* 0x00000002090a7825 */ /* 0x042fe200078e0202 */
[----:B------:R-:W-:Y:S01]  /*12500*/  ULDC UR10, c[0x0][0x228] ;  /* 0x00008a00000a7ab9 */ /* 0x000fe20000000800 */
[----:B------:R-:W-:Y:S01]  /*12510*/  ULDC UR12, c[0x0][0x228] ;  /* 0x00008a00000c7ab9 */ /* 0x000fe20000000800 */
[----:B------:R-:W-:Y:S01]  /*12520*/  ULDC UR16, c[0x0][0x228] ;  /* 0x00008a0000107ab9 */ /* 0x000fe20000000800 */
[----:B--2---:R-:W-:-:S02]  /*12530*/  VIADD R99, R9, UR4 ;  /* 0x0000000409637c36 */ /* 0x004fc40008000000 */
[----:B------:R-:W-:Y:S01]  /*12540*/  IMAD.WIDE R52, R9, 0x2, R4 ;  /* 0x0000000209347825 */ /* 0x000fe200078e0204 */
[----:B------:R-:W-:Y:S01]  /*12550*/  PRMT R9, R49, 0x7632, R9 ;  /* 0x0000763231097816 */ /* 0x000fe20000000009 */
[----:B------:R-:W-:Y:S01]  /*12560*/  @P5 STG.E.U16 desc[UR14][R100.64], R102 ;  /* 0x0000006664005986 */ /* 0x000fe2000c10150e */
[----:B------:R-:W-:Y:S01]  /*12570*/  ISETP.GE.AND P5, PT, R0, UR6, PT ;  /* 0x0000000600007c0c */ /* 0x000fe2000bfa6270 */
[----:B------:R-:W-:Y:S01]  /*12580*/  IMAD.WIDE R96, R99, 0x2, R2 ;  /* 0x0000000263607825 */ /* 0x000fe200078e0202 */
[----:B------:R-:W-:Y:S01]  /*12590*/  ULDC UR4, c[0x0][0x22c] ;  /* 0x00008b0000047ab9 */ /* 0x000fe20000000800 */
[----:B------:R-:W-:Y:S01]  /*125a0*/  @P0 STG.E.U16 desc[UR14][R10.64], R49 ;  /* 0x000000310a000986 */ /* 0x000fe2000c10150e */
[----:B------:R-:W-:Y:S01]  /*125b0*/  ISETP.LT.AND P3, PT, R8, UR8, !P3 ;  /* 0x0000000808007c0c */ /* 0x000fe2000df61270 */
[----:B------:R-:W-:Y:S01]  /*125c0*/  VIADD R0, R6, 0x28 ;  /* 0x0000002806007836 */ /* 0x000fe20000000000 */
[----:B------:R-:W-:Y:S01]  /*125d0*/  ULDC UR6, c[0x0][0x22c] ;  /* 0x00008b0000067ab9 */ /* 0x000fe20000000800 */
[----:B------:R1:W-:Y:S01]  /*125e0*/  @P4 STG.E.U16 desc[UR14][R52.64], R9 ;  /* 0x0000000934004986 */ /* 0x0003e2000c10150e */
[----:B------:R-:W-:-:S03]  /*125f0*/  ULDC UR8, c[0x0][0x22c] ;  /* 0x00008b0000087ab9 */ /* 0x000fc60000000800 */
[----:B------:R2:W-:Y:S01]  /*12600*/  @P6 STG.E.U16 desc[UR14][R96.64], R54 ;  /* 0x0000003660006986 */ /* 0x0005e2000c10150e */
[----:B------:R-:W-:Y:S01]  /*12610*/  ISETP.LT.AND P6, PT, R7, UR10, !P1 ;  /* 0x0000000a07007c0c */ /* 0x000fe2000cfc1270 */
[----:B------:R-:W-:Y:S01]  /*12620*/  ULDC UR10, c[0x0][0x228] ;  /* 0x00008a00000a7ab9 */ /* 0x000fe20000000800 */
[----:B------:R-:W-:Y:S01]  /*12630*/  ISETP.GE.AND P0, PT, R0, UR4, PT ;  /* 0x0000000400007c0c */ /* 0x000fe2000bf06270 */
[----:B------:R-:W-:Y:S01]  /*12640*/  ULDC UR4, c[0x0][0x248] ;  /* 0x0000920000047ab9 */ /* 0x000fe20000000800 */
[----:B------:R-:W-:Y:S01]  /*12650*/  ISETP.LT.AND P1, PT, R8, UR12, !P1 ;  /* 0x0000000c08007c0c */ /* 0x000fe2000cf21270 */
[----:B------:R-:W-:Y:S01]  /*12660*/  VIADD R0, R6, 0x29 ;  /* 0x0000002906007836 */ /* 0x000fe20000000000 */
[----:B------:R-:W-:Y:S01]  /*12670*/  ULDC UR12, c[0x0][0x228] ;  /* 0x00008a00000c7ab9 */ /* 0x000fe20000000800 */
[C---:B-1----:R-:W-:Y:S01]  /*12680*/  VIADD R9, R99.reuse, UR4 ;  /* 0x0000000463097c36 */ /* 0x042fe20008000000 */
[----:B------:R-:W-:Y:S01]  /*12690*/  ULDC UR4, c[0x0][0x22c] ;  /* 0x00008b0000047ab9 */ /* 0x000fe20000000800 */
[----:B------:R-:W-:Y:S01]  /*126a0*/  IMAD.WIDE R10, R99, 0x2, R4 ;  /* 0x00000002630a7825 */ /* 0x000fe200078e0204 */
[----:B------:R-:W-:Y:S01]  /*126b0*/  ISETP.GE.AND P4, PT, R0, UR6, PT ;  /* 0x0000000600007c0c */ /* 0x000fe2000bf86270 */
[----:B------:R-:W-:Y:S01]  /*126c0*/  ULDC UR6, c[0x0][0x248] ;  /* 0x0000920000067ab9 */ /* 0x000fe20000000800 */
[----:B--2---:R-:W-:Y:S01]  /*126d0*/  PRMT R54, R54, 0x7632, R54 ;  /* 0x0000763236367816 */ /* 0x004fe20000000036 */
[----:B------:R-:W-:Y:S01]  /*126e0*/  IMAD.WIDE R48, R9, 0x2, R2 ;  /* 0x0000000209307825 */ /* 0x000fe200078e0202 */
[----:B------:R-:W-:-:S03]  /*126f0*/  PRMT R0, R50, 0x7632, R0 ;  /* 0x0000763232007816 */ /* 0x000fc60000000000 */
[----:B------:R-:W-:Y:S01]  /*12700*/  IMAD.WIDE R52, R9, 0x2, R4 ;  /* 0x0000000209347825 */ /* 0x000fe200078e0204 */
[----:B------:R1:W-:Y:S03]  /*12710*/  @P3 STG.E.U16 desc[UR14][R10.64], R54 ;  /* 0x000000360a003986 */ /* 0x0003e6000c10150e */
[----:B------:R-:W-:Y:S01]  /*12720*/  VIADD R96, R6, 0x2a ;  /* 0x0000002a06607836 */ /* 0x000fe20000000000 */
[----:B------:R2:W-:Y:S04]  /*12730*/  @P6 STG.E.U16 desc[UR14][R48.64], R50 ;  /* 0x0000003230006986 */ /* 0x0005e8000c10150e */
[----:B------:R3:W-:Y:S01]  /*12740*/  @P1 STG.E.U16 desc[UR14][R52.64], R0 ;  /* 0x0000000034001986 */ /* 0x0007e2000c10150e */
[----:B------:R-:W-:Y:S01]  /*12750*/  ISETP.LT.AND P1, PT, R7, UR10, !P2 ;  /* 0x0000000a07007c0c */ /* 0x000fe2000d721270 */
[----:B------:R-:W-:Y:S01]  /*12760*/  ULDC UR10, c[0x0][0x228] ;  /* 0x00008a00000a7ab9 */ /* 0x000fe20000000800 */
[----:B------:R-:W-:Y:S01]  /*12770*/  ISETP.GE.AND P3, PT, R96, UR4, PT ;  /* 0x0000000460007c0c */ /* 0x000fe2000bf66270 */
[----:B------:R-:W-:Y:S01]  /*12780*/  ULDC UR4, c[0x0][0x248] ;  /* 0x0000920000047ab9 */ /* 0x000fe20000000800 */
[C---:B------:R-:W-:Y:S01]  /*12790*/  ISETP.LT.AND P2, PT, R8.reuse, UR12, !P2 ;  /* 0x0000000c08007c0c */ /* 0x040fe2000d741270 */
[----:B------:R-:W-:Y:S01]  /*127a0*/  VIADD R9, R9, UR4 ;  /* 0x0000000409097c36 */ /* 0x000fe20008000000 */
[----:B------:R-:W-:Y:S01]  /*127b0*/  ISETP.LT.AND P6, PT, R7, UR16, !P5 ;  /* 0x0000001007007c0c */ /* 0x000fe2000efc1270 */
[----:B------:R-:W-:Y:S01]  /*127c0*/  ULDC UR4, c[0x0][0x248] ;  /* 0x0000920000047ab9 */ /* 0x000fe20000000800 */
[----:B------:R-:W-:Y:S01]  /*127d0*/  ISETP.LT.AND P5, PT, R8, UR18, !P5 ;  /* 0x0000001208007c0c */ /* 0x000fe2000efa1270 */
[----:B-1----:R-:W-:Y:S01]  /*127e0*/  IMAD.WIDE R10, R9, 0x2, R2 ;  /* 0x00000002090a7825 */ /* 0x002fe200078e0202 */
[----:B--2---:R-:W-:Y:S01]  /*127f0*/  PRMT R50, R55, 0x7632, R50 ;  /* 0x0000763237327816 */ /* 0x004fe20000000032 */
[----:B------:R-:W-:Y:S01]  /*12800*/  ULDC UR12, c[0x0][0x228] ;  /* 0x00008a00000c7ab9 */ /* 0x000fe20000000800 */
[----:B------:R-:W-:Y:S01]  /*12810*/  ULDC UR16, c[0x0][0x228] ;  /* 0x00008a0000107ab9 */ /* 0x000fe20000000800 */
[----:B------:R-:W-:-:S02]  /*12820*/  VIADD R99, R9, UR6 ;  /* 0x0000000609637c36 */ /* 0x000fc40008000000 */
[----:B---3--:R-:W-:Y:S02]  /*12830*/  VIADD R0, R6, 0x2b ;  /* 0x0000002b06007836 */ /* 0x008fe40000000000 */
[----:B------:R-:W-:Y:S01]  /*12840*/  IMAD.WIDE R48, R9, 0x2, R4 ;  /* 0x0000000209307825 */ /* 0x000fe200078e0204 */
[----:B------:R-:W-:Y:S01]  /*12850*/  @P1 STG.E.U16 desc[UR14][R10.64], R55 ;  /* 0x000000370a001986 */ /* 0x000fe2000c10150e */
[----:B------:R-:W-:Y:S01]  /*12860*/  ULDC UR6, c[0x0][0x22c] ;  /* 0x00008b0000067ab9 */ /* 0x000fe20000000800 */
[----:B------:R-:W-:Y:S01]  /*12870*/  ISETP.GE.AND P1, PT, R0, UR8, PT ;  /* 0x0000000800007c0c */ /* 0x000fe2000bf26270 */
[----:B------:R-:W-:Y:S01]  /*12880*/  IMAD.WIDE R52, R99, 0x2, R2 ;  /* 0x0000000263347825 */ /* 0x000fe200078e0202 */
[----:B------:R-:W-:Y:S01]  /*12890*/  ULDC UR8, c[0x0][0x228] ;  /* 0x00008a0000087ab9 */ /* 0x000fe20000000800 */
[----:B------:R1:W-:Y:S01]  /*128a0*/  @P2 STG.E.U16 desc[UR14][R48.64], R50 ;  /* 0x0000003230002986 */ /* 0x0003e2000c10150e */
[----:B------:R-:W-:Y:S01]  /*128b0*/  PRMT R9, R51, 0x7632, R9 ;  /* 0x0000763233097816 */ /* 0x000fe20000000009 */
[----:B------:R-:W-:Y:S01]  /*128c0*/  IMAD.WIDE R96, R99, 0x2, R4 ;  /* 0x0000000263607825 */ /* 0x000fe200078e0204 */
[C---:B------:R-:W-:Y:S01]  /*128d0*/  ISETP.LT.AND P2, PT, R7.reuse, UR8, !P0 ;  /* 0x0000000807007c0c */ /* 0x040fe2000c741270 */
[----:B------:R2:W-:Y:S01]  /*128e0*/  @P6 STG.E.U16 desc[UR14][R52.64], R51 ;  /* 0x0000003334006986 */ /* 0x0005e2000c10150e */
[----:B------:R-:W-:Y:S01]  /*128f0*/  ISETP.LT.AND P0, PT, R8, UR10, !P0 ;  /* 0x0000000a08007c0c */ /* 0x000fe2000c701270 */
[----:B------:R-:W-:Y:S01]  /*12900*/  VIADD R0, R6, 0x2c ;  /* 0x0000002c06007836 */ /* 0x000fe20000000000 */
[----:B------:R-:W-:Y:S01]  /*12910*/  ISETP.LT.AND P6, PT, R7, UR12, !P4 ;  /* 0x0000000c07007c0c */ /* 0x000fe2000e7c1270 */
[----:B------:R3:W-:Y:S01]  /*12920*/  @P5 STG.E.U16 desc[UR14][R96.64], R9 ;  /* 0x0000000960005986 */ /* 0x0007e2000c10150e */
[----:B------:R-:W-:Y:S01]  /*12930*/  ULDC UR8, c[0x0][0x228] ;  /* 0x00008a0000087ab9 */ /* 0x000fe20000000800 */
[----:B------:R-:W-:Y:S01]  /*12940*/  ULDC UR10, c[0x0][0x228] ;  /* 0x00008a00000a7ab9 */ /* 0x000fe20000000800 */
[----:B------:R-:W-:Y:S01]  /*12950*/  ULDC UR18, c[0x0][0x228] ;  /* 0x00008a0000127ab9 */ /* 0x000fe20000000800 */
[----:B-1----:R-:W-:Y:S01]  /*12960*/  VIADD R49, R99, UR4 ;  /* 0x0000000463317c36 */ /* 0x002fe20008000000 */
[----:B------:R-:W-:Y:S01]  /*12970*/  ULDC UR4, c[0x0][0x248] ;  /* 0x0000920000047ab9 */ /* 0x000fe20000000800 */
[----:B------:R-:W-:-:S02]  /*12980*/  ULDC UR12, c[0x0][0x228] ;  /* 0x00008a00000c7ab9 */ /* 0x000fc40000000800 */
[----:B------:R-:W-:Y:S01]  /*12990*/  IMAD.WIDE R10, R49, 0x2, R2 ;  /* 0x00000002310a7825 */ /* 0x000fe200078e0202 */
[----:B--2---:R-:W-:-:S03]  /*129a0*/  PRMT R52, R44, 0x7632, R52 ;  /* 0x000076322c347816 */ /* 0x004fc60000000034 */
[C---:B---3--:R-:W-:Y:S01]  /*129b0*/  VIADD R9, R49.reuse, UR4 ;  /* 0x0000000431097c36 */ /* 0x048fe20008000000 */
[----:B------:R-:W-:Y:S01]  /*129c0*/  ISETP.GE.AND P5, PT, R0, UR6, PT ;  /* 0x0000000600007c0c */ /* 0x000fe2000bfa6270 */
[----:B------:R-:W-:Y:S01]  /*129d0*/  IMAD.WIDE R48, R49, 0x2, R4 ;  /* 0x0000000231307825 */ /* 0x000fe200078e0204 */
[----:B------:R1:W-:Y:S01]  /*129e0*/  @P2 STG.E.U16 desc[UR14][R10.64], R44 ;  /* 0x0000002c0a002986 */ /* 0x0003e2000c10150e */
[----:B------:R-:W-:Y:S01]  /*129f0*/  ULDC UR4, c[0x0][0x22c] ;  /* 0x00008b0000047ab9 */ /* 0x000fe20000000800 */
[----:B------:R-:W-:Y:S01]  /*12a00*/  ISETP.LT.AND P4, PT, R8, UR8, !P4 ;  /* 0x0000000808007c0c */ /* 0x000fe2000e781270 */
[----:B------:R-:W-:Y:S01]  /*12a10*/  IMAD.WIDE R50, R9, 0x2, R2 ;  /* 0x0000000209327825 */ /* 0x000fe200078e0202 */
[----:B------:R-:W-:Y:S01]  /*12a20*/  @P0 STG.E.U16 desc[UR14][R48.64], R52 ;  /* 0x0000003430000986 */ /* 0x000fe2000c10150e */
[----:B------:R-:W-:Y:S01]  /*12a30*/  ULDC UR6, c[0x0][0x22c] ;  /* 0x00008b0000067ab9 */ /* 0x000fe20000000800 */
[----:B------:R-:W-:Y:S01]  /*12a40*/  ULDC UR8, c[0x0][0x228] ;  /* 0x00008a0000087ab9 */ /* 0x000fe20000000800 */
[----:B------:R-:W-:Y:S01]  /*12a50*/  VIADD R0, R6, 0x2d ;  /* 0x0000002d06007836 */ /* 0x000fe20000000000 */
[----:B------:R2:W-:Y:S01]  /*12a60*/  @P6 STG.E.U16 desc[UR14][R50.64], R40 ;  /* 0x0000002832006986 */ /* 0x0005e2000c10150e */
[----:B------:R-:W-:Y:S01]  /*12a70*/  ISETP.LT.AND P6, PT, R7, UR10, !P3 ;  /* 0x0000000a07007c0c */ /* 0x000fe2000dfc1270 */
[----:B------:R-:W-:Y:S01]  /*12a80*/  ULDC UR10, c[0x0][0x228] ;  /* 0x00008a00000a7ab9 */ /* 0x000fe20000000800 */
[----:B------:R-:W-:Y:S01]  /*12a90*/  ISETP.LT.AND P3, PT, R8, UR12, !P3 ;  /* 0x0000000c08007c0c */ /* 0x000fe2000df61270 */
[----:B-1----:R-:W-:Y:S01]  /*12aa0*/  IMAD.WIDE R10, R9, 0x2, R4 ;  /* 0x00000002090a7825 */ /* 0x002fe200078e0204 */
[----:B------:R-:W-:Y:S01]  /*12ab0*/  ISETP.GE.AND P2, PT, R0, UR4, PT ;  /* 0x0000000400007c0c */ /* 0x000fe2000bf46270 */
[----:B------:R-:W-:Y:S01]  /*12ac0*/  ULDC UR4, c[0x0][0x248] ;  /* 0x0000920000047ab9 */ /* 0x000fe20000000800 */
[----:B------:R-:W-:Y:S01]  /*12ad0*/  ULDC UR12, c[0x0][0x228] ;  /* 0x00008a00000c7ab9 */ /* 0x000fe20000000800 */
[----:B------:R-:W-:-:S02]  /*12ae0*/  VIADD R0, R6, 0x2e ;  /* 0x0000002e06007836 */ /* 0x000fc40000000000 */
[----:B------:R-:W-:Y:S01]  /*12af0*/  VIADD R53, R9, UR4 ;  /* 0x0000000409357c36 */ /* 0x000fe20008000000 */
[----:B------:R-:W-:Y:S01]  /*12b00*/  ULDC UR4, c[0x0][0x22c] ;  /* 0x00008b0000047ab9 */ /* 0x000fe20000000800 */
[----:B--2---:R-:W-:Y:S02]  /*12b10*/  PRMT R40, R40, 0x7632, R40 ;  /* 0x0000763228287816 */ /* 0x004fe40000000028 */
[----:B------:R-:W-:Y:S01]  /*12b20*/  ISETP.GE.AND P0, PT, R0, UR6, PT ;  /* 0x0000000600007c0c */ /* 0x000fe2000bf06270 */
[----:B------:R-:W-:Y:S01]  /*12b30*/  IMAD.WIDE R48, R53, 0x2, R2 ;  /* 0x0000000235307825 */ /* 0x000fe200078e0202 */
[----:B------:R-:W-:-:S03]  /*12b40*/  PRMT R0, R45, 0x7632, R0 ;  /* 0x000076322d007816 */ /* 0x000fc60000000000 */
        /* <DEDUP_REMOVED lines=10> */
[C---:B------:R-:W-:Y:S01]  /*12bf0*/  ISETP.LT.AND P1, PT, R8.reuse, UR10, !P1 ;  /* 0x0000000a08007c0c */ /* 0x040fe2000cf21270 */
[----:B------:R-:W-:Y:S01]  /*12c00*/  ULDC UR4, c[0x0][0x22c] ;  /* 0x00008b0000047ab9 */ /* 0x000fe20000000800 */
[----:B------:R-:W-:Y:S01]  /*12c10*/  ISETP.LT.AND P6, PT, R7, UR12, !P5 ;  /* 0x0000000c07007c0c */ /* 0x000fe2000efc1270 */
[----:B------:R-:W-:Y:S01]  /*12c20*/  VIADD R9, R53, UR6 ;  /* 0x0000000635097c36 */ /* 0x000fe20008000000 */
[----:B-1----:R-:W-:Y:S01]  /*12c30*/  PRMT R40, R41, 0x7632, R40 ;  /* 0x0000763229287816 */ /* 0x002fe20000000028 */
[C---:B------:R-:W-:Y:S01]  /*12c40*/  IMAD.WIDE R10, R53.reuse, 0x2, R2 ;  /* 0x00000002350a7825 */ /* 0x040fe200078e0202 */
[----:B------:R-:W-:Y:S01]  /*12c50*/  ISETP.LT.AND P5, PT, R8, UR16, !P5 ;  /* 0x0000001008007c0c */ /* 0x000fe2000efa1270 */
[----:B------:R-:W-:Y:S01]  /*12c60*/  ULDC UR8, c[0x0][0x228] ;  /* 0x00008a0000087ab9 */ /* 0x000fe20000000800 */
[----:B------:R-:W-:Y:S01]  /*12c70*/  ULDC UR10, c[0x0][0x228] ;  /* 0x00008a00000a7ab9 */ /* 0x000fe20000000800 */
[----:B--2---:R-:W-:Y:S01]  /*12c80*/  VIADD R0, R6, 0x30 ;  /* 0x0000003006007836 */ /* 0x004fe20000000000 */
[----:B------:R-:W-:Y:S01]  /*12c90*/  ULDC UR12, c[0x0][0x228] ;  /* 0x00008a00000c7ab9 */ /* 0x000fe20000000800 */
[----:B------:R-:W-:Y:S01]  /*12ca0*/  IMAD.WIDE R44, R53, 0x2, R4 ;  /* 0x00000002352c7825 */ /* 0x000fe200078e0204 */
[----:B------:R1:W-:Y:S01]  /*12cb0*/  @P3 STG.E.U16 desc[UR14][R10.64], R41 ;  /* 0x000000290a003986 */ /* 0x0003e2000c10150e */
[----:B------:R-:W-:Y:S01]  /*12cc0*/  PRMT R52, R46, 0x7632, R52 ;  /* 0x000076322e347816 */ /* 0x000fe20000000034 */
        /* <DEDUP_REMOVED lines=13> */
[----:B------:R-:W-:Y:S01]  /*12da0*/  VIADD R0, R6, 0x31 ;  /* 0x0000003106007836 */ /* 0x000fe20000000000 */
[----:B------:R-:W-:Y:S01]  /*12db0*/  @P5 STG.E.U16 desc[UR14][R50.64], R52 ;  /* 0x0000003432005986 */ /* 0x000fe2000c10150e */
[C---:B-1----:R-:W-:Y:S01]  /*12dc0*/  IMAD.WIDE R10, R9.reuse, 0x2, R2 ;  /* 0x00000002090a7825 */ /* 0x042fe200078e0202 */
[----:B------:R-:W-:Y:S01]  /*12dd0*/  ULDC UR10, c[0x0][0x228] ;  /* 0x00008a00000a7ab9 */ /* 0x000fe20000000800 */
[----:B------:R-:W-:Y:S01]  /*12de0*/  ULDC UR12, c[0x0][0x228] ;  /* 0x00008a00000c7ab9 */ /* 0x000fe20000000800 */
[----:B------:R-:W-:Y:S01]  /*12df0*/  ULDC UR16, c[0x0][0x228] ;  /* 0x00008a0000107ab9 */ /* 0x000fe20000000800 */
[----:B--2---:R-:W-:-:S02]  /*12e00*/  VIADD R49, R9, UR4 ;  /* 0x0000000409317c36 */ /* 0x004fc40008000000 */
[----:B------:R-:W-:Y:S01]  /*12e10*/  IMAD.WIDE R40, R9, 0x2, R4 ;  /* 0x0000000209287825 */ /* 0x000fe200078e0204 */
[----:B------:R-:W-:Y:S02]  /*12e20*/  PRMT R9, R42, 0x7632, R9 ;  /* 0x000076322a097816 */ /* 0x000fe40000000009 */
[----:B------:R-:W-:Y:S01]  /*12e30*/  ISETP.GE.AND P5, PT, R0, UR6, PT ;  /* 0x0000000600007c0c */ /* 0x000fe2000bfa6270 */
[----:B------:R-:W-:Y:S01]  /*12e40*/  IMAD.WIDE R44, R49, 0x2, R2 ;  /* 0x00000002312c7825 */ /* 0x000fe200078e0202 */
[----:B------:R-:W-:Y:S01]  /*12e50*/  @P1 STG.E.U16 desc[UR14][R10.64], R42 ;  /* 0x0000002a0a001986 */ /* 0x000fe2000c10150e */
[----:B------:R-:W-:Y:S01]  /*12e60*/  ULDC UR4, c[0x0][0x22c] ;  /* 0x00008b0000047ab9 */ /* 0x000fe20000000800 */
[----:B------:R-:W-:Y:S01]  /*12e70*/  ISETP.LT.AND P0, PT, R8, UR8, !P0 ;  /* 0x0000000808007c0c */ /* 0x000fe2000c701270 */
[----:B------:R-:W-:Y:S01]  /*12e80*/  VIADD R0, R6, 0x32 ;  /* 0x0000003206007836 */ /* 0x000fe20000000000 */
[----:B------:R1:W-:Y:S01]  /*12e90*/  @P2 STG.E.U16 desc[UR14][R40.64], R9 ;  /* 0x0000000928002986 */ /* 0x0003e2000c10150e */
[----:B------:R-:W-:Y:S01]  /*12ea0*/  ULDC UR6, c[0x0][0x22c] ;  /* 0x00008b0000067ab9 */ /* 0x000fe20000000800 */
[----:B------:R-:W-:-:S02]  /*12eb0*/  ULDC UR8, c[0x0][0x228] ;  /* 0x00008a0000087ab9 */ /* 0x000fc40000000800 */
        /* <DEDUP_REMOVED lines=28> */
[C---:B-1----:R-:W-:Y:S01]  /*13080*/  VIADD R47, R9.reuse, UR6 ;  /* 0x00000006092f7c36 */ /* 0x042fe20008000000 */
[----:B------:R-:W-:Y:S01]  /*13090*/  ULDC UR8, c[0x0][0x228] ;  /* 0x00008a0000087ab9 */ /* 0x000fe20000000800 */
[C---:B------:R-:W-:Y:S01]  /*130a0*/  IMAD.WIDE R10, R9.reuse, 0x2, R2 ;  /* 0x00000002090a7825 */ /* 0x040fe200078e0202 */
[----:B------:R-:W-:Y:S01]  /*130b0*/  ISETP.LT.AND P5, PT, R8, UR16, !P5 ;  /* 0x0000001008007c0c */ /* 0x000fe2000efa1270 */
[----:B------:R-:W-:Y:S01]  /*130c0*/  ULDC UR10, c[0x0][0x228] ;  /* 0x00008a00000a7ab9 */ /* 0x000fe20000000800 */
[----:B------:R-:W-:Y:S01]  /*130d0*/  ULDC UR12, c[0x0][0x228] ;  /* 0x00008a00000c7ab9 */ /* 0x000fe20000000800 */
[----:B--2---:R-:W-:Y:S01]  /*130e0*/  IMAD.WIDE R40, R9, 0x2, R4 ;  /* 0x0000000209287825 */ /* 0x004fe200078e0204 */
[----:B------:R-:W-:-:S03]  /*130f0*/  PRMT R9, R36, 0x7632, R9 ;  /* 0x0000763224097816 */ /* 0x000fc60000000009 */
[----:B---3--:R-:W-:Y:S01]  /*13100*/  VIADD R0, R6, 0x35 ;  /* 0x0000003506007836 */ /* 0x008fe20000000000 */
[----:B------:R-:W-:Y:S01]  /*13110*/  PRMT R46, R32, 0x7632, R46 ;  /* 0x00007632202e7816 */ /* 0x000fe2000000002e */
[----:B------:R-:W-:Y:S01]  /*13120*/  IMAD.WIDE R42, R47, 0x2, R2 ;  /* 0x000000022f2a7825 */ /* 0x000fe200078e0202 */
[----:B------:R-:W-:Y:S01]  /*13130*/  @P4 STG.E.U16 desc[UR14][R10.64], R36 ;  /* 0x000000240a004986 */ /* 0x000fe2000c10150e */
[----:B------:R-:W-:Y:S01]  /*13140*/  ULDC UR6, c[0x0][0x22c] ;  /* 0x00008b0000067ab9 */ /* 0x000fe20000000800 */
[----:B------:R-:W-:Y:S01]  /*13150*/  ISETP.GE.AND P4, PT, R0, UR4, PT ;  /* 0x0000000400007c0c */ /* 0x000fe2000bf86270 */
[----:B------:R-:W-:Y:S01]  /*13160*/  ULDC UR4, c[0x0][0x248] ;  /* 0x0000920000047ab9 */ /* 0x000fe20000000800 */
[----:B------:R1:W-:Y:S01]  /*13170*/  @P3 STG.E.U16 desc[UR14][R40.64], R9 ;  /* 0x0000000928003986 */ /* 0x0003e2000c10150e */
[----:B------:R-:W-:Y:S01]  /*13180*/  ISETP.LT.AND P3, PT, R7, UR8, !P1 ;  /* 0x0000000807007c0c */ /* 0x000fe2000cf61270 */
[----:B------:R-:W-:Y:S01]  /*13190*/  IMAD.WIDE R44, R47, 0x2, R4 ;  /* 0x000000022f2c7825 */ /* 0x000fe200078e0204 */
[----:B------:R-:W-:Y:S01]  /*131a0*/  ISETP.LT.AND P1, PT, R8, UR10, !P1 ;  /* 0x0000000a08007c0c */ /* 0x000fe2000cf21270 */
[----:B------:R2:W-:Y:S01]  /*131b0*/  @P6 STG.E.U16 desc[UR14][R42.64], R32 ;  /* 0x000000202a006986 */ /* 0x0005e2000c10150e */
[----:B------:R-:W-:Y:S01]  /*131c0*/  ISETP.LT.AND P6, PT, R7, UR12, !P2 ;  /* 0x0000000c07007c0c */ /* 0x000fe2000d7c1270 */
[----:B------:R-:W-:Y:S01]  /*131d0*/  VIADD R0, R6, 0x36 ;  /* 0x0000003606007836 */ /* 0x000fe20000000000 */
[----:B------:R-:W-:Y:S01]  /*131e0*/  ULDC UR8, c[0x0][0x228] ;  /* 0x00008a0000087ab9 */ /* 0x000fe20000000800 */
[----:B------:R-:W-:Y:S01]  /*131f0*/  ULDC UR16, c[0x0][0x228] ;  /* 0x00008a0000107ab9 */ /* 0x000fe20000000800 */
[----:B-1----:R-:W-:Y:S01]  /*13200*/  VIADD R41, R47, UR4 ;  /* 0x000000042f297c36 */ /* 0x002fe20008000000 */
[----:B------:R-:W-:Y:S01]  /*13210*/  ULDC UR4, c[0x0][0x248] ;  /* 0x0000920000047ab9 */ /* 0x000fe20000000800 */
[----:B------:R-:W-:Y:S01]  /*13220*/  @P5 STG.E.U16 desc[UR14][R44.64], R46 ;  /* 0x0000002e2c005986 */ /* 0x000fe2000c10150e */
[----:B------:R-:W-:Y:S01]  /*13230*/  ULDC UR10, c[0x0][0x228] ;  /* 0x00008a00000a7ab9 */ /* 0x000fe20000000800 */
[----:B------:R-:W-:Y:S01]  /*13240*/  VIADD R9, R41, UR4 ;  /* 0x0000000429097c36 */ /* 0x000fe20008000000 */
[----:B--2---:R-:W-:Y:S01]  /*13250*/  PRMT R32, R37, 0x7632, R32 ;  /* 0x0000763225207816 */ /* 0x004fe20000000020 */
[C---:B------:R-:W-:Y:S01]  /*13260*/  IMAD.WIDE R10, R41.reuse, 0x2, R2 ;  /* 0x00000002290a7825 */ /* 0x040fe200078e0202 */
[----:B------:R-:W-:Y:S01]  /*13270*/  ISETP.GE.AND P5, PT, R0, UR6, PT ;  /* 0x0000000600007c0c */ /* 0x000fe2000bfa6270 */
[----:B------:R-:W-:Y:S01]  /*13280*/  ULDC UR4, c[0x0][0x22c] ;  /* 0x00008b0000047ab9 */ /* 0x000fe20000000800 */
[----:B------:R-:W-:Y:S01]  /*13290*/  ULDC UR12, c[0x0][0x228] ;  /* 0x00008a00000c7ab9 */ /* 0x000fe20000000800 */
        /* <DEDUP_REMOVED lines=17> */
[----:B--2---:R-:W-:-:S03]  /*133b0*/  VIADD R41, R9, UR4 ;  /* 0x0000000409297c36 */ /* 0x004fc60008000000 */
[----:B------:R-:W-:Y:S01]  /*133c0*/  ISETP.GE.AND P1, PT, R0, UR6, PT ;  /* 0x0000000600007c0c */ /* 0x000fe2000bf26270 */
[----:B------:R-:W-:Y:S01]  /*133d0*/  IMAD.WIDE R36, R41, 0x2, R4 ;  /* 0x0000000229247825 */ /* 0x000fe200078e0204 */
[----:B------:R-:W-:Y:S01]  /*133e0*/  PRMT R0, R33, 0x7632, R0 ;  /* 0x0000763221007816 */ /* 0x000fe20000000000 */
[----:B------:R-:W-:Y:S01]  /*133f0*/  ULDC UR4, c[0x0][0x22c] ;  /* 0x00008b0000047ab9 */ /* 0x000fe20000000800 */
[----:B------:R-:W-:Y:S01]  /*13400*/  PRMT R9, R38, 0x7632, R9 ;  /* 0x0000763226097816 */ /* 0x000fe20000000009 */
[----:B---3--:R-:W-:Y:S01]  /*13410*/  IMAD.WIDE R32, R41, 0x2, R2 ;  /* 0x0000000229207825 */ /* 0x008fe200078e0202 */
[----:B------:R-:W-:Y:S01]  /*13420*/  ULDC UR6, c[0x0][0x248] ;  /* 0x0000920000067ab9 */ /* 0x000fe20000000800 */
[----:B------:R1:W-:Y:S02]  /*13430*/  @P2 STG.E.U16 desc[UR14][R10.64], R0 ;  /* 0x000000000a002986 */ /* 0x0003e4000c10150e */
[----:B------:R-:W-:Y:S02]  /*13440*/  VIADD R40, R6, 0x39 ;  /* 0x0000003906287836 */ /* 0x000fe40000000000 */
[----:B------:R2:W-:Y:S04]  /*13450*/  @P6 STG.E.U16 desc[UR14][R32.64], R38 ;  /* 0x0000002620006986 */ /* 0x0005e8000c10150e */
[----:B------:R3:W-:Y:S01]  /*13460*/  @P0 STG.E.U16 desc[UR14][R36.64], R9 ;  /* 0x0000000924000986 */ /* 0x0007e2000c10150e */
[C---:B------:R-:W-:Y:S01]  /*13470*/  ISETP.LT.AND P0, PT, R7.reuse, UR10, !P4 ;  /* 0x0000000a07007c0c */ /* 0x040fe2000e701270 */
[----:B------:R-:W-:Y:S01]  /*13480*/  ULDC UR10, c[0x0][0x228] ;  /* 0x00008a00000a7ab9 */ /* 0x000fe20000000800 */
[----:B------:R-:W-:Y:S01]  /*13490*/  ISETP.GE.AND P2, PT, R40, UR4, PT ;  /* 0x0000000428007c0c */ /* 0x000fe2000bf46270 */
[----:B------:R-:W-:Y:S01]  /*134a0*/  ULDC UR4, c[0x0][0x248] ;  /* 0x0000920000047ab9 */ /* 0x000fe20000000800 */
[----:B------:R-:W-:Y:S01]  /*134b0*/  ISETP.LT.AND P4, PT, R8, UR12, !P4 ;  /* 0x0000000c08007c0c */ /* 0x000fe2000e781270 */
[----:B-1----:R-:W-:Y:S01]  /*134c0*/  VIADD R0, R6, 0x3a ;  /* 0x0000003a06007836 */ /* 0x002fe20000000000 */
[----:B------:R-:W-:Y:S01]  /*134d0*/  ISETP.LT.AND P6, PT, R7, UR16, !P5 ;  /* 0x0000001007007c0c */ /* 0x000fe2000efc1270 */
[----:B--2---:R-:W-:Y:S01]  /*134e0*/  VIADD R33, R41, UR4 ;  /* 0x0000000429217c36 */ /* 0x004fe20008000000 */
[----:B------:R-:W-:Y:S01]  /*134f0*/  PRMT R38, R34, 0x7632, R38 ;  /* 0x0000763222267816 */ /* 0x000fe20000000026 */
[----:B------:R-:W-:Y:S01]  /*13500*/  ULDC UR4, c[0x0][0x248] ;  /* 0x0000920000047ab9 */ /* 0x000fe20000000800 */
[----:B------:R-:W-:Y:S01]  /*13510*/  ULDC UR12, c[0x0][0x228] ;  /* 0x00008a00000c7ab9 */ /* 0x000fe20000000800 */
[----:B------:R-:W-:Y:S01]  /*13520*/  IMAD.WIDE R10, R33, 0x2, R2 ;  /* 0x00000002210a7825 */ /* 0x000fe200078e0202 */
[----:B------:R-:W-:Y:S01]  /*13530*/  PRMT R42, R39, 0x7632, R42 ;  /* 0x00007632272a7816 */ /* 0x000fe2000000002a */
[----:B------:R-:W-:-:S02]  /*13540*/  ULDC UR16, c[0x0][0x228] ;  /* 0x00008a0000107ab9 */ /* 0x000fc40000000800 */
[C---:B---3--:R-:W-:Y:S01]  /*13550*/  VIADD R9, R33.reuse, UR6 ;  /* 0x0000000621097c36 */ /* 0x048fe20008000000 */
[----:B------:R1:W-:Y:S01]  /*13560*/  @P0 STG.E.U16 desc[UR14][R10.64], R34 ;  /* 0x000000220a000986 */ /* 0x0003e2000c10150e */
[----:B------:R-:W-:Y:S01]  /*13570*/  IMAD.WIDE R32, R33, 0x2, R4 ;  /* 0x0000000221207825 */ /* 0x000fe200078e0204 */
[----:B------:R-:W-:Y:S01]  /*13580*/  ISETP.LT.AND P5, PT, R8, UR18, !P5 ;  /* 0x0000001208007c0c */ /* 0x000fe2000efa1270 */
[----:B------:R-:W-:Y:S01]  /*13590*/  ULDC UR6, c[0x0][0x22c] ;  /* 0x00008b0000067ab9 */ /* 0x000fe20000000800 */
[----:B------:R-:W-:Y:S01]  /*135a0*/  ISETP.GE.AND P0, PT, R0, UR8, PT ;  /* 0x0000000800007c0c */ /* 0x000fe2000bf06270 */
[----:B------:R-:W-:Y:S01]  /*135b0*/  IMAD.WIDE R36, R9, 0x2, R2 ;  /* 0x0000000209247825 */ /* 0x000fe200078e0202 */
[----:B------:R-:W-:Y:S01]  /*135c0*/  ULDC UR8, c[0x0][0x228] ;  /* 0x00008a0000087ab9 */ /* 0x000fe20000000800 */
[----:B------:R2:W-:Y:S01]  /*135d0*/  @P4 STG.E.U16 desc[UR14][R32.64], R38 ;  /* 0x0000002620004986 */ /* 0x0005e2000c10150e */
[----:B------:R-:W-:Y:S01]  /*135e0*/  ISETP.LT.AND P4, PT, R7, UR8, !P3 ;  /* 0x0000000807007c0c */ /* 0x000fe2000df81270 */
[----:B------:R-:W-:Y:S01]  /*135f0*/  IMAD.WIDE R40, R9, 0x2, R4 ;  /* 0x0000000209287825 */ /* 0x000fe200078e0204 */
[----:B------:R-:W-:Y:S01]  /*13600*/  ISETP.LT.AND P3, PT, R8, UR10, !P3 ;  /* 0x0000000a08007c0c */ /* 0x000fe2000df61270 */
[----:B------:R3:W-:Y:S01]  /*13610*/  @P6 STG.E.U16 desc[UR14][R36.64], R39 ;  /* 0x0000002724006986 */ /* 0x0007e2000c10150e */
[----:B------:R-:W-:Y:S01]  /*13620*/  ISETP.LT.AND P6, PT, R7, UR12, !P1 ;  /* 0x0000000c07007c0c */ /* 0x000fe2000cfc1270 */
[----:B------:R-:W-:Y:S01]  /*13630*/  VIADD R9, R9, UR4 ;  /* 0x0000000409097c36 */ /* 0x000fe20008000000 */
[----:B------:R-:W-:Y:S01]  /*13640*/  ULDC UR4, c[0x0][0x248] ;  /* 0x0000920000047ab9 */ /* 0x000fe20000000800 */
[----:B------:R-:W-:Y:S01]  /*13650*/  VIADD R0, R6, 0x3b ;  /* 0x0000003b06007836 */ /* 0x000fe20000000000 */
[----:B------:R-:W-:Y:S01]  /*13660*/  @P5 STG.E.U16 desc[UR14][R40.64], R42 ;  /* 0x0000002a28005986 */ /* 0x000fe2000c10150e */
[C---:B-1----:R-:W-:Y:S01]  /*13670*/  IMAD.WIDE R10, R9.reuse, 0x2, R2 ;  /* 0x00000002090a7825 */ /* 0x042fe200078e0202 */
[----:B------:R-:W-:Y:S01]  /*13680*/  ULDC UR8, c[0x0][0x228] ;  /* 0x00008a0000087ab9 */ /* 0x000fe20000000800 */
[----:B------:R-:W-:Y:S01]  /*13690*/  ULDC UR10, c[0x0][0x228] ;  /* 0x00008a00000a7ab9 */ /* 0x000fe20000000800 */
[----:B------:R-:W-:Y:S01]  /*136a0*/  ULDC UR12, c[0x0][0x228] ;  /* 0x00008a00000c7ab9 */ /* 0x000fe20000000800 */
[----:B--2---:R-:W-:Y:S01]  /*136b0*/  IMAD.WIDE R32, R9, 0x2, R4 ;  /* 0x0000000209207825 */ /* 0x004fe200078e0204 */
[----:B------:R-:W-:-:S03]  /*136c0*/  ULDC UR18, c[0x0][0x228] ;  /* 0x00008a0000127ab9 */ /* 0x000fc60000000800 */
[----:B---3--:R-:W-:Y:S01]  /*136d0*/  VIADD R39, R9, UR4 ;  /* 0x0000000409277c36 */ /* 0x008fe20008000000 */
        /* <DEDUP_REMOVED lines=38> */
[C---:B------:R-:W-:Y:S01]  /*13940*/  VIADD R39, R9.reuse, UR6 ;  /* 0x0000000609277c36 */ /* 0x040fe20008000000 */
[----:B------:R-:W-:Y:S01]  /*13950*/  ULDC UR8, c[0x0][0x228] ;  /* 0x00008a0000087ab9 */ /* 0x000fe20000000800 */
[C---:B-1----:R-:W-:Y:S01]  /*13960*/  IMAD.WIDE R10, R9.reuse, 0x2, R2 ;  /* 0x00000002090a7825 */ /* 0x042fe200078e0202 */
        /* <DEDUP_REMOVED lines=8> */
[----:B------:R1:W-:Y:S01]  /*139f0*/  @P2 STG.E.U16 desc[UR14][R10.64], R25 ;  /* 0x000000190a002986 */ /* 0x0003e2000c10150e */
        /* <DEDUP_REMOVED lines=11> */
[----:B-1----:R-:W-:Y:S01]  /*13ab0*/  VIADD R25, R39, UR4 ;  /* 0x0000000427197c36 */ /* 0x002fe20008000000 */
[----:B------:R-:W-:Y:S01]  /*13ac0*/  ULDC UR4, c[0x0][0x248] ;  /* 0x0000920000047ab9 */ /* 0x000fe20000000800 */
[----:B------:R1:W-:Y:S01]  /*13ad0*/  @P5 STG.E.U16 desc[UR14][R36.64], R24 ;  /* 0x0000001824005986 */ /* 0x0003e2000c10150e */
[----:B------:R-:W-:Y:S01]  /*13ae0*/  ULDC UR10, c[0x0][0x228] ;  /* 0x00008a00000a7ab9 */ /* 0x000fe20000000800 */
[C---:B--2---:R-:W-:Y:S01]  /*13af0*/  VIADD R9, R25.reuse, UR4 ;  /* 0x0000000419097c36 */ /* 0x044fe20008000000 */
[----:B------:R-:W-:Y:S01]  /*13b00*/  PRMT R32, R26, 0x7632, R32 ;  /* 0x000076321a207816 */ /* 0x000fe20000000020 */
[--C-:B------:R-:W-:Y:S01]  /*13b10*/  IMAD.WIDE R10, R25, 0x2, R2.reuse ;  /* 0x00000002190a7825 */ /* 0x100fe200078e0202 */
[----:B------:R-:W-:Y:S01]  /*13b20*/  ISETP.GE.AND P5, PT, R0, UR6, PT ;  /* 0x0000000600007c0c */ /* 0x000fe2000bfa6270 */
[----:B------:R-:W-:Y:S01]  /*13b30*/  ULDC UR6, c[0x0][0x228] ;  /* 0x00008a0000067ab9 */ /* 0x000fe20000000800 */
[----:B------:R-:W-:Y:S01]  /*13b40*/  ULDC UR4, c[0x0][0x22c] ;  /* 0x00008b0000047ab9 */ /* 0x000fe20000000800 */
[----:B---3--:R-:W-:Y:S01]  /*13b50*/  IMAD.WIDE R28, R9, 0x2, R2 ;  /* 0x00000002091c7825 */ /* 0x008fe200078e0202 */
[----:B------:R-:W-:Y:S01]  /*13b60*/  ULDC UR12, c[0x0][0x228] ;  /* 0x00008a00000c7ab9 */ /* 0x000fe20000000800 */
[----:B------:R-:W-:-:S02]  /*13b70*/  ULDC UR16, c[0x0][0x228] ;  /* 0x00008a0000107ab9 */ /* 0x000fc40000000800 */
[--C-:B-1----:R-:W-:Y:S01]  /*13b80*/  IMAD.WIDE R24, R25, 0x2, R4.reuse ;  /* 0x0000000219187825 */ /* 0x102fe200078e0204 */
[----:B------:R1:W-:Y:S03]  /*13b90*/  @P0 STG.E.U16 desc[UR14][R10.64], R26 ;  /* 0x0000001a0a000986 */ /* 0x0003e6000c10150e */
[----:B------:R-:W-:Y:S01]  /*13ba0*/  VIADD R0, R6, 0x41 ;  /* 0x0000004106007836 */ /* 0x000fe20000000000 */
[----:B------:R-:W-:Y:S01]  /*13bb0*/  @P4 STG.E.U16 desc[UR14][R24.64], R32 ;  /* 0x0000002018004986 */ /* 0x000fe2000c10150e */
[----:B------:R-:W-:Y:S01]  /*13bc0*/  ISETP.LT.AND P3, PT, R8, UR6, !P3 ;  /* 0x0000000608007c0c */ /* 0x000fe2000df61270 */
[----:B------:R-:W-:Y:S02]  /*13bd0*/  ULDC UR6, c[0x0][0x22c] ;  /* 0x00008b0000067ab9 */ /* 0x000fe40000000800 */
        /* <DEDUP_REMOVED lines=8> */
[C---:B------:R-:W-:Y:S01]  /*13c60*/  VIADD R33, R9.reuse, UR4 ;  /* 0x0000000409217c36 */ /* 0x040fe20008000000 */
[----:B------:R-:W-:Y:S01]  /*13c70*/  ULDC UR4, c[0x0][0x22c] ;  /* 0x00008b0000047ab9 */ /* 0x000fe20000000800 */
[----:B-1----:R-:W-:Y:S01]  /*13c80*/  IMAD.WIDE R10, R9, 0x2, R4 ;  /* 0x00000002090a7825 */ /* 0x002fe200078e0204 */
        /* <DEDUP_REMOVED lines=18> */
[----:B------:R-:W-:Y:S01]  /*13db0*/  ISETP.LT.AND P5, PT, R8, UR16, !P5 ;  /* 0x0000001008007c0c */ /* 0x000fe2000efa1270 */
[----:B-1----:R-:W-:Y:S01]  /*13dc0*/  IMAD.WIDE R10, R33, 0x2, R2 ;  /* 0x00000002210a7825 */ /* 0x002fe200078e0202 */
[----:B------:R-:W-:Y:S01]  /*13dd0*/  PRMT R30, R31, 0x7632, R30 ;  /* 0x000076321f1e7816 */ /* 0x000fe2000000001e */
[----:B------:R-:W-:Y:S01]  /*13de0*/  ULDC UR8, c[0x0][0x228] ;  /* 0x00008a0000087ab9 */ /* 0x000fe20000000800 */
[----:B------:R-:W-:Y:S01]  /*13df0*/  ULDC UR10, c[0x0][0x228] ;  /* 0x00008a00000a7ab9 */ /* 0x000fe20000000800 */
[----:B--2---:R-:W-:Y:S01]  /*13e00*/  VIADD R0, R6, 0x44 ;  /* 0x0000004406007836 */ /* 0x004fe20000000000 */
[----:B------:R-:W-:Y:S01]  /*13e10*/  PRMT R32, R56, 0x7632, R32 ;  /* 0x0000763238207816 */ /* 0x000fe20000000020 */
[----:B------:R-:W-:Y:S01]  /*13e20*/  IMAD.WIDE R24, R33, 0x2, R4 ;  /* 0x0000000221187825 */ /* 0x000fe200078e0204 */
[----:B------:R1:W-:Y:S01]  /*13e30*/  @P1 STG.E.U16 desc[UR14][R10.64], R31 ;  /* 0x0000001f0a001986 */ /* 0x0003e2000c10150e */
[----:B------:R-:W-:Y:S01]  /*13e40*/  ULDC UR12, c[0x0][0x228] ;  /* 0x00008a00000c7ab9 */ /* 0x000fe20000000800 */
[----:B------:R-:W-:Y:S01]  /*13e50*/  ULDC UR6, c[0x0][0x22c] ;  /* 0x00008b0000067ab9 */ /* 0x000fe20000000800 */
[C---:B------:R-:W-:Y:S01]  /*13e60*/  IMAD.WIDE R26, R9.reuse, 0x2, R2 ;  /* 0x00000002091a7825 */ /* 0x040fe200078e0202 */
[----:B------:R-:W-:Y:S01]  /*13e70*/  ISETP.GE.AND P1, PT, R0, UR4, PT ;  /* 0x0000000400007c0c */ /* 0x000fe2000bf26270 */
[----:B------:R2:W-:Y:S01]  /*13e80*/  @P2 STG.E.U16 desc[UR14][R24.64], R30 ;  /* 0x0000001e18002986 */ /* 0x0005e2000c10150e */
[----:B------:R-:W-:Y:S01]  /*13e90*/  ULDC UR4, c[0x0][0x248] ;  /* 0x0000920000047ab9 */ /* 0x000fe20000000800 */
[----:B------:R-:W-:Y:S01]  /*13ea0*/  IMAD.WIDE R28, R9, 0x2, R4 ;  /* 0x00000002091c7825 */ /* 0x000fe200078e0204 */
[----:B------:R-:W-:Y:S01]  /*13eb0*/  ISETP.LT.AND P2, PT, R7, UR8, !P0 ;  /* 0x0000000807007c0c */ /* 0x000fe2000c741270 */
[----:B------:R-:W-:Y:S01]  /*13ec0*/  @P6 STG.E.U16 desc[UR14][R26.64], R56 ;  /* 0x000000381a006986 */ /* 0x000fe2000c10150e */
[----:B------:R-:W-:Y:S01]  /*13ed0*/  ISETP.LT.AND P0, PT, R8, UR10, !P0 ;  /* 0x0000000a08007c0c */ /* 0x000fe2000c701270 */
[----:B------:R-:W-:Y:S01]  /*13ee0*/  VIADD R9, R9, UR4 ;  /* 0x0000000409097c36 */ /* 0x000fe20008000000 */
[----:B------:R-:W-:Y:S01]  /*13ef0*/  ISETP.LT.AND P6, PT, R7, UR12, !P4 ;  /* 0x0000000c07007c0c */ /* 0x000fe2000e7c1270 */
[----:B------:R-:W-:Y:S01]  /*13f00*/  ULDC UR4, c[0x0][0x248] ;  /* 0x0000920000047ab9 */ /* 0x000fe20000000800 */
[----:B------:R3:W-:Y:S01]  /*13f10*/  @P5 STG.E.U16 desc[UR14][R28.64], R32 ;  /* 0x000000201c005986 */ /* 0x0007e2000c10150e */
[----:B------:R-:W-:Y:S01]  /*13f20*/  VIADD R0, R6, 0x45 ;  /* 0x0000004506007836 */ /* 0x000fe20000000000 */
[----:B------:R-:W-:Y:S01]  /*13f30*/  ULDC UR8, c[0x0][0x228] ;  /* 0x00008a0000087ab9 */ /* 0x000fe20000000800 */
[C---:B-1----:R-:W-:Y:S01]  /*13f40*/  IMAD.WIDE R10, R9.reuse, 0x2, R2 ;  /* 0x00000002090a7825 */ /* 0x042fe200078e0202 */
[----:B------:R-:W-:Y:S01]  /*13f50*/  ULDC UR10, c[0x0][0x228] ;  /* 0x00008a00000a7ab9 */ /* 0x000fe20000000800 */
[----:B------:R-:W-:Y:S01]  /*13f60*/  ULDC UR12, c[0x0][0x228] ;  /* 0x00008a00000c7ab9 */ /* 0x000fe20000000800 */
[----:B------:R-:W-:Y:S01]  /*13f70*/  ULDC UR16, c[0x0][0x228] ;  /* 0x00008a0000107ab9 */ /* 0x000fe20000000800 */
[----:B--2---:R-:W-:-:S04]  /*13f80*/  IMAD.WIDE R24, R9, 0x2, R4 ;  /* 0x0000000209187825 */ /* 0x004fc800078e0204 */
[----:B---3--:R-:W-:Y:S01]  /*13f90*/  VIADD R29, R9, UR4 ;  /* 0x00000004091d7c36 */ /* 0x008fe20008000000 */
[----:B------:R-:W-:Y:S02]  /*13fa0*/  PRMT R9, R92, 0x7632, R9 ;  /* 0x000076325c097816 */ /* 0x000fe40000000009 */
[----:B------:R-:W-:Y:S01]  /*13fb0*/  ISETP.GE.AND P5, PT, R0, UR6, PT ;  /* 0x0000000600007c0c */ /* 0x000fe2000bfa6270 */
[----:B------:R-:W-:Y:S01]  /*13fc0*/  IMAD.WIDE R26, R29, 0x2, R2 ;  /* 0x000000021d1a7825 */ /* 0x000fe200078e0202 */
[----:B------:R-:W-:Y:S01]  /*13fd0*/  @P2 STG.E.U16 desc[UR14][R10.64], R92 ;  /* 0x0000005c0a002986 */ /* 0x000fe2000c10150e */
[----:B------:R-:W-:Y:S01]  /*13fe0*/  ULDC UR4, c[0x0][0x22c] ;  /* 0x00008b0000047ab9 */ /* 0x000fe20000000800 */
[----:B------:R-:W-:Y:S01]  /*13ff0*/  ISETP.LT.AND P4, PT, R8, UR8, !P4 ;  /* 0x0000000808007c0c */ /* 0x000fe2000e781270 */
[C---:B------:R-:W-:Y:S01]  /*14000*/  VIADD R0, R6.reuse, 0x46 ;  /* 0x0000004606007836 */ /* 0x040fe20000000000 */
[----:B------:R1:W-:Y:S01]  /*14010*/  @P0 STG.E.U16 desc[UR14][R24.64], R9 ;  /* 0x0000000918000986 */ /* 0x0003e2000c10150e */
[----:B------:R-:W-:Y:S01]  /*14020*/  ULDC UR6, c[0x0][0x22c] ;  /* 0x00008b0000067ab9 */ /* 0x000fe20000000800 */
[----:B------:R-:W-:Y:S01]  /*14030*/  VIADD R28, R6, 0x48 ;  /* 0x00000048061c7836 */ /* 0x000fe20000000000 */
[----:B------:R-:W-:Y:S01]  /*14040*/  ULDC UR8, c[0x0][0x228] ;  /* 0x00008a0000087ab9 */ /* 0x000fe20000000800 */
        /* <DEDUP_REMOVED lines=17> */
[----:B------:R1:W-:Y:S01]  /*14160*/  @P4 STG.E.U16 desc[UR14][R10.64], R57 ;  /* 0x000000390a004986 */ /* 0x0003e2000c10150e */
[----:B------:R-:W-:Y:S01]  /*14170*/  ISETP.GE.AND P4, PT, R28, UR4, PT ;  /* 0x000000041c007c0c */ /* 0x000fe2000bf86270 */
[----:B------:R-:W-:Y:S02]  /*14180*/  ULDC UR4, c[0x0][0x248] ;  /* 0x0000920000047ab9 */ /* 0x000fe40000000800 */
[----:B------:R2:W-:Y:S04]  /*14190*/  @P6 STG.E.U16 desc[UR14][R24.64], R93 ;  /* 0x0000005d18006986 */ /* 0x0005e8000c10150e */
[----:B------:R3:W-:Y:S01]  /*141a0*/  @P3 STG.E.U16 desc[UR14][R26.64], R0 ;  /* 0x000000001a003986 */ /* 0x0007e2000c10150e */
        /* <DEDUP_REMOVED lines=24> */
[----:B------:R-:W-:Y:S01]  /*14330*/  @P6 STG.E.U16 desc[UR14][R26.64], R94 ;  /* 0x0000005e1a006986 */ /* 0x000fe2000c10150e */
[----:B------:R-:W-:Y:S01]  /*14340*/  ISETP.LT.AND P6, PT, R7, UR12, !P0 ;  /* 0x0000000c07007c0c */ /* 0x000fe2000c7c1270 */
[----:B------:R-:W-:Y:S01]  /*14350*/  VIADD R0, R6, 0x4a ;  /* 0x0000004a06007836 */ /* 0x000fe20000000000 */
[----:B------:R-:W-:Y:S01]  /*14360*/  ULDC UR8, c[0x0][0x228] ;  /* 0x00008a0000087ab9 */ /* 0x000fe20000000800 */
[----:B------:R-:W-:Y:S01]  /*14370*/  ULDC UR16, c[0x0][0x228] ;  /* 0x00008a0000107ab9 */ /* 0x000fe20000000800 */
[----:B-1----:R-:W-:Y:S01]  /*14380*/  VIADD R25, R31, UR4 ;  /* 0x000000041f197c36 */ /* 0x002fe20008000000 */
[----:B------:R-:W-:Y:S01]  /*14390*/  ULDC UR4, c[0x0][0x248] ;  /* 0x0000920000047ab9 */ /* 0x000fe20000000800 */
[----:B------:R1:W-:Y:S01]  /*143a0*/  @P5 STG.E.U16 desc[UR14][R28.64], R30 ;  /* 0x0000001e1c005986 */ /* 0x0003e2000c10150e */
[----:B------:R-:W-:Y:S01]  /*143b0*/  ULDC UR10, c[0x0][0x228] ;  /* 0x00008a00000a7ab9 */ /* 0x000fe20000000800 */
[C---:B------:R-:W-:Y:S01]  /*143c0*/  VIADD R9, R25.reuse, UR4 ;  /* 0x0000000419097c36 */ /* 0x040fe20008000000 */
[----:B------:R-:W-:Y:S01]  /*143d0*/  ULDC UR12, c[0x0][0x228] ;  /* 0x00008a00000c7ab9 */ /* 0x000fe20000000800 */
[C---:B------:R-:W-:Y:S01]  /*143e0*/  IMAD.WIDE R10, R25.reuse, 0x2, R2 ;  /* 0x00000002190a7825 */ /* 0x040fe200078e0202 */
[----:B------:R-:W-:Y:S01]  /*143f0*/  ISETP.GE.AND P5, PT, R0, UR6, PT ;  /* 0x0000000600007c0c */ /* 0x000fe2000bfa6270 */
[----:B------:R-:W-:Y:S01]  /*14400*/  ULDC UR4, c[0x0][0x22c] ;  /* 0x00008b0000047ab9 */ /* 0x000fe20000000800 */
[----:B------:R-:W-:Y:S01]  /*14410*/  ISETP.LT.AND P0, PT, R8, UR8, !P0 ;  /* 0x0000000808007c0c */ /* 0x000fe2000c701270 */
[----:B------:R-:W-:Y:S01]  /*14420*/  IMAD.WIDE R24, R25, 0x2, R4 ;  /* 0x0000000219187825 */ /* 0x000fe200078e0204 */
[----:B-1----:R-:W-:-:S03]  /*14430*/  PRMT R28, R59, 0x7632, R28 ;  /* 0x000076323b1c7816 */ /* 0x002fc6000000001c */
[----:B------:R-:W-:Y:S01]  /*14440*/  IMAD.WIDE R26, R9, 0x2, R2 ;  /* 0x00000002091a7825 */ /* 0x000fe200078e0202 */
[----:B------:R1:W-:Y:S01]  /*14450*/  @P1 STG.E.U16 desc[UR14][R10.64], R59 ;  /* 0x0000003b0a001986 */ /* 0x0003e2000c10150e */
[----:B------:R-:W-:Y:S01]  /*14460*/  ULDC UR6, c[0x0][0x22c] ;  /* 0x00008b0000067ab9 */ /* 0x000fe20000000800 */
[----:B------:R-:W-:Y:S01]  /*14470*/  ULDC UR8, c[0x0][0x228] ;  /* 0x00008a0000087ab9 */ /* 0x000fe20000000800 */
[----:B------:R-:W-:Y:S01]  /*14480*/  VIADD R0, R6, 0x4b ;  /* 0x0000004b06007836 */ /* 0x000fe20000000000 */
[----:B------:R-:W-:Y:S04]  /*14490*/  @P2 STG.E.U16 desc[UR14][R24.64], R28 ;  /* 0x0000001c18002986 */ /* 0x000fe8000c10150e */
        /* <DEDUP_REMOVED lines=70> */
[----:B------:R-:W-:Y:S01]  /*14900*/  PRMT R30, R63, 0x7632, R30 ;  /* 0x000076323f1e7816 */ /* 0x000fe2000000001e */
        /* <DEDUP_REMOVED lines=15> */
[----:B------:R-:W-:Y:S01]  /*14a00*/  PRMT R0, R90, 0x7632, R0 ;  /* 0x000076325a007816 */ /* 0x000fe20000000000 */
[----:B------:R-:W-:-:S02]  /*14a10*/  ULDC UR8, c[0x0][0x22c] ;  /* 0x00008b0000087ab9 */ /* 0x000fc40000000800 */
[----:B------:R-:W-:Y:S01]  /*14a20*/  IMAD.WIDE R26, R9, 0x2, R4 ;  /* 0x00000002091a7825 */ /* 0x000fe200078e0204 */
[----:B------:R1:W-:Y:S01]  /*14a30*/  @P2 STG.E.U16 desc[UR14][R10.64], R62 ;  /* 0x0000003e0a002986 */ /* 0x0003e2000c10150e */
[----:B------:R-:W-:Y:S01]  /*14a40*/  ISETP.GE.AND P2, PT, R28, UR4, PT ;  /* 0x000000041c007c0c */ /* 0x000fe2000bf46270 */
[----:B------:R-:W-:Y:S02]  /*14a50*/  ULDC UR4, c[0x0][0x248] ;  /* 0x0000920000047ab9 */ /* 0x000fe40000000800 */
[----:B------:R-:W-:Y:S04]  /*14a60*/  @P6 STG.E.U16 desc[UR14][R24.64], R90 ;  /* 0x0000005a18006986 */ /* 0x000fe8000c10150e */
[----:B------:R2:W-:Y:S01]  /*14a70*/  @P0 STG.E.U16 desc[UR14][R26.64], R0 ;  /* 0x000000001a000986 */ /* 0x0005e2000c10150e */
[----:B------:R-:W-:Y:S01]  /*14a80*/  ISETP.LT.AND P0, PT, R7, UR10, !P4 ;  /* 0x0000000a07007c0c */ /* 0x000fe2000e701270 */
[----:B------:R-:W-:Y:S01]  /*14a90*/  VIADD R9, R9, UR4 ;  /* 0x0000000409097c36 */ /* 0x000fe20008000000 */
[C---:B------:R-:W-:Y:S01]  /*14aa0*/  ISETP.LT.AND P4, PT, R8.reuse, UR12, !P4 ;  /* 0x0000000c08007c0c */ /* 0x040fe2000e781270 */
[----:B------:R-:W-:Y:S01]  /*14ab0*/  ULDC UR10, c[0x0][0x228] ;  /* 0x00008a00000a7ab9 */ /* 0x000fe20000000800 */
[----:B------:R-:W-:Y:S01]  /*14ac0*/  ISETP.LT.AND P6, PT, R7, UR16, !P5 ;  /* 0x0000001007007c0c */ /* 0x000fe2000efc1270 */
[C---:B-1----:R-:W-:Y:S01]  /*14ad0*/  IMAD.WIDE R10, R9.reuse, 0x2, R2 ;  /* 0x00000002090a7825 */ /* 0x042fe200078e0202 */
[----:B------:R-:W-:Y:S01]  /*14ae0*/  ISETP.LT.AND P5, PT, R8, UR18, !P5 ;  /* 0x0000001208007c0c */ /* 0x000fe2000efa1270 */
[----:B------:R-:W-:Y:S01]  /*14af0*/  ULDC UR4, c[0x0][0x248] ;  /* 0x0000920000047ab9 */ /* 0x000fe20000000800 */
[----:B------:R-:W-:Y:S01]  /*14b00*/  ULDC UR12, c[0x0][0x228] ;  /* 0x00008a00000c7ab9 */ /* 0x000fe20000000800 */
[C---:B------:R-:W-:Y:S01]  /*14b10*/  VIADD R31, R9.reuse, UR6 ;  /* 0x00000006091f7c36 */ /* 0x040fe20008000000 */
[----:B------:R-:W-:Y:S01]  /*14b20*/  ULDC UR6, c[0x0][0x22c] ;  /* 0x00008b0000067ab9 */ /* 0x000fe20000000800 */
[----:B--2---:R-:W-:Y:S01]  /*14b30*/  VIADD R0, R6, 0x53 ;  /* 0x0000005306007836 */ /* 0x004fe20000000000 */
[----:B------:R-:W-:Y:S01]  /*14b40*/  ULDC UR16, c[0x0][0x228] ;  /* 0x00008a0000107ab9 */ /* 0x000fe20000000800 */
        /* <DEDUP_REMOVED lines=10> */
[----:B------:R-:W-:Y:S01]  /*14bf0*/  @P6 STG.E.U16 desc[UR14][R26.64], R91 ;  /* 0x0000005b1a006986 */ /* 0x000fe2000c10150e */
[----:B------:R-:W-:Y:S01]  /*14c00*/  ISETP.LT.AND P3, PT, R8, UR10, !P3 ;  /* 0x0000000a08007c0c */ /* 0x000fe2000df61270 */
[----:B------:R-:W-:Y:S01]  /*14c10*/  VIADD R0, R6, 0x54 ;  /* 0x0000005406007836 */ /* 0x000fe20000000000 */
[----:B------:R-:W-:Y:S01]  /*14c20*/  ISETP.LT.AND P6, PT, R7, UR12, !P1 ;  /* 0x0000000c07007c0c */ /* 0x000fe2000cfc1270 */
[----:B------:R2:W-:Y:S01]  /*14c30*/  @P5 STG.E.U16 desc[UR14][R28.64], R9 ;  /* 0x000000091c005986 */ /* 0x0005e2000c10150e */
[----:B------:R-:W-:Y:S01]  /*14c40*/  ULDC UR8, c[0x0][0x228] ;  /* 0x00008a0000087ab9 */ /* 0x000fe20000000800 */
[----:B------:R-:W-:Y:S01]  /*14c50*/  ULDC UR10, c[0x0][0x228] ;  /* 0x00008a00000a7ab9 */ /* 0x000fe20000000800 */
[----:B-1----:R-:W-:Y:S01]  /*14c60*/  VIADD R25, R31, UR4 ;  /* 0x000000041f197c36 */ /* 0x002fe20008000000 */
[----:B------:R-:W-:Y:S01]  /*14c70*/  ULDC UR4, c[0x0][0x248] ;  /* 0x0000920000047ab9 */ /* 0x000fe20000000800 */
[----:B------:R-:W-:-:S02]  /*14c80*/  ULDC UR12, c[0x0][0x228] ;  /* 0x00008a00000c7ab9 */ /* 0x000fc40000000800 */
[----:B------:R-:W-:-:S04]  /*14c90*/  IMAD.WIDE R10, R25, 0x2, R2 ;  /* 0x00000002190a7825 */ /* 0x000fc800078e0202 */
[C---:B--2---:R-:W-:Y:S01]  /*14ca0*/  VIADD R9, R25.reuse, UR4 ;  /* 0x0000000419097c36 */ /* 0x044fe20008000000 */
[----:B------:R-:W-:Y:S01]  /*14cb0*/  PRMT R28, R64, 0x7632, R28 ;  /* 0x00007632401c7816 */ /* 0x000fe2000000001c */
[----:B------:R-:W-:Y:S01]  /*14cc0*/  IMAD.WIDE R24, R25, 0x2, R4 ;  /* 0x0000000219187825 */ /* 0x000fe200078e0204 */
[----:B------:R-:W-:Y:S01]  /*14cd0*/  ISETP.GE.AND P5, PT, R0, UR6, PT ;  /* 0x0000000600007c0c */ /* 0x000fe2000bfa6270 */
[----:B------:R1:W-:Y:S01]  /*14ce0*/  @P4 STG.E.U16 desc[UR14][R10.64], R64 ;  /* 0x000000400a004986 */ /* 0x0003e2000c10150e */
[----:B------:R-:W-:Y:S01]  /*14cf0*/  ULDC UR4, c[0x0][0x22c] ;  /* 0x00008b0000047ab9 */ /* 0x000fe20000000800 */
[----:B------:R-:W-:Y:S01]  /*14d00*/  IMAD.WIDE R26, R9, 0x2, R2 ;  /* 0x00000002091a7825 */ /* 0x000fe200078e0202 */
[----:B------:R-:W-:Y:S01]  /*14d10*/  ISETP.LT.AND P1, PT, R8, UR8, !P1 ;  /* 0x0000000808007c0c */ /* 0x000fe2000cf21270 */
[----:B------:R-:W-:Y:S01]  /*14d20*/  @P3 STG.E.U16 desc[UR14][R24.64], R28 ;  /* 0x0000001c18003986 */ /* 0x000fe2000c10150e */
        /* <DEDUP_REMOVED lines=140> */
[----:B------:R-:W-:Y:S01]  /*155f0*/  PRMT R30, R82, 0x7632, R30 ;  /* 0x00007632521e7816 */ /* 0x000fe2000000001e */
[----:B------:R-:W-:Y:S01]  /*15600*/  VIADD R0, R6, 0x5f ;  /* 0x0000005f06007836 */ /* 0x000fe20000000000 */
[----:B------:R-:W-:Y:S01]  /*15610*/  @P0 STG.E.U16 desc[UR14][R24.64], R28 ;  /* 0x0000001c18000986 */ /* 0x000fe2000c10150e */
        /* <DEDUP_REMOVED lines=18> */
[----:B------:R-:W-:Y:S03]  /*15740*/  @P4 STG.E.U16 desc[UR14][R10.64], R81 ;  /* 0x000000510a004986 */ /* 0x000fe6000c10150e */
[----:B------:R-:W-:Y:S01]  /*15750*/  VIADD R28, R6, 0x61 ;  /* 0x00000061061c7836 */ /* 0x000fe20000000000 */
[----:B------:R1:W-:Y:S04]  /*15760*/  @P6 STG.E.U16 desc[UR14][R24.64], R70 ;  /* 0x0000004618006986 */ /* 0x0003e8000c10150e */
[----:B------:R2:W-:Y:S01]  /*15770*/  @P3 STG.E.U16 desc[UR14][R26.64], R0 ;  /* 0x000000001a003986 */ /* 0x0005e2000c10150e */
[C---:B------:R-:W-:Y:S01]  /*15780*/  ISETP.LT.AND P3, PT, R7.reuse, UR10, !P1 ;  /* 0x0000000a07007c0c */ /* 0x040fe2000cf61270 */
[----:B------:R-:W-:Y:S01]  /*15790*/  ULDC UR10, c[0x0][0x228] ;  /* 0x00008a00000a7ab9 */ /* 0x000fe20000000800 */
[----:B------:R-:W-:Y:S01]  /*157a0*/  ISETP.GE.AND P4, PT, R28, UR4, PT ;  /* 0x000000041c007c0c */ /* 0x000fe2000bf86270 */
[----:B------:R-:W-:Y:S01]  /*157b0*/  ULDC UR4, c[0x0][0x248] ;  /* 0x0000920000047ab9 */ /* 0x000fe20000000800 */
[C---:B------:R-:W-:Y:S01]  /*157c0*/  ISETP.LT.AND P1, PT, R8.reuse, UR12, !P1 ;  /* 0x0000000c08007c0c */ /* 0x040fe2000cf21270 */
[----:B------:R-:W-:Y:S01]  /*157d0*/  ULDC UR12, c[0x0][0x228] ;  /* 0x00008a00000c7ab9 */ /* 0x000fe20000000800 */
[----:B------:R-:W-:Y:S01]  /*157e0*/  ISETP.LT.AND P6, PT, R7, UR16, !P5 ;  /* 0x0000001007007c0c */ /* 0x000fe2000efc1270 */
[----:B-1----:R-:W-:Y:S01]  /*157f0*/  VIADD R25, R29, UR4 ;  /* 0x000000041d197c36 */ /* 0x002fe20008000000 */
[----:B------:R-:W-:Y:S01]  /*15800*/  ISETP.LT.AND P5, PT, R8, UR18, !P5 ;  /* 0x0000001208007c0c */ /* 0x000fe2000efa1270 */
[----:B------:R-:W-:Y:S01]  /*15810*/  ULDC UR4, c[0x0][0x248] ;  /* 0x0000920000047ab9 */ /* 0x000fe20000000800 */
[----:B------:R-:W-:Y:S01]  /*15820*/  PRMT R31, R71, 0x7632, R31 ;  /* 0x00007632471f7816 */ /* 0x000fe2000000001f */
[----:B------:R-:W-:Y:S01]  /*15830*/  IMAD.WIDE R10, R25, 0x2, R2 ;  /* 0x00000002190a7825 */ /* 0x000fe200078e0202 */
[----:B------:R-:W-:Y:S01]  /*15840*/  ULDC UR16, c[0x0][0x228] ;  /* 0x00008a0000107ab9 */ /* 0x000fe20000000800 */
[----:B------:R-:W-:-:S02]  /*15850*/  ULDC UR18, c[0x0][0x228] ;  /* 0x00008a0000127ab9 */ /* 0x000fc40000000800 */
[----:B--2---:R-:W-:Y:S02]  /*15860*/  VIADD R0, R6, 0x62 ;  /* 0x0000006206007836 */ /* 0x004fe40000000000 */
[C---:B------:R-:W-:Y:S01]  /*15870*/  VIADD R9, R25.reuse, UR6 ;  /* 0x0000000619097c36 */ /* 0x040fe20008000000 */
[----:B------:R1:W-:Y:S01]  /*15880*/  @P3 STG.E.U16 desc[UR14][R10.64], R82 ;  /* 0x000000520a003986 */ /* 0x0003e2000c10150e */
[----:B------:R-:W-:Y:S01]  /*15890*/  IMAD.WIDE R24, R25, 0x2, R4 ;  /* 0x0000000219187825 */ /* 0x000fe200078e0204 */
[----:B------:R-:W-:Y:S01]  /*158a0*/  ISETP.GE.AND P3, PT, R0, UR8, PT ;  /* 0x0000000800007c0c */ /* 0x000fe2000bf66270 */
[----:B------:R-:W-:Y:S01]  /*158b0*/  ULDC UR8, c[0x0][0x228] ;  /* 0x00008a0000087ab9 */ /* 0x000fe20000000800 */
[----:B------:R-:W-:Y:S01]  /*158c0*/  ULDC UR6, c[0x0][0x22c] ;  /* 0x00008b0000067ab9 */ /* 0x000fe20000000800 */
[----:B------:R-:W-:Y:S01]  /*158d0*/  IMAD.WIDE R26, R9, 0x2, R2 ;  /* 0x00000002091a7825 */ /* 0x000fe200078e0202 */
[----:B------:R2:W-:Y:S01]  /*158e0*/  @P1 STG.E.U16 desc[UR14][R24.64], R30 ;  /* 0x0000001e18001986 */ /* 0x0005e2000c10150e */
[----:B------:R-:W-:Y:S01]  /*158f0*/  ISETP.LT.AND P1, PT, R7, UR8, !P2 ;  /* 0x0000000807007c0c */ /* 0x000fe2000d721270 */
[----:B------:R-:W-:Y:S01]  /*15900*/  ULDC UR8, c[0x0][0x228] ;  /* 0x00008a0000087ab9 */ /* 0x000fe20000000800 */
[C---:B------:R-:W-:Y:S01]  /*15910*/  IMAD.WIDE R28, R9.reuse, 0x2, R4 ;  /* 0x00000002091c7825 */ /* 0x040fe200078e0204 */
[----:B------:R-:W-:Y:S01]  /*15920*/  @P6 STG.E.U16 desc[UR14][R26.64], R71 ;  /* 0x000000471a006986 */ /* 0x000fe2000c10150e */
[----:B------:R-:W-:Y:S01]  /*15930*/  ISETP.LT.AND P2, PT, R8, UR10, !P2 ;  /* 0x0000000a08007c0c */ /* 0x000fe2000d741270 */
[----:B------:R-:W-:Y:S01]  /*15940*/  ULDC UR10, c[0x0][0x228] ;  /* 0x00008a00000a7ab9 */ /* 0x000fe20000000800 */
[----:B------:R-:W-:Y:S01]  /*15950*/  VIADD R9, R9, UR4 ;  /* 0x0000000409097c36 */ /* 0x000fe20008000000 */
[----:B------:R-:W-:Y:S01]  /*15960*/  ISETP.LT.AND P6, PT, R7, UR12, !P0 ;  /* 0x0000000c07007c0c */ /* 0x000fe2000c7c1270 */
[----:B------:R-:W-:Y:S01]  /*15970*/  ULDC UR4, c[0x0][0x248] ;  /* 0x0000920000047ab9 */ /* 0x000fe20000000800 */
[----:B------:R3:W-:Y:S01]  /*15980*/  @P5 STG.E.U16 desc[UR14][R28.64], R31 ;  /* 0x0000001f1c005986 */ /* 0x0007e2000c10150e */
[----:B------:R-:W-:Y:S01]  /*15990*/  VIADD R0, R6, 0x63 ;  /* 0x0000006306007836 */ /* 0x000fe20000000000 */
[----:B------:R-:W-:Y:S01]  /*159a0*/  ULDC UR12, c[0x0][0x228] ;  /* 0x00008a00000c7ab9 */ /* 0x000fe20000000800 */
[----:B-1----:R-:W-:-:S04]  /*159b0*/  IMAD.WIDE R10, R9, 0x2, R2 ;  /* 0x00000002090a7825 */ /* 0x002fc800078e0202 */
        /* <DEDUP_REMOVED lines=73> */
[----:B------:R-:W-:Y:S01]  /*15e50*/  ULDC UR4, c[0x0][0x22c] ;  /* 0x00008b0000047ab9 */ /* 0x000fe20000000800 */
[----:B------:R-:W-:Y:S01]  /*15e60*/  IMAD.WIDE R24, R25, 0x2, R4 ;  /* 0x0000000219187825 */ /* 0x000fe200078e0204 */
[----:B-1----:R-:W-:-:S03]  /*15e70*/  PRMT R28, R74, 0x7632, R28 ;  /* 0x000076324a1c7816 */ /* 0x002fc6000000001c */
[----:B------:R-:W-:Y:S01]  /*15e80*/  IMAD.WIDE R26, R9, 0x2, R2 ;  /* 0x00000002091a7825 */ /* 0x000fe200078e0202 */
        /* <DEDUP_REMOVED lines=63> */
[----:B--2---:R-:W-:Y:S01]  /*16280*/  IMAD.WIDE R24, R9, 0x2, R4 ;  /* 0x0000000209187825 */ /* 0x004fe200078e0204 */
[----:B------:R-:W-:-:S03]  /*16290*/  ISETP.GE.AND P5, PT, R0, UR6, PT ;  /* 0x0000000600007c0c */ /* 0x000fc6000bfa6270 */
[----:B---3--:R-:W-:Y:S01]  /*162a0*/  VIADD R29, R9, UR4 ;  /* 0x00000004091d7c36 */ /* 0x008fe20008000000 */
[----:B------:R-:W-:Y:S01]  /*162b0*/  PRMT R9, R16, 0x7632, R9 ;  /* 0x0000763210097816 */ /* 0x000fe20000000009 */
[----:B------:R-:W-:Y:S01]  /*162c0*/  VIADD R0, R6, 0x6e ;  /* 0x0000006e06007836 */ /* 0x000fe20000000000 */
[----:B------:R1:W-:Y:S01]  /*162d0*/  @P4 STG.E.U16 desc[UR14][R10.64], R16 ;  /* 0x000000100a004986 */ /* 0x0003e2000c10150e */
[----:B------:R-:W-:Y:S01]  /*162e0*/  IMAD.WIDE R26, R29, 0x2, R2 ;  /* 0x000000021d1a7825 */ /* 0x000fe200078e0202 */
[----:B------:R-:W-:Y:S01]  /*162f0*/  ULDC UR4, c[0x0][0x22c] ;  /* 0x00008b0000047ab9 */ /* 0x000fe20000000800 */
[----:B------:R-:W-:Y:S01]  /*16300*/  ISETP.LT.AND P1, PT, R8, UR8, !P1 ;  /* 0x0000000808007c0c */ /* 0x000fe2000cf21270 */
[----:B------:R2:W-:Y:S01]  /*16310*/  @P3 STG.E.U16 desc[UR14][R24.64], R9 ;  /* 0x0000000918003986 */ /* 0x0005e2000c10150e */
[----:B------:R-:W-:Y:S01]  /*16320*/  ISETP.GE.AND P4, PT, R0, UR4, PT ;  /* 0x0000000400007c0c */ /* 0x000fe2000bf86270 */
[----:B------:R-:W-:Y:S01]  /*16330*/  VIADD R0, R6, 0x6f ;  /* 0x0000006f06007836 */ /* 0x000fe20000000000 */
[----:B------:R-:W-:Y:S01]  /*16340*/  ULDC UR4, c[0x0][0x248] ;  /* 0x0000920000047ab9 */ /* 0x000fe20000000800 */
[----:B------:R3:W-:Y:S01]  /*16350*/  @P6 STG.E.U16 desc[UR14][R26.64], R21 ;  /* 0x000000151a006986 */ /* 0x0007e2000c10150e */
[----:B------:R-:W-:Y:S01]  /*16360*/  ISETP.LT.AND P6, PT, R7, UR10, !P2 ;  /* 0x0000000a07007c0c */ /* 0x000fe2000d7c1270 */
[----:B------:R-:W-:Y:S01]  /*16370*/  ULDC UR6, c[0x0][0x22c] ;  /* 0x00008b0000067ab9 */ /* 0x000fe20000000800 */
[----:B------:R-:W-:Y:S01]  /*16380*/  ISETP.LT.AND P2, PT, R8, UR12, !P2 ;  /* 0x0000000c08007c0c */ /* 0x000fe2000d741270 */
[----:B-1----:R-:W-:Y:S01]  /*16390*/  IMAD.WIDE R10, R29, 0x2, R4 ;  /* 0x000000021d0a7825 */ /* 0x002fe200078e0204 */
[----:B------:R-:W-:Y:S01]  /*163a0*/  ISETP.GE.AND P3, PT, R0, UR6, PT ;  /* 0x0000000600007c0c */ /* 0x000fe2000bf66270 */
[----:B------:R-:W-:-:S02]  /*163b0*/  ULDC UR8, c[0x0][0x228] ;  /* 0x00008a0000087ab9 */ /* 0x000fc40000000800 */
[----:B--2---:R-:W-:Y:S01]  /*163c0*/  VIADD R9, R29, UR4 ;  /* 0x000000041d097c36 */ /* 0x004fe20008000000 */
[----:B------:R-:W-:Y:S01]  /*163d0*/  PRMT R0, R21, 0x7632, R0 ;  /* 0x0000763215007816 */ /* 0x000fe20000000000 */
[----:B------:R-:W-:Y:S01]  /*163e0*/  ULDC UR4, c[0x0][0x22c] ;  /* 0x00008b0000047ab9 */ /* 0x000fe20000000800 */
[----:B------:R-:W-:Y:S01]  /*163f0*/  PRMT R16, R17, 0x7632, R16 ;  /* 0x0000763211107816 */ /* 0x000fe20000000010 */
[C---:B---3--:R-:W-:Y:S01]  /*16400*/  IMAD.WIDE R20, R9.reuse, 0x2, R2 ;  /* 0x0000000209147825 */ /* 0x048fe200078e0202 */
[----:B------:R-:W-:Y:S01]  /*16410*/  ULDC UR10, c[0x0][0x228] ;  /* 0x00008a00000a7ab9 */ /* 0x000fe20000000800 */
[----:B------:R-:W-:Y:S01]  /*16420*/  ULDC UR12, c[0x0][0x228] ;  /* 0x00008a00000c7ab9 */ /* 0x000fe20000000800 */
[----:B------:R-:W-:Y:S01]  /*16430*/  ULDC UR6, c[0x0][0x248] ;  /* 0x0000920000067ab9 */ /* 0x000fe20000000800 */
        /* <DEDUP_REMOVED lines=120> */
[C---:B------:R-:W-:Y:S01]  /*16bc0*/  VIADD R0, R6.reuse, 0x78 ;  /* 0x0000007806007836 */ /* 0x040fe20000000000 */
[----:B------:R-:W-:Y:S01]  /*16bd0*/  ULDC UR6, c[0x0][0x22c] ;  /* 0x00008b0000067ab9 */ /* 0x000fe20000000800 */
[----:B------:R1:W-:Y:S01]  /*16be0*/  @P0 STG.E.U16 desc[UR14][R12.64], R9 ;  /* 0x000000090c000986 */ /* 0x0003e2000c10150e */
[----:B------:R-:W-:Y:S01]  /*16bf0*/  VIADD R18, R6, 0x7a ;  /* 0x0000007a06127836 */ /* 0x000fe20000000000 */
        /* <DEDUP_REMOVED lines=28> */
[----:B-1----:R-:W-:Y:S01]  /*16dc0*/  IMAD.WIDE R10, R9, 0x2, R2 ;  /* 0x00000002090a7825 */ /* 0x002fe200078e0202 */
[----:B------:R-:W-:Y:S01]  /*16dd0*/  ISETP.LT.AND P5, PT, R8, UR18, !P5 ;  /* 0x0000001208007c0c */ /* 0x000fe2000efa1270 */
[----:B------:R-:W-:Y:S01]  /*16de0*/  ULDC UR4, c[0x0][0x248] ;  /* 0x0000920000047ab9 */ /* 0x000fe20000000800 */
[----:B------:R-:W-:Y:S01]  /*16df0*/  PRMT R14, R15, 0x7632, R14 ;  /* 0x000076320f0e7816 */ /* 0x000fe2000000000e */
        /* <DEDUP_REMOVED lines=24> */
[----:B------:R-:W-:Y:S01]  /*16f80*/  ISETP.GE.AND P5, PT, R0, UR6, PT ;  /* 0x0000000600007c0c */ /* 0x000fe2000bfa6270 */
[----:B------:R-:W-:Y:S01]  /*16f90*/  ULDC UR12, c[0x0][0x228] ;  /* 0x00008a00000c7ab9 */ /* 0x000fe20000000800 */
[C---:B------:R-:W-:Y:S01]  /*16fa0*/  IMAD.WIDE R10, R13.reuse, 0x2, R2 ;  /* 0x000000020d0a7825 */ /* 0x040fe200078e0202 */
[----:B--2---:R-:W-:Y:S01]  /*16fb0*/  PRMT R16, R112, 0x7632, R16 ;  /* 0x0000763270107816 */ /* 0x004fe20000000010 */
[----:B------:R-:W-:Y:S01]  /*16fc0*/  ULDC UR6, c[0x0][0x22c] ;  /* 0x00008b0000067ab9 */ /* 0x000fe20000000800 */
[----:B------:R-:W-:Y:S01]  /*16fd0*/  ISETP.LT.AND P0, PT, R8, UR8, !P0 ;  /* 0x0000000808007c0c */ /* 0x000fe2000c701270 */
[C---:B---3--:R-:W-:Y:S01]  /*16fe0*/  VIADD R9, R13.reuse, UR4 ;  /* 0x000000040d097c36 */ /* 0x048fe20008000000 */
[----:B------:R1:W-:Y:S01]  /*16ff0*/  @P1 STG.E.U16 desc[UR14][R10.64], R112 ;  /* 0x000000700a001986 */ /* 0x0003e2000c10150e */
[----:B------:R-:W-:Y:S01]  /*17000*/  IMAD.WIDE R12, R13, 0x2, R4 ;  /* 0x000000020d0c7825 */ /* 0x000fe200078e0204 */
[----:B------:R-:W-:Y:S01]  /*17010*/  ULDC UR4, c[0x0][0x22c] ;  /* 0x00008b0000047ab9 */ /* 0x000fe20000000800 */
[----:B------:R-:W-:Y:S01]  /*17020*/  ULDC UR8, c[0x0][0x228] ;  /* 0x00008a0000087ab9 */ /* 0x000fe20000000800 */
[----:B------:R-:W-:Y:S01]  /*17030*/  PRMT R18, R117, 0x7632, R18 ;  /* 0x0000763275127816 */ /* 0x000fe20000000012 */
[----:B------:R-:W-:Y:S01]  /*17040*/  IMAD.WIDE R14, R9, 0x2, R2 ;  /* 0x00000002090e7825 */ /* 0x000fe200078e0202 */
[----:B------:R-:W-:Y:S03]  /*17050*/  @P2 STG.E.U16 desc[UR14][R12.64], R16 ;  /* 0x000000100c002986 */ /* 0x000fe6000c10150e */
[----:B------:R-:W-:Y:S01]  /*17060*/  VIADD R0, R6, 0x7d ;  /* 0x0000007d06007836 */ /* 0x000fe20000000000 */
[----:B------:R2:W-:Y:S01]  /*17070*/  @P6 STG.E.U16 desc[UR14][R14.64], R116 ;  /* 0x000000740e006986 */ /* 0x0005e2000c10150e */
[----:B------:R-:W-:Y:S01]  /*17080*/  ISETP.LT.AND P6, PT, R7, UR10, !P4 ;  /* 0x0000000a07007c0c */ /* 0x000fe2000e7c1270 */
[C---:B-1----:R-:W-:Y:S01]  /*17090*/  IMAD.WIDE R10, R9.reuse, 0x2, R4 ;  /* 0x00000002090a7825 */ /* 0x042fe200078e0204 */
[----:B------:R-:W-:Y:S01]  /*170a0*/  ISETP.LT.AND P4, PT, R8, UR12, !P4 ;  /* 0x0000000c08007c0c */ /* 0x000fe2000e781270 */
[----:B------:R-:W-:Y:S01]  /*170b0*/  ULDC UR10, c[0x0][0x228] ;  /* 0x00008a00000a7ab9 */ /* 0x000fe20000000800 */
[----:B------:R-:W-:Y:S01]  /*170c0*/  ISETP.GE.AND P1, PT, R0, UR4, PT ;  /* 0x0000000400007c0c */ /* 0x000fe2000bf26270 */
[----:B------:R-:W-:Y:S01]  /*170d0*/  ULDC UR4, c[0x0][0x248] ;  /* 0x0000920000047ab9 */ /* 0x000fe20000000800 */
[----:B------:R-:W-:Y:S01]  /*170e0*/  VIADD R0, R6, 0x7e ;  /* 0x0000007e06007836 */ /* 0x000fe20000000000 */
[----:B------:R-:W-:Y:S01]  /*170f0*/  ULDC UR12, c[0x0][0x228] ;  /* 0x00008a00000c7ab9 */ /* 0x000fe20000000800 */
[----:B------:R-:W-:Y:S01]  /*17100*/  VIADD R17, R9, UR4 ;  /* 0x0000000409117c36 */ /* 0x000fe20008000000 */
[----:B------:R-:W-:Y:S01]  /*17110*/  ULDC UR4, c[0x0][0x22c] ;  /* 0x00008b0000047ab9 */ /* 0x000fe20000000800 */
[----:B------:R-:W-:Y:S01]  /*17120*/  PRMT R19, R114, 0x7632, R19 ;  /* 0x0000763272137816 */ /* 0x000fe20000000013 */
[----:B------:R-:W1:Y:S01]  /*17130*/  LDS.128 R20, [R239] ;  /* 0x00000000ef147984 */ /* 0x000e620000000c00 */
[----:B--2---:R-:W-:Y:S01]  /*17140*/  PRMT R116, R116, 0x7632, R116 ;  /* 0x0000763274747816 */ /* 0x004fe20000000074 */
[----:B------:R-:W-:Y:S01]  /*17150*/  IMAD.WIDE R12, R17, 0x2, R2 ;  /* 0x00000002110c7825 */ /* 0x000fe200078e0202 */
[----:B------:R-:W-:Y:S01]  /*17160*/  ISETP.GE.AND P2, PT, R0, UR6, PT ;  /* 0x0000000600007c0c */ /* 0x000fe2000bf46270 */
[----:B------:R-:W-:Y:S01]  /*17170*/  ULDC UR6, c[0x0][0x248] ;  /* 0x0000920000067ab9 */ /* 0x000fe20000000800 */
[----:B------:R-:W-:Y:S01]  /*17180*/  PRMT R0, R113, 0x7632, R0 ;  /* 0x0000763271007816 */ /* 0x000fe20000000000 */
        /* <DEDUP_REMOVED lines=14> */
[C---:B--2---:R-:W-:Y:S01]  /*17270*/  IMAD.WIDE R10, R17.reuse, 0x2, R2 ;  /* 0x00000002110a7825 */ /* 0x044fe200078e0202 */
[----:B------:R-:W-:Y:S01]  /*17280*/  ULDC UR8, c[0x0][0x228] ;  /* 0x00008a0000087ab9 */ /* 0x000fe20000000800 */
[----:B------:R-:W-:Y:S01]  /*17290*/  ULDC UR10, c[0x0][0x228] ;  /* 0x00008a00000a7ab9 */ /* 0x000fe20000000800 */
[----:B------:R-:W-:Y:S01]  /*172a0*/  ULDC UR12, c[0x0][0x228] ;  /* 0x00008a00000c7ab9 */ /* 0x000fe20000000800 */
[----:B---3--:R-:W-:Y:S01]  /*172b0*/  VIADD R0, R6, 0x80 ;  /* 0x0000008006007836 */ /* 0x008fe20000000000 */
[----:B------:R-:W-:Y:S01]  /*172c0*/  ULDC UR6, c[0x0][0x22c] ;  /* 0x00008b0000067ab9 */ /* 0x000fe20000000800 */
[----:B------:R-:W-:Y:S01]  /*172d0*/  IMAD.WIDE R12, R17, 0x2, R4 ;  /* 0x00000002110c7825 */ /* 0x000fe200078e0204 */
[----:B------:R2:W-:Y:S01]  /*172e0*/  @P4 STG.E.U16 desc[UR14][R10.64], R117 ;  /* 0x000000750a004986 */ /* 0x0005e2000c10150e */
[----:B------:R-:W-:-:S02]  /*172f0*/  ULDC UR16, c[0x0][0x228] ;  /* 0x00008a0000107ab9 */ /* 0x000fc40000000800 */
        /* <DEDUP_REMOVED lines=14> */
[C---:B--2---:R-:W-:Y:S01]  /*173e0*/  IMAD.WIDE R10, R9.reuse, 0x2, R2 ;  /* 0x00000002090a7825 */ /* 0x044fe200078e0202 */
[----:B------:R-:W-:Y:S01]  /*173f0*/  ULDC UR10, c[0x0][0x228] ;  /* 0x00008a00000a7ab9 */ /* 0x000fe20000000800 */
[----:B------:R-:W-:Y:S01]  /*17400*/  ULDC UR12, c[0x0][0x228] ;  /* 0x00008a00000c7ab9 */ /* 0x000fe20000000800 */
[----:B------:R-:W2:Y:S01]  /*17410*/  LDL.LU R239, [R1+0x8c4] ;  /* 0x0008c40001ef7983 */ /* 0x000ea20000300800 */
[----:B---3--:R-:W-:-:S04]  /*17420*/  IMAD.WIDE R12, R9, 0x2, R4 ;  /* 0x00000002090c7825 */ /* 0x008fc800078e0204 */
[----:B----4-:R-:W-:Y:S01]  /*17430*/  VIADD R17, R9, UR4 ;  /* 0x0000000409117c36 */ /* 0x010fe20008000000 */
        /* <DEDUP_REMOVED lines=19> */
[C---:B---3--:R-:W-:Y:S01]  /*17570*/  VIADD R9, R17.reuse, UR4 ;  /* 0x0000000411097c36 */ /* 0x048fe20008000000 */
[----:B------:R-:W-:Y:S01]  /*17580*/  ULDC UR4, c[0x0][0x22c] ;  /* 0x00008b0000047ab9 */ /* 0x000fe20000000800 */
[----:B------:R-:W-:Y:S01]  /*17590*/  IMAD.WIDE R10, R17, 0x2, R4 ;  /* 0x00000002110a7825 */ /* 0x000fe200078e0204 */
[----:B------:R-:W-:Y:S01]  /*175a0*/  ISETP.GE.AND P1, PT, R0, UR6, PT ;  /* 0x0000000600007c0c */ /* 0x000fe2000bf26270 */
[----:B------:R-:W-:Y:S01]  /*175b0*/  ULDC UR6, c[0x0][0x248] ;  /* 0x0000920000067ab9 */ /* 0x000fe20000000800 */
[----:B----4-:R-:W-:Y:S01]  /*175c0*/  PRMT R115, R115, 0x7632, R115 ;  /* 0x0000763273737816 */ /* 0x010fe20000000073 */
        /* <DEDUP_REMOVED lines=15> */
[C---:B---3--:R-:W-:Y:S01]  /*176c0*/  IMAD.WIDE R10, R9.reuse, 0x2, R2 ;  /* 0x00000002090a7825 */ /* 0x048fe200078e0202 */
[----:B------:R-:W-:Y:S01]  /*176d0*/  ISETP.LT.AND P5, PT, R8, UR16, !P5 ;  /* 0x0000001008007c0c */ /* 0x000fe2000efa1270 */
[----:B------:R-:W-:Y:S01]  /*176e0*/  ULDC UR10, c[0x0][0x228] ;  /* 0x00008a00000a7ab9 */ /* 0x000fe20000000800 */
[----:B------:R-:W-:Y:S01]  /*176f0*/  ULDC UR12, c[0x0][0x228] ;  /* 0x00008a00000c7ab9 */ /* 0x000fe20000000800 */
[----:B----4-:R-:W-:Y:S01]  /*17700*/  IMAD.WIDE R12, R9, 0x2, R4 ;  /* 0x00000002090c7825 */ /* 0x010fe200078e0204 */
[----:B------:R-:W-:-:S03]  /*17710*/  PRMT R9, R120, 0x7632, R9 ;  /* 0x0000763278097816 */ /* 0x000fc60000000009 */
[----:B0-----:R-:W-:Y:S01]  /*17720*/  VIADD R0, R6, 0x85 ;  /* 0x0000008506007836 */ /* 0x001fe20000000000 */
        /* <DEDUP_REMOVED lines=15> */
[----:B0-----:R-:W-:Y:S01]  /*17820*/  VIADD R13, R19, UR4 ;  /* 0x00000004130d7c36 */ /* 0x001fe20008000000 */
        /* <DEDUP_REMOVED lines=10> */
[----:B0-----:R-:W-:-:S03]  /*178d0*/  PRMT R16, R121, 0x7632, R16 ;  /* 0x0000763279107816 */ /* 0x001fc60000000010 */
        /* <DEDUP_REMOVED lines=17> */
[----:B0-----:R-:W-:Y:S01]  /*179f0*/  IMAD.WIDE R10, R9, 0x2, R4 ;  /* 0x00000002090a7825 */ /* 0x001fe200078e0204 */
[----:B------:R-:W-:Y:S01]  /*17a00*/  ISETP.GE.AND P3, PT, R0, UR6, PT ;  /* 0x0000000600007c0c */ /* 0x000fe2000bf66270 */
[----:B------:R-:W-:Y:S01]  /*17a10*/  ULDC UR6, c[0x0][0x248] ;  /* 0x0000920000067ab9 */ /* 0x000fe20000000800 */
[----:B---3--:R-:W-:Y:S01]  /*17a20*/  PRMT R125, R125, 0x7632, R125 ;  /* 0x000076327d7d7816 */ /* 0x008fe2000000007d */
        /* <DEDUP_REMOVED lines=14> */
[----:B0-----:R-:W-:Y:S01]  /*17b10*/  VIADD R13, R17, UR4 ;  /* 0x00000004110d7c36 */ /* 0x001fe20008000000 */
[----:B------:R-:W-:Y:S01]  /*17b20*/  ISETP.LT.AND P5, PT, R8, UR18, !P5 ;  /* 0x0000001208007c0c */ /* 0x000fe2000efa1270 */
[----:B------:R-:W-:Y:S01]  /*17b30*/  ULDC UR4, c[0x0][0x248] ;  /* 0x0000920000047ab9 */ /* 0x000fe20000000800 */
[----:B------:R-:W-:Y:S01]  /*17b40*/  PRMT R19, R123, 0x7632, R19 ;  /* 0x000076327b137816 */ /* 0x000fe20000000013 */
[----:B------:R-:W-:Y:S01]  /*17b50*/  IMAD.WIDE R10, R13, 0x2, R2 ;  /* 0x000000020d0a7825 */ /* 0x000fe200078e0202 */
[----:B------:R-:W-:Y:S01]  /*17b60*/  ULDC UR16, c[0x0][0x228] ;  /* 0x00008a0000107ab9 */ /* 0x000fe20000000800 */
[----:B------:R-:W-:-:S02]  /*17b70*/  ULDC UR18, c[0x0][0x228] ;  /* 0x00008a0000127ab9 */ /* 0x000fc40000000800 */
[----:B---3--:R-:W-:Y:S02]  /*17b80*/  VIADD R0, R6, 0x8a ;  /* 0x0000008a06007836 */ /* 0x008fe40000000000 */
        /* <DEDUP_REMOVED lines=20> */
[----:B0-----:R-:W-:-:S04]  /*17cd0*/  IMAD.WIDE R10, R9, 0x2, R2 ;  /* 0x00000002090a7825 */ /* 0x001fc800078e0202 */
        /* <DEDUP_REMOVED lines=21> */
[C---:B0-----:R-:W-:Y:S01]  /*17e30*/  VIADD R9, R17.reuse, UR4 ;  /* 0x0000000411097c36 */ /* 0x041fe20008000000 */
[----:B------:R-:W-:Y:S01]  /*17e40*/  ULDC UR4, c[0x0][0x22c] ;  /* 0x00008b0000047ab9 */ /* 0x000fe20000000800 */
[----:B------:R-:W-:Y:S01]  /*17e50*/  IMAD.WIDE R10, R17, 0x2, R4 ;  /* 0x00000002110a7825 */ /* 0x000fe200078e0204 */
[----:B------:R-:W-:Y:S01]  /*17e60*/  ISETP.GE.AND P4, PT, R0, UR6, PT ;  /* 0x0000000600007c0c */ /* 0x000fe2000bf86270 */
[----:B------:R-:W-:Y:S01]  /*17e70*/  ULDC UR6, c[0x0][0x248] ;  /* 0x0000920000067ab9 */ /* 0x000fe20000000800 */
[----:B---3--:R-:W-:Y:S01]  /*17e80*/  PRMT R128, R128, 0x7632, R128 ;  /* 0x0000763280807816 */ /* 0x008fe20000000080 */
        /* <DEDUP_REMOVED lines=15> */
[C---:B0-----:R-:W-:Y:S01]  /*17f80*/  IMAD.WIDE R10, R9.reuse, 0x2, R2 ;  /* 0x00000002090a7825 */ /* 0x041fe200078e0202 */
[----:B------:R-:W-:Y:S01]  /*17f90*/  ISETP.LT.AND P5, PT, R8, UR16, !P5 ;  /* 0x0000001008007c0c */ /* 0x000fe2000efa1270 */
[----:B------:R-:W-:Y:S01]  /*17fa0*/  ULDC UR10, c[0x0][0x228] ;  /* 0x00008a00000a7ab9 */ /* 0x000fe20000000800 */
[----:B------:R-:W-:Y:S01]  /*17fb0*/  ULDC UR12, c[0x0][0x228] ;  /* 0x00008a00000c7ab9 */ /* 0x000fe20000000800 */
[----:B---3--:R-:W-:Y:S01]  /*17fc0*/  IMAD.WIDE R12, R9, 0x2, R4 ;  /* 0x00000002090c7825 */ /* 0x008fe200078e0204 */
[----:B------:R-:W-:-:S03]  /*17fd0*/  PRMT R9, R129, 0x7632, R9 ;  /* 0x0000763281097816 */ /* 0x000fc60000000009 */
[----:B----4-:R-:W-:Y:S01]  /*17fe0*/  VIADD R0, R6, 0x8f ;  /* 0x0000008f06007836 */ /* 0x010fe20000000000 */
        /* <DEDUP_REMOVED lines=26> */
[----:B0-----:R-:W-:-:S03]  /*18190*/  PRMT R16, R130, 0x7632, R16 ;  /* 0x0000763282107816 */ /* 0x001fc60000000010 */
        /* <DEDUP_REMOVED lines=36> */
[----:B0-----:R-:W-:Y:S01]  /*183e0*/  IMAD.WIDE R10, R17, 0x2, R2 ;  /* 0x00000002110a7825 */ /* 0x001fe200078e0202 */
[----:B------:R-:W-:Y:S01]  /*183f0*/  PRMT R18, R135, 0x7632, R18 ;  /* 0x0000763287127816 */ /* 0x000fe20000000012 */
[----:B------:R-:W-:Y:S01]  /*18400*/  ULDC UR8, c[0x0][0x228] ;  /* 0x00008a0000087ab9 */ /* 0x000fe20000000800 */
[----:B------:R-:W-:Y:S01]  /*18410*/  ULDC UR10, c[0x0][0x228] ;  /* 0x00008a00000a7ab9 */ /* 0x000fe20000000800 */
[----:B---3--:R-:W-:Y:S01]  /*18420*/  VIADD R0, R6, 0x94 ;  /* 0x0000009406007836 */ /* 0x008fe20000000000 */
        /* <DEDUP_REMOVED lines=19> */
[C---:B0-----:R-:W-:Y:S01]  /*18560*/  IMAD.WIDE R10, R9.reuse, 0x2, R2 ;  /* 0x00000002090a7825 */ /* 0x041fe200078e0202 */
[----:B------:R-:W-:Y:S01]  /*18570*/  ULDC UR10, c[0x0][0x228] ;  /* 0x00008a00000a7ab9 */ /* 0x000fe20000000800 */
[----:B------:R-:W-:Y:S01]  /*18580*/  ULDC UR12, c[0x0][0x228] ;  /* 0x00008a00000c7ab9 */ /* 0x000fe20000000800 */
[----:B------:R-:W-:Y:S01]  /*18590*/  ULDC UR16, c[0x0][0x228] ;  /* 0x00008a0000107ab9 */ /* 0x000fe20000000800 */
        /* <DEDUP_REMOVED lines=98> */
[----:B------:R-:W-:Y:S02]  /*18bc0*/  VIADD R16, R6, 0x9d ;  /* 0x0000009d06107836 */ /* 0x000fe40000000000 */
[C---:B------:R-:W-:Y:S01]  /*18bd0*/  IMAD.WIDE R14, R17.reuse, 0x2, R4 ;  /* 0x00000002110e7825 */ /* 0x040fe200078e0204 */
[----:B------:R0:W-:Y:S02]  /*18be0*/  @P2 STG.E.U16 desc[UR14][R10.64], R143 ;  /* 0x0000008f0a002986 */ /* 0x0001e4000c10150e */
[----:B------:R-:W-:Y:S01]  /*18bf0*/  ISETP.GE.AND P2, PT, R16, UR4, PT ;  /* 0x0000000410007c0c */ /* 0x000fe2000bf46270 */
[----:B------:R-:W-:Y:S01]  /*18c00*/  ULDC UR4, c[0x0][0x248] ;  /* 0x0000920000047ab9 */ /* 0x000fe20000000800 */
[----:B------:R3:W-:Y:S01]  /*18c10*/  @P6 STG.E.U16 desc[UR14][R12.64], R144 ;  /* 0x000000900c006986 */ /* 0x0007e2000c10150e */
[----:B------:R-:W-:Y:S01]  /*18c20*/  VIADD R17, R17, UR4 ;  /* 0x0000000411117c36 */ /* 0x000fe20008000000 */
[C---:B------:R-:W-:Y:S01]  /*18c30*/  ISETP.LT.AND P6, PT, R7.reuse, UR12, !P5 ;  /* 0x0000000c07007c0c */ /* 0x040fe2000efc1270 */
[----:B------:R-:W-:Y:S01]  /*18c40*/  ULDC UR4, c[0x0][0x22c] ;  /* 0x00008b0000047ab9 */ /* 0x000fe20000000800 */
[----:B------:R4:W-:Y:S01]  /*18c50*/  @P0 STG.E.U16 desc[UR14][R14.64], R0 ;  /* 0x000000000e000986 */ /* 0x0009e2000c10150e */
[----:B------:R-:W-:Y:S01]  /*18c60*/  ISETP.LT.AND P0, PT, R7, UR8, !P4 ;  /* 0x0000000807007c0c */ /* 0x000fe2000e701270 */
[C---:B------:R-:W-:Y:S01]  /*18c70*/  VIADD R9, R17.reuse, UR6 ;  /* 0x0000000611097c36 */ /* 0x040fe20008000000 */
[C---:B------:R-:W-:Y:S01]  /*18c80*/  ISETP.LT.AND P4, PT, R8.reuse, UR10, !P4 ;  /* 0x0000000a08007c0c */ /* 0x040fe2000e781270 */
[C---:B0-----:R-:W-:Y:S01]  /*18c90*/  IMAD.WIDE R10, R17.reuse, 0x2, R2 ;  /* 0x00000002110a7825 */ /* 0x041fe200078e0202 */
[----:B------:R-:W-:Y:S01]  /*18ca0*/  ISETP.LT.AND P5, PT, R8, UR16, !P5 ;  /* 0x0000001008007c0c */ /* 0x000fe2000efa1270 */
[----:B------:R-:W-:Y:S01]  /*18cb0*/  ULDC UR8, c[0x0][0x228] ;  /* 0x00008a0000087ab9 */ /* 0x000fe20000000800 */
[----:B------:R-:W-:Y:S01]  /*18cc0*/  PRMT R18, R148, 0x7632, R18 ;  /* 0x0000763294127816 */ /* 0x000fe20000000012 */
[----:B---3--:R-:W-:Y:S01]  /*18cd0*/  IMAD.WIDE R12, R17, 0x2, R4 ;  /* 0x00000002110c7825 */ /* 0x008fe200078e0204 */
[----:B------:R-:W-:Y:S01]  /*18ce0*/  PRMT R19, R145, 0x7632, R19 ;  /* 0x0000763291137816 */ /* 0x000fe20000000013 */
[----:B------:R-:W-:Y:S01]  /*18cf0*/  ULDC UR10, c[0x0][0x228] ;  /* 0x00008a00000a7ab9 */ /* 0x000fe20000000800 */
[----:B------:R-:W-:Y:S01]  /*18d00*/  ULDC UR12, c[0x0][0x228] ;  /* 0x00008a00000c7ab9 */ /* 0x000fe20000000800 */
[C---:B----4-:R-:W-:Y:S01]  /*18d10*/  IMAD.WIDE R14, R9.reuse, 0x2, R2 ;  /* 0x00000002090e7825 */ /* 0x050fe200078e0202 */
[----:B------:R-:W-:Y:S01]  /*18d20*/  ULDC UR6, c[0x0][0x22c] ;  /* 0x00008b0000067ab9 */ /* 0x000fe20000000800 */
[----:B------:R0:W-:Y:S01]  /*18d30*/  @P0 STG.E.U16 desc[UR14][R10.64], R148 ;  /* 0x000000940a000986 */ /* 0x0001e2000c10150e */
[----:B------:R-:W-:Y:S01]  /*18d40*/  ULDC UR16, c[0x0][0x228] ;  /* 0x00008a0000107ab9 */ /* 0x000fe20000000800 */
[----:B------:R-:W-:-:S02]  /*18d50*/  IMAD.WIDE R16, R9, 0x2, R4 ;  /* 0x0000000209107825 */ /* 0x000fc400078e0204 */
[----:B------:R-:W-:Y:S02]  /*18d60*/  @P4 STG.E.U16 desc[UR14][R12.64], R18 ;  /* 0x000000120c004986 */ /* 0x000fe4000c10150e */
[----:B------:R-:W-:Y:S02]  /*18d70*/  VIADD R0, R6, 0x9e ;  /* 0x0000009e06007836 */ /* 0x000fe40000000000 */
[----:B------:R-:W-:Y:S03]  /*18d80*/  @P6 STG.E.U16 desc[UR14][R14.64], R145 ;  /* 0x000000910e006986 */ /* 0x000fe6000c10150e */
[----:B------:R-:W-:Y:S01]  /*18d90*/  ISETP.GE.AND P0, PT, R0, UR4, PT ;  /* 0x0000000400007c0c */ /* 0x000fe2000bf06270 */
[----:B------:R3:W-:Y:S01]  /*18da0*/  @P5 STG.E.U16 desc[UR14][R16.64], R19 ;  /* 0x0000001310005986 */ /* 0x0007e2000c10150e */
[----:B------:R-:W-:Y:S01]  /*18db0*/  ISETP.LT.AND P5, PT, R7, UR8, !P3 ;  /* 0x0000000807007c0c */ /* 0x000fe2000dfa1270 */
[----:B------:R-:W-:Y:S01]  /*18dc0*/  ULDC UR4, c[0x0][0x248] ;  /* 0x0000920000047ab9 */ /* 0x000fe20000000800 */
[----:B------:R-:W-:Y:S01]  /*18dd0*/  ISETP.LT.AND P3, PT, R8, UR10, !P3 ;  /* 0x0000000a08007c0c */ /* 0x000fe2000df61270 */
[----:B------:R-:W-:Y:S01]  /*18de0*/  VIADD R9, R9, UR4 ;  /* 0x0000000409097c36 */ /* 0x000fe20008000000 */
[----:B------:R-:W-:Y:S01]  /*18df0*/  ISETP.LT.AND P6, PT, R7, UR12, !P1 ;  /* 0x0000000c07007c0c */ /* 0x000fe2000cfc1270 */
[----:B------:R-:W-:Y:S01]  /*18e00*/  VIADD R0, R6, 0x9f ;  /* 0x0000009f06007836 */ /* 0x000fe20000000000 */
[----:B------:R-:W-:Y:S01]  /*18e10*/  ULDC UR4, c[0x0][0x248] ;  /* 0x0000920000047ab9 */ /* 0x000fe20000000800 */
[C---:B0-----:R-:W-:Y:S01]  /*18e20*/  IMAD.WIDE R10, R9.reuse, 0x2, R2 ;  /* 0x00000002090a7825 */ /* 0x041fe200078e0202 */
[----:B------:R-:W-:Y:S01]  /*18e30*/  ULDC UR8, c[0x0][0x228] ;  /* 0x00008a0000087ab9 */ /* 0x000fe20000000800 */
[----:B------:R-:W-:Y:S01]  /*18e40*/  ULDC UR10, c[0x0][0x228] ;  /* 0x00008a00000a7ab9 */ /* 0x000fe20000000800 */
[----:B------:R-:W-:Y:S01]  /*18e50*/  ULDC UR12, c[0x0][0x228] ;  /* 0x00008a00000c7ab9 */ /* 0x000fe20000000800 */
[----:B---3--:R-:W-:-:S02]  /*18e60*/  VIADD R17, R9, UR4 ;  /* 0x0000000409117c36 */ /* 0x008fc40008000000 */
[----:B------:R-:W-:Y:S01]  /*18e70*/  IMAD.WIDE R12, R9, 0x2, R4 ;  /* 0x00000002090c7825 */ /* 0x000fe200078e0204 */
[----:B------:R-:W-:Y:S02]  /*18e80*/  PRMT R9, R149, 0x7632, R9 ;  /* 0x0000763295097816 */ /* 0x000fe40000000009 */
[----:B------:R-:W-:Y:S01]  /*18e90*/  ISETP.GE.AND P4, PT, R0, UR6, PT ;  /* 0x0000000600007c0c */ /* 0x000fe2000bf86270 */
[----:B------:R-:W-:Y:S01]  /*18ea0*/  VIADD R0, R6, 0xa0 ;  /* 0x000000a006007836 */ /* 0x000fe20000000000 */
[----:B------:R0:W-:Y:S01]  /*18eb0*/  @P5 STG.E.U16 desc[UR14][R10.64], R149 ;  /* 0x000000950a005986 */ /* 0x0001e2000c10150e */
[----:B------:R-:W-:Y:S01]  /*18ec0*/  IMAD.WIDE R14, R17, 0x2, R2 ;  /* 0x00000002110e7825 */ /* 0x000fe200078e0202 */
[----:B------:R-:W-:Y:S01]  /*18ed0*/  ULDC UR4, c[0x0][0x22c] ;  /* 0x00008b0000047ab9 */ /* 0x000fe20000000800 */
[----:B------:R-:W-:Y:S01]  /*18ee0*/  ISETP.LT.AND P1, PT, R8, UR8, !P1 ;  /* 0x0000000808007c0c */ /* 0x000fe2000cf21270 */
[----:B------:R3:W-:Y:S01]  /*18ef0*/  @P3 STG.E.U16 desc[UR14][R12.64], R9 ;  /* 0x000000090c003986 */ /* 0x0007e2000c10150e */
[----:B------:R-:W-:Y:S01]  /*18f00*/  ISETP.LT.AND P3, PT, R7, UR10, !P2 ;  /* 0x0000000a07007c0c */ /* 0x000fe2000d761270 */
[----:B------:R-:W-:Y:S01]  /*18f10*/  ULDC UR6, c[0x0][0x22c] ;  /* 0x00008b0000067ab9 */ /* 0x000fe20000000800 */
[----:B------:R-:W-:Y:S01]  /*18f20*/  ISETP.GE.AND P5, PT, R0, UR4, PT ;  /* 0x0000000400007c0c */ /* 0x000fe2000bfa6270 */
[----:B------:R4:W-:Y:S01]  /*18f30*/  @P6 STG.E.U16 desc[UR14][R14.64], R146 ;  /* 0x000000920e006986 */ /* 0x0009e2000c10150e */
[----:B------:R-:W-:Y:S01]  /*18f40*/  ULDC UR4, c[0x0][0x248] ;  /* 0x0000920000047ab9 */ /* 0x000fe20000000800 */
[----:B------:R-:W-:Y:S01]  /*18f50*/  ISETP.LT.AND P6, PT, R8, UR12, !P2 ;  /* 0x0000000c08007c0c */ /* 0x000fe2000d7c1270 */
[----:B------:R-:W-:Y:S01]  /*18f60*/  VIADD R0, R6, 0xa1 ;  /* 0x000000a106007836 */ /* 0x000fe20000000000 */
[----:B------:R-:W-:Y:S01]  /*18f70*/  ULDC UR10, c[0x0][0x228] ;  /* 0x00008a00000a7ab9 */ /* 0x000fe20000000800 */
[----:B0-----:R-:W-:Y:S01]  /*18f80*/  IMAD.WIDE R10, R17, 0x2, R4 ;  /* 0x00000002110a7825 */ /* 0x001fe200078e0204 */
[----:B------:R-:W-:Y:S01]  /*18f90*/  ULDC UR12, c[0x0][0x228] ;  /* 0x00008a00000c7ab9 */ /* 0x000fe20000000800 */
[----:B------:R-:W-:Y:S01]  /*18fa0*/  PRMT R18, R147, 0x7632, R18 ;  /* 0x0000763293127816 */ /* 0x000fe20000000012 */
[----:B------:R-:W-:Y:S01]  /*18fb0*/  ULDC UR8, c[0x0][0x22c] ;  /* 0x00008b0000087ab9 */ /* 0x000fe20000000800 */
[----:B---3--:R-:W-:Y:S01]  /*18fc0*/  VIADD R9, R17, UR4 ;  /* 0x0000000411097c36 */ /* 0x008fe20008000000 */
[----:B------:R-:W-:Y:S01]  /*18fd0*/  ISETP.GE.AND P2, PT, R0, UR6, PT ;  /* 0x0000000600007c0c */ /* 0x000fe2000bf46270 */
[----:B------:R-:W-:Y:S01]  /*18fe0*/  VIADD R16, R6, 0xa2 ;  /* 0x000000a206107836 */ /* 0x000fe20000000000 */
[----:B----4-:R-:W-:Y:S01]  /*18ff0*/  PRMT R146, R146, 0x7632, R146 ;  /* 0x0000763292927816 */ /* 0x010fe20000000092 */
[C---:B------:R-:W-:Y:S01]  /*19000*/  IMAD.WIDE R12, R9.reuse, 0x2, R2 ;  /* 0x00000002090c7825 */ /* 0x040fe200078e0202 */
[----:B------:R-:W-:Y:S01]  /*19010*/  PRMT R0, R150, 0x7632, R0 ;  /* 0x0000763296007816 */ /* 0x000fe20000000000 */
[----:B------:R-:W-:Y:S01]  /*19020*/  ULDC UR4, c[0x0][0x22c] ;  /* 0x00008b0000047ab9 */ /* 0x000fe20000000800 */
[----:B------:R-:W-:Y:S01]  /*19030*/  ULDC UR6, c[0x0][0x248] ;  /* 0x0000920000067ab9 */ /* 0x000fe20000000800 */
[----:B------:R-:W-:Y:S01]  /*19040*/  IMAD.WIDE R14, R9, 0x2, R4 ;  /* 0x00000002090e7825 */ /* 0x000fe200078e0204 */
[----:B------:R0:W-:Y:S01]  /*19050*/  @P1 STG.E.U16 desc[UR14][R10.64], R146 ;  /* 0x000000920a001986 */ /* 0x0001e2000c10150e */
[----:B------:R-:W-:Y:S01]  /*19060*/  ISETP.GE.AND P1, PT, R16, UR4, PT ;  /* 0x0000000410007c0c */ /* 0x000fe2000bf26270 */
[----:B------:R-:W-:-:S02]  /*19070*/  ULDC UR4, c[0x0][0x248] ;  /* 0x0000920000047ab9 */ /* 0x000fc40000000800 */
[----:B------:R3:W-:Y:S01]  /*19080*/  @P3 STG.E.U16 desc[UR14][R12.64], R150 ;  /* 0x000000960c003986 */ /* 0x0007e2000c10150e */
[----:B------:R-:W-:Y:S01]  /*19090*/  ISETP.LT.AND P3, PT, R7, UR10, !P0 ;  /* 0x0000000a07007c0c */ /* 0x000fe2000c761270 */
[----:B------:R-:W-:Y:S01]  /*190a0*/  VIADD R9, R9, UR4 ;  /* 0x0000000409097c36 */ /* 0x000fe20008000000 */
[C---:B------:R-:W-:Y:S01]  /*190b0*/  ISETP.LT.AND P0, PT, R8.reuse, UR12, !P0 ;  /* 0x0000000c08007c0c */ /* 0x040fe2000c701270 */
[----:B------:R4:W-:Y:S01]  /*190c0*/  @P6 STG.E.U16 desc[UR14][R14.64], R0 ;  /* 0x000000000e006986 */ /* 0x0009e2000c10150e */
[----:B------:R-:W-:Y:S01]  /*190d0*/  ISETP.LT.AND P6, PT, R7, UR16, !P4 ;  /* 0x0000001007007c0c */ /* 0x000fe2000e7c1270 */
[C---:B------:R-:W-:Y:S01]  /*190e0*/  VIADD R19, R9.reuse, UR6 ;  /* 0x0000000609137c36 */ /* 0x040fe20008000000 */
[----:B------:R-:W-:Y:S01]  /*190f0*/  ISETP.LT.AND P4, PT, R8, UR18, !P4 ;  /* 0x0000001208007c0c */ /* 0x000fe2000e781270 */
[C---:B0-----:R-:W-:Y:S01]  /*19100*/  IMAD.WIDE R10, R9.reuse, 0x2, R2 ;  /* 0x00000002090a7825 */ /* 0x041fe200078e0202 */
[----:B------:R-:W-:Y:S01]  /*19110*/  ULDC UR10, c[0x0][0x228] ;  /* 0x00008a00000a7ab9 */ /* 0x000fe20000000800 */
[----:B------:R-:W-:Y:S01]  /*19120*/  ULDC UR4, c[0x0][0x248] ;  /* 0x0000920000047ab9 */ /* 0x000fe20000000800 */
[----:B------:R-:W-:Y:S01]  /*19130*/  ULDC UR12, c[0x0][0x228] ;  /* 0x00008a00000c7ab9 */ /* 0x000fe20000000800 */
[----:B---3--:R-:W-:Y:S01]  /*19140*/  IMAD.WIDE R12, R9, 0x2, R4 ;  /* 0x00000002090c7825 */ /* 0x008fe200078e0204 */
[----:B------:R-:W-:Y:S01]  /*19150*/  PRMT R9, R151, 0x7632, R9 ;  /* 0x0000763297097816 */ /* 0x000fe20000000009 */
[----:B------:R-:W-:Y:S01]  /*19160*/  ULDC UR6, c[0x0][0x22c] ;  /* 0x00008b0000067ab9 */ /* 0x000fe20000000800 */
[----:B------:R-:W-:Y:S01]  /*19170*/  ULDC UR16, c[0x0][0x228] ;  /* 0x00008a0000107ab9 */ /* 0x000fe20000000800 */
[----:B----4-:R-:W-:-:S02]  /*19180*/  VIADD R0, R6, 0xa3 ;  /* 0x000000a306007836 */ /* 0x010fc40000000000 */
[C---:B------:R-:W-:Y:S01]  /*19190*/  IMAD.WIDE R14, R19.reuse, 0x2, R2 ;  /* 0x00000002130e7825 */ /* 0x040fe200078e0202 */
[----:B------:R-:W-:Y:S01]  /*191a0*/  @P3 STG.E.U16 desc[UR14][R10.64], R147 ;  /* 0x000000930a003986 */ /* 0x000fe2000c10150e */
[----:B------:R-:W-:Y:S02]  /*191b0*/  ULDC UR18, c[0x0][0x228] ;  /* 0x00008a0000127ab9 */ /* 0x000fe40000000800 */
[----:B------:R-:W-:Y:S01]  /*191c0*/  IMAD.WIDE R16, R19, 0x2, R4 ;  /* 0x0000000213107825 */ /* 0x000fe200078e0204 */
[----:B------:R-:W-:Y:S01]  /*191d0*/  ISETP.GE.AND P3, PT, R0, UR8, PT ;  /* 0x0000000800007c0c */ /* 0x000fe2000bf66270 */
[----:B------:R0:W-:Y:S01]  /*191e0*/  @P0 STG.E.U16 desc[UR14][R12.64], R18 ;  /* 0x000000120c000986 */ /* 0x0001e2000c10150e */
[----:B------:R-:W-:-:S03]  /*191f0*/  ULDC UR8, c[0x0][0x228] ;  /* 0x00008a0000087ab9 */ /* 0x000fc60000000800 */
[----:B------:R-:W-:Y:S04]  /*19200*/  @P6 STG.E.U16 desc[UR14][R14.64], R151 ;  /* 0x000000970e006986 */ /* 0x000fe8000c10150e */
[----:B------:R3:W-:Y:S01]  /*19210*/  @P4 STG.E.U16 desc[UR14][R16.64], R9 ;  /* 0x0000000910004986 */ /* 0x0007e2000c10150e */
[----:B------:R-:W-:Y:S01]  /*19220*/  ISETP.LT.AND P4, PT, R7, UR8, !P5 ;  /* 0x0000000807007c0c */ /* 0x000fe2000ef81270 */
[----:B------:R-:W-:Y:S01]  /*19230*/  VIADD R0, R6, 0xa4 ;  /* 0x000000a406007836 */ /* 0x000fe20000000000 */
[----:B------:R-:W-:Y:S01]  /*19240*/  ISETP.LT.AND P5, PT, R8, UR10, !P5 ;  /* 0x0000000a08007c0c */ /* 0x000fe2000efa1270 */
[----:B0-----:R-:W-:Y:S01]  /*19250*/  VIADD R13, R19, UR4 ;  /* 0x00000004130d7c36 */ /* 0x001fe20008000000 */
[----:B------:R-:W-:Y:S01]  /*19260*/  ULDC UR4, c[0x0][0x248] ;  /* 0x0000920000047ab9 */ /* 0x000fe20000000800 */
[----:B------:R-:W-:Y:S01]  /*19270*/  ISETP.LT.AND P6, PT, R7, UR12, !P2 ;  /* 0x0000000c07007c0c */ /* 0x000fe2000d7c1270 */
[----:B------:R-:W-:Y:S01]  /*19280*/  ULDC UR8, c[0x0][0x228] ;  /* 0x00008a0000087ab9 */ /* 0x000fe20000000800 */
[----:B------:R-:W-:Y:S01]  /*19290*/  IMAD.WIDE R10, R13, 0x2, R2 ;  /* 0x000000020d0a7825 */ /* 0x000fe200078e0202 */
[----:B------:R-:W-:Y:S01]  /*192a0*/  ISETP.GE.AND P0, PT, R0, UR6, PT ;  /* 0x0000000600007c0c */ /* 0x000fe2000bf06270 */
[----:B------:R-:W-:-:S02]  /*192b0*/  ULDC UR10, c[0x0][0x228] ;  /* 0x00008a00000a7ab9 */ /* 0x000fc40000000800 */
[C---:B---3--:R-:W-:Y:S01]  /*192c0*/  VIADD R9, R13.reuse, UR4 ;  /* 0x000000040d097c36 */ /* 0x048fe20008000000 */
[----:B------:R-:W-:Y:S01]  /*192d0*/  PRMT R16, R152, 0x7632, R16 ;  /* 0x0000763298107816 */ /* 0x000fe20000000010 */
[----:B------:R-:W-:Y:S01]  /*192e0*/  IMAD.WIDE R12, R13, 0x2, R4 ;  /* 0x000000020d0c7825 */ /* 0x000fe200078e0204 */
[----:B------:R0:W-:Y:S01]  /*192f0*/  @P4 STG.E.U16 desc[UR14][R10.64], R152 ;  /* 0x000000980a004986 */ /* 0x0001e2000c10150e */
[----:B------:R-:W-:Y:S01]  /*19300*/  ULDC UR4, c[0x0][0x22c] ;  /* 0x00008b0000047ab9 */ /* 0x000fe20000000800 */
[----:B------:R-:W-:Y:S01]  /*19310*/  ISETP.LT.AND P2, PT, R8, UR8, !P2 ;  /* 0x0000000808007c0c */ /* 0x000fe2000d741270 */
[----:B------:R-:W-:Y:S01]  /*19320*/  VIADD R0, R6, 0xa5 ;  /* 0x000000a506007836 */ /* 0x000fe20000000000 */
[----:B------:R3:W-:Y:S01]  /*19330*/  @P5 STG.E.U16 desc[UR14][R12.64], R16 ;  /* 0x000000100c005986 */ /* 0x0007e2000c10150e */
[----:B------:R-:W-:Y:S01]  /*19340*/  ISETP.LT.AND P5, PT, R7, UR10, !P1 ;  /* 0x0000000a07007c0c */ /* 0x000fe2000cfa1270 */
[C---:B------:R-:W-:Y:S01]  /*19350*/  IMAD.WIDE R14, R9.reuse, 0x2, R2 ;  /* 0x00000002090e7825 */ /* 0x040fe200078e0202 */
[----:B------:R-:W-:Y:S01]  /*19360*/  ULDC UR12, c[0x0][0x228] ;  /* 0x00008a00000c7ab9 */ /* 0x000fe20000000800 */
[----:B------:R-:W-:Y:S01]  /*19370*/  ISETP.GE.AND P4, PT, R0, UR4, PT ;  /* 0x0000000400007c0c */ /* 0x000fe2000bf86270 */
[----:B------:R-:W-:Y:S01]  /*19380*/  ULDC UR4, c[0x0][0x248] ;  /* 0x0000920000047ab9 */ /* 0x000fe20000000800 */
[----:B------:R-:W-:Y:S01]  /*19390*/  ULDC UR8, c[0x0][0x228] ;  /* 0x00008a0000087ab9 */ /* 0x000fe20000000800 */
[C---:B------:R-:W-:Y:S01]  /*193a0*/  VIADD R17, R9.reuse, UR4 ;  /* 0x0000000409117c36 */ /* 0x040fe20008000000 */
[----:B------:R4:W-:Y:S01]  /*193b0*/  @P6 STG.E.U16 desc[UR14][R14.64], R156 ;  /* 0x0000009c0e006986 */ /* 0x0009e2000c10150e */
[----:B0-----:R-:W-:Y:S01]  /*193c0*/  IMAD.WIDE R10, R9, 0x2, R4 ;  /* 0x00000002090a7825 */ /* 0x001fe200078e0204 */
[----:B------:R-:W-:Y:S01]  /*193d0*/  ISETP.LT.AND P6, PT, R8, UR12, !P1 ;  /* 0x0000000c08007c0c */ /* 0x000fe2000cfc1270 */
[----:B------:R-:W-:Y:S01]  /*193e0*/  ULDC UR6, c[0x0][0x22c] ;  /* 0x00008b0000067ab9 */ /* 0x000fe20000000800 */
[----:B------:R-:W-:Y:S01]  /*193f0*/  ULDC UR4, c[0x0][0x22c] ;  /* 0x00008b0000047ab9 */ /* 0x000fe20000000800 */
[----:B---3--:R-:W-:Y:S01]  /*19400*/  IMAD.WIDE R12, R17, 0x2, R2 ;  /* 0x00000002110c7825 */ /* 0x008fe200078e0202 */
[----:B------:R-:W-:Y:S01]  /*19410*/  ULDC UR10, c[0x0][0x228] ;  /* 0x00008a00000a7ab9 */ /* 0x000fe20000000800 */
[----:B------:R-:W-:-:S02]  /*19420*/  ULDC UR12, c[0x0][0x228] ;  /* 0x00008a00000c7ab9 */ /* 0x000fc40000000800 */
[----:B------:R-:W-:Y:S01]  /*19430*/  VIADD R0, R6, 0xa6 ;  /* 0x000000a606007836 */ /* 0x000fe20000000000 */
[----:B----4-:R-:W-:Y:S01]  /*19440*/  PRMT R156, R156, 0x7632, R156 ;  /* 0x000076329c9c7816 */ /* 0x010fe2000000009c */
[----:B------:R-:W-:-:S03]  /*19450*/  VIADD R16, R6, 0xa7 ;  /* 0x000000a706107836 */ /* 0x000fc60000000000 */
[----:B------:R-:W-:Y:S01]  /*19460*/  ISETP.GE.AND P1, PT, R0, UR6, PT ;  /* 0x0000000600007c0c */ /* 0x000fe2000bf26270 */
[----:B------:R-:W-:Y:S01]  /*19470*/  IMAD.WIDE R14, R17, 0x2, R4 ;  /* 0x00000002110e7825 */ /* 0x000fe200078e0204 */
[----:B------:R0:W-:Y:S01]  /*19480*/  @P2 STG.E.U16 desc[UR14][R10.64], R156 ;  /* 0x0000009c0a002986 */ /* 0x0001e2000c10150e */
[----:B------:R-:W-:Y:S01]  /*19490*/  ISETP.GE.AND P2, PT, R16, UR4, PT ;  /* 0x0000000410007c0c */ /* 0x000fe2000bf46270 */
[----:B------:R-:W-:Y:S01]  /*194a0*/  ULDC UR4, c[0x0][0x248] ;  /* 0x0000920000047ab9 */ /* 0x000fe20000000800 */
[----:B------:R-:W-:Y:S01]  /*194b0*/  PRMT R0, R153, 0x7632, R0 ;  /* 0x0000763299007816 */ /* 0x000fe20000000000 */
[----:B------:R3:W-:Y:S01]  /*194c0*/  @P5 STG.E.U16 desc[UR14][R12.64], R153 ;  /* 0x000000990c005986 */ /* 0x0007e2000c10150e */
[----:B------:R-:W-:Y:S01]  /*194d0*/  ISETP.LT.AND P5, PT, R7, UR8, !P3 ;  /* 0x0000000807007c0c */ /* 0x000fe2000dfa1270 */
[----:B------:R-:W-:Y:S01]  /*194e0*/  VIADD R17, R17, UR4 ;  /* 0x0000000411117c36 */ /* 0x000fe20008000000 */
[C---:B------:R-:W-:Y:S01]  /*194f0*/  ISETP.LT.AND P3, PT, R8.reuse, UR10, !P3 ;  /* 0x0000000a08007c0c */ /* 0x040fe2000df61270 */
[----:B------:R4:W-:Y:S01]  /*19500*/  @P6 STG.E.U16 desc[UR14][R14.64], R0 ;  /* 0x000000000e006986 */ /* 0x0009e2000c10150e */
[----:B------:R-:W-:Y:S01]  /*19510*/  ISETP.LT.AND P6, PT, R7, UR12, !P0 ;  /* 0x0000000c07007c0c */ /* 0x000fe2000c7c1270 */
[----:B------:R-:W-:Y:S01]  /*19520*/  ULDC UR6, c[0x0][0x248] ;  /* 0x0000920000067ab9 */ /* 0x000fe20000000800 */
[----:B------:R-:W-:Y:S01]  /*19530*/  ISETP.LT.AND P0, PT, R8, UR16, !P0 ;  /* 0x0000001008007c0c */ /* 0x000fe2000c701270 */
[----:B0-----:R-:W-:Y:S01]  /*19540*/  IMAD.WIDE R10, R17, 0x2, R2 ;  /* 0x00000002110a7825 */ /* 0x001fe200078e0202 */
[----:B------:R-:W-:Y:S01]  /*19550*/  PRMT R18, R157, 0x7632, R18 ;  /* 0x000076329d127816 */ /* 0x000fe20000000012 */
[----:B------:R-:W-:Y:S01]  /*19560*/  ULDC UR8, c[0x0][0x228] ;  /* 0x00008a0000087ab9 */ /* 0x000fe20000000800 */
[----:B------:R-:W-:Y:S01]  /*19570*/  ULDC UR4, c[0x0][0x22c] ;  /* 0x00008b0000047ab9 */ /* 0x000fe20000000800 */
[C---:B---3--:R-:W-:Y:S01]  /*19580*/  IMAD.WIDE R12, R17.reuse, 0x2, R4 ;  /* 0x00000002110c7825 */ /* 0x048fe200078e0204 */
[----:B------:R-:W-:Y:S01]  /*19590*/  ULDC UR10, c[0x0][0x228] ;  /* 0x00008a00000a7ab9 */ /* 0x000fe20000000800 */
[----:B------:R0:W-:Y:S01]  /*195a0*/  @P5 STG.E.U16 desc[UR14][R10.64], R157 ;  /* 0x0000009d0a005986 */ /* 0x0001e2000c10150e */
[----:B------:R-:W-:Y:S01]  /*195b0*/  PRMT R19, R154, 0x7632, R19 ;  /* 0x000076329a137816 */ /* 0x000fe20000000013 */
[----:B----4-:R-:W-:Y:S01]  /*195c0*/  VIADD R0, R6, 0xa8 ;  /* 0x000000a806007836 */ /* 0x010fe20000000000 */
[----:B------:R-:W-:Y:S01]  /*195d0*/  ULDC UR12, c[0x0][0x228] ;  /* 0x00008a00000c7ab9 */ /* 0x000fe20000000800 */
[----:B------:R-:W-:Y:S01]  /*195e0*/  VIADD R9, R17, UR6 ;  /* 0x0000000611097c36 */ /* 0x000fe20008000000 */
[----:B------:R3:W-:Y:S01]  /*195f0*/  @P3 STG.E.U16 desc[UR14][R12.64], R18 ;  /* 0x000000120c003986 */ /* 0x0007e2000c10150e */
[----:B------:R-:W-:Y:S01]  /*19600*/  ISETP.LT.AND P3, PT, R7, UR8, !P4 ;  /* 0x0000000807007c0c */ /* 0x000fe2000e761270 */
[----:B------:R-:W-:Y:S01]  /*19610*/  ULDC UR6, c[0x0][0x22c] ;  /* 0x00008b0000067ab9 */ /* 0x000fe20000000800 */
[C---:B------:R-:W-:Y:S01]  /*19620*/  IMAD.WIDE R14, R9.reuse, 0x2, R2 ;  /* 0x00000002090e7825 */ /* 0x040fe200078e0202 */
[----:B------:R-:W-:Y:S01]  /*19630*/  ISETP.GE.AND P5, PT, R0, UR4, PT ;  /* 0x0000000400007c0c */ /* 0x000fe2000bfa6270 */
[----:B------:R-:W-:Y:S01]  /*19640*/  ULDC UR4, c[0x0][0x248] ;  /* 0x0000920000047ab9 */ /* 0x000fe20000000800 */
[----:B------:R-:W-:Y:S01]  /*19650*/  ISETP.LT.AND P4, PT, R8, UR10, !P4 ;  /* 0x0000000a08007c0c */ /* 0x000fe2000e781270 */
[C---:B------:R-:W-:Y:S01]  /*19660*/  IMAD.WIDE R16, R9.reuse, 0x2, R4 ;  /* 0x0000000209107825 */ /* 0x040fe200078e0204 */
[----:B------:R-:W-:Y:S01]  /*19670*/  @P6 STG.E.U16 desc[UR14][R14.64], R154 ;  /* 0x0000009a0e006986 */ /* 0x000fe2000c10150e */
[----:B------:R-:W-:Y:S01]  /*19680*/  ULDC UR8, c[0x0][0x228] ;  /* 0x00008a0000087ab9 */ /* 0x000fe20000000800 */
[----:B------:R-:W-:Y:S01]  /*19690*/  ULDC UR10, c[0x0][0x228] ;  /* 0x00008a00000a7ab9 */ /* 0x000fe20000000800 */
[----:B------:R-:W-:Y:S01]  /*196a0*/  VIADD R9, R9, UR4 ;  /* 0x0000000409097c36 */ /* 0x000fe20008000000 */
[----:B------:R-:W-:Y:S01]  /*196b0*/  ULDC UR4, c[0x0][0x248] ;  /* 0x0000920000047ab9 */ /* 0x000fe20000000800 */
[----:B------:R-:W-:Y:S01]  /*196c0*/  VIADD R0, R6, 0xa9 ;  /* 0x000000a906007836 */ /* 0x000fe20000000000 */
[----:B------:R4:W-:Y:S01]  /*196d0*/  @P0 STG.E.U16 desc[UR14][R16.64], R19 ;  /* 0x0000001310000986 */ /* 0x0009e2000c10150e */
[----:B------:R-:W-:Y:S01]  /*196e0*/  ISETP.LT.AND P6, PT, R7, UR12, !P1 ;  /* 0x0000000c07007c0c */ /* 0x000fe2000cfc1270 */
[C---:B0-----:R-:W-:Y:S01]  /*196f0*/  IMAD.WIDE R10, R9.reuse, 0x2, R2 ;  /* 0x00000002090a7825 */ /* 0x041fe200078e0202 */
[----:B------:R-:W-:Y:S01]  /*19700*/  ULDC UR16, c[0x0][0x228] ;  /* 0x00008a0000107ab9 */ /* 0x000fe20000000800 */
[----:B------:R-:W-:Y:S01]  /*19710*/  ISETP.GE.AND P0, PT, R0, UR6, PT ;  /* 0x0000000600007c0c */ /* 0x000fe2000bf06270 */
[----:B------:R-:W-:Y:S01]  /*19720*/  ULDC UR12, c[0x0][0x228] ;  /* 0x00008a00000c7ab9 */ /* 0x000fe20000000800 */
[C---:B---3--:R-:W-:Y:S01]  /*19730*/  IMAD.WIDE R12, R9.reuse, 0x2, R4 ;  /* 0x00000002090c7825 */ /* 0x048fe200078e0204 */
[----:B------:R0:W-:Y:S03]  /*19740*/  @P3 STG.E.U16 desc[UR14][R10.64], R158 ;  /* 0x0000009e0a003986 */ /* 0x0001e6000c10150e */
[----:B----4-:R-:W-:Y:S01]  /*19750*/  VIADD R17, R9, UR4 ;  /* 0x0000000409117c36 */ /* 0x010fe20008000000 */
[----:B------:R-:W-:Y:S01]  /*19760*/  PRMT R9, R158, 0x7632, R9 ;  /* 0x000076329e097816 */ /* 0x000fe20000000009 */
[----:B------:R-:W-:Y:S01]  /*19770*/  VIADD R0, R6, 0xaa ;  /* 0x000000aa06007836 */ /* 0x000fe20000000000 */
[----:B------:R-:W-:Y:S01]  /*19780*/  ULDC UR4, c[0x0][0x22c] ;  /* 0x00008b0000047ab9 */ /* 0x000fe20000000800 */
[----:B------:R-:W-:Y:S01]  /*19790*/  ISETP.LT.AND P1, PT, R8, UR8, !P1 ;  /* 0x0000000808007c0c */ /* 0x000fe2000cf21270 */
[----:B------:R-:W-:Y:S01]  /*197a0*/  IMAD.WIDE R14, R17, 0x2, R2 ;  /* 0x00000002110e7825 */ /* 0x000fe200078e0202 */
[----:B------:R3:W-:Y:S01]  /*197b0*/  @P4 STG.E.U16 desc[UR14][R12.64], R9 ;  /* 0x000000090c004986 */ /* 0x0007e2000c10150e */
[----:B------:R-:W-:Y:S01]  /*197c0*/  ISETP.LT.AND P4, PT, R7, UR10, !P2 ;  /* 0x0000000a07007c0c */ /* 0x000fe2000d781270 */
[----:B------:R-:W-:Y:S01]  /*197d0*/  ULDC UR8, c[0x0][0x228] ;  /* 0x00008a0000087ab9 */ /* 0x000fe20000000800 */
[----:B------:R-:W-:Y:S01]  /*197e0*/  ISETP.GE.AND P3, PT, R0, UR4, PT ;  /* 0x0000000400007c0c */ /* 0x000fe2000bf66270 */
[----:B------:R-:W-:Y:S01]  /*197f0*/  ULDC UR4, c[0x0][0x248] ;  /* 0x0000920000047ab9 */ /* 0x000fe20000000800 */
[----:B------:R4:W-:Y:S01]  /*19800*/  @P6 STG.E.U16 desc[UR14][R14.64], R155 ;  /* 0x0000009b0e006986 */ /* 0x0009e2000c10150e */
[C---:B0-----:R-:W-:Y:S01]  /*19810*/  IMAD.WIDE R10, R17.reuse, 0x2, R4 ;  /* 0x00000002110a7825 */ /* 0x041fe200078e0204 */
[----:B------:R-:W-:Y:S01]  /*19820*/  ISETP.LT.AND P6, PT, R8, UR12, !P2 ;  /* 0x0000000c08007c0c */ /* 0x000fe2000d7c1270 */
[----:B------:R-:W-:Y:S01]  /*19830*/  ULDC UR10, c[0x0][0x228] ;  /* 0x00008a00000a7ab9 */ /* 0x000fe20000000800 */
[----:B------:R-:W-:Y:S01]  /*19840*/  ULDC UR6, c[0x0][0x22c] ;  /* 0x00008b0000067ab9 */ /* 0x000fe20000000800 */
[----:B------:R-:W-:Y:S01]  /*19850*/  VIADD R16, R6, 0xac ;  /* 0x000000ac06107836 */ /* 0x000fe20000000000 */
[----:B------:R-:W-:Y:S01]  /*19860*/  ULDC UR12, c[0x0][0x228] ;  /* 0x00008a00000c7ab9 */ /* 0x000fe20000000800 */
[----:B---3--:R-:W-:Y:S01]  /*19870*/  VIADD R9, R17, UR4 ;  /* 0x0000000411097c36 */ /* 0x008fe20008000000 */
[----:B------:R-:W-:-:S03]  /*19880*/  ULDC UR4, c[0x0][0x22c] ;  /* 0x00008b0000047ab9 */ /* 0x000fc60000000800 */
[----:B------:R-:W-:Y:S01]  /*19890*/  IMAD.WIDE R12, R9, 0x2, R2 ;  /* 0x00000002090c7825 */ /* 0x000fe200078e0202 */
[----:B----4-:R-:W-:-:S03]  /*198a0*/  PRMT R155, R155, 0x7632, R155 ;  /* 0x000076329b9b7816 */ /* 0x010fc6000000009b */
[----:B------:R-:W-:Y:S02]  /*198b0*/  VIADD R0, R6, 0xab ;  /* 0x000000ab06007836 */ /* 0x000fe40000000000 */
[----:B------:R0:W-:Y:S01]  /*198c0*/  @P1 STG.E.U16 desc[UR14][R10.64], R155 ;  /* 0x0000009b0a001986 */ /* 0x0001e2000c10150e */
[----:B------:R-:W-:Y:S01]  /*198d0*/  ISETP.GE.AND P1, PT, R16, UR4, PT ;  /* 0x0000000410007c0c */ /* 0x000fe2000bf26270 */
[----:B------:R-:W-:Y:S02]  /*198e0*/  ULDC UR4, c[0x0][0x248] ;  /* 0x0000920000047ab9 */ /* 0x000fe40000000800 */
[----:B------:R3:W-:Y:S01]  /*198f0*/  @P4 STG.E.U16 desc[UR14][R12.64], R159 ;  /* 0x0000009f0c004986 */ /* 0x0007e2000c10150e */
[----:B------:R-:W-:Y:S01]  /*19900*/  ISETP.LT.AND P4, PT, R7, UR8, !P5 ;  /* 0x0000000807007c0c */ /* 0x000fe2000ef81270 */
[C---:B------:R-:W-:Y:S01]  /*19910*/  IMAD.WIDE R14, R9.reuse, 0x2, R4 ;  /* 0x00000002090e7825 */ /* 0x040fe200078e0204 */
[----:B------:R-:W-:Y:S01]  /*19920*/  ISETP.LT.AND P5, PT, R8, UR10, !P5 ;  /* 0x0000000a08007c0c */ /* 0x000fe2000efa1270 */
[----:B------:R-:W-:Y:S01]  /*19930*/  ULDC UR8, c[0x0][0x228] ;  /* 0x00008a0000087ab9 */ /* 0x000fe20000000800 */
[----:B------:R-:W-:Y:S01]  /*19940*/  ISETP.GE.AND P2, PT, R0, UR6, PT ;  /* 0x0000000600007c0c */ /* 0x000fe2000bf46270 */
[----:B------:R-:W-:Y:S01]  /*19950*/  VIADD R9, R9, UR4 ;  /* 0x0000000409097c36 */ /* 0x000fe20008000000 */
[----:B------:R-:W-:Y:S01]  /*19960*/  PRMT R0, R159, 0x7632, R0 ;  /* 0x000076329f007816 */ /* 0x000fe20000000000 */
[----:B------:R-:W-:Y:S01]  /*19970*/  ULDC UR6, c[0x0][0x248] ;  /* 0x0000920000067ab9 */ /* 0x000fe20000000800 */
[----:B------:R-:W-:Y:S01]  /*19980*/  ULDC UR4, c[0x0][0x22c] ;  /* 0x00008b0000047ab9 */ /* 0x000fe20000000800 */
[C---:B------:R-:W-:Y:S01]  /*19990*/  VIADD R19, R9.reuse, UR6 ;  /* 0x0000000609137c36 */ /* 0x040fe20008000000 */
[----:B------:R-:W-:Y:S01]  /*199a0*/  ULDC UR10, c[0x0][0x228] ;  /* 0x00008a00000a7ab9 */ /* 0x000fe20000000800 */
[----:B------:R4:W-:Y:S01]  /*199b0*/  @P6 STG.E.U16 desc[UR14][R14.64], R0 ;  /* 0x000000000e006986 */ /* 0x0009e2000c10150e */
[----:B0-----:R-:W-:Y:S01]  /*199c0*/  IMAD.WIDE R10, R9, 0x2, R2 ;  /* 0x00000002090a7825 */ /* 0x001fe200078e0202 */
[----:B------:R-:W-:Y:S01]  /*199d0*/  ISETP.LT.AND P6, PT, R7, UR12, !P0 ;  /* 0x0000000c07007c0c */ /* 0x000fe2000c7c1270 */
[----:B------:R-:W-:-:S02]  /*199e0*/  ULDC UR12, c[0x0][0x228] ;  /* 0x00008a00000c7ab9 */ /* 0x000fc40000000800 */
[----:B---3--:R-:W-:Y:S01]  /*199f0*/  IMAD.WIDE R12, R9, 0x2, R4 ;  /* 0x00000002090c7825 */ /* 0x008fe200078e0204 */
[----:B------:R-:W-:Y:S01]  /*19a00*/  PRMT R9, R160, 0x7632, R9 ;  /* 0x00007632a0097816 */ /* 0x000fe20000000009 */
[----:B------:R-:W-:Y:S01]  /*19a10*/  ULDC UR6, c[0x0][0x22c] ;  /* 0x00008b0000067ab9 */ /* 0x000fe20000000800 */
[----:B------:R-:W-:Y:S01]  /*19a20*/  ISETP.LT.AND P0, PT, R8, UR16, !P0 ;  /* 0x0000001008007c0c */ /* 0x000fe2000c701270 */
[----:B------:R-:W-:Y:S01]  /*19a30*/  @P4 STG.E.U16 desc[UR14][R10.64], R160 ;  /* 0x000000a00a004986 */ /* 0x000fe2000c10150e */
[----:B------:R-:W-:Y:S01]  /*19a40*/  IMAD.WIDE R16, R19, 0x2, R4 ;  /* 0x0000000213107825 */ /* 0x000fe200078e0204 */
[----:B------:R-:W-:Y:S01]  /*19a50*/  PRMT R18, R164, 0x7632, R18 ;  /* 0x00007632a4127816 */ /* 0x000fe20000000012 */
[----:B------:R-:W-:Y:S02]  /*19a60*/  ULDC UR16, c[0x0][0x228] ;  /* 0x00008a0000107ab9 */ /* 0x000fe40000000800 */
[----:B----4-:R-:W-:Y:S01]  /*19a70*/  VIADD R0, R6, 0xad ;  /* 0x000000ad06007836 */ /* 0x010fe20000000000 */
[----:B------:R0:W-:Y:S01]  /*19a80*/  @P5 STG.E.U16 desc[UR14][R12.64], R9 ;  /* 0x000000090c005986 */ /* 0x0001e2000c10150e */
[----:B------:R-:W-:Y:S01]  /*19a90*/  ISETP.LT.AND P5, PT, R7, UR8, !P3 ;  /* 0x0000000807007c0c */ /* 0x000fe2000dfa1270 */
[C---:B------:R-:W-:Y:S01]  /*19aa0*/  IMAD.WIDE R14, R19.reuse, 0x2, R2 ;  /* 0x00000002130e7825 */ /* 0x040fe200078e0202 */
[----:B------:R-:W-:Y:S01]  /*19ab0*/  ISETP.LT.AND P3, PT, R8, UR10, !P3 ;  /* 0x0000000a08007c0c */ /* 0x000fe2000df61270 */
[----:B------:R-:W-:Y:S01]  /*19ac0*/  ULDC UR8, c[0x0][0x228] ;  /* 0x00008a0000087ab9 */ /* 0x000fe20000000800 */
[----:B------:R-:W-:Y:S01]  /*19ad0*/  ISETP.GE.AND P4, PT, R0, UR4, PT ;  /* 0x0000000400007c0c */ /* 0x000fe2000bf86270 */
[----:B------:R-:W-:Y:S01]  /*19ae0*/  ULDC UR4, c[0x0][0x248] ;  /* 0x0000920000047ab9 */ /* 0x000fe20000000800 */
[----:B------:R-:W-:Y:S01]  /*19af0*/  VIADD R0, R6, 0xae ;  /* 0x000000ae06007836 */ /* 0x000fe20000000000 */
[----:B------:R-:W-:Y:S01]  /*19b00*/  @P6 STG.E.U16 desc[UR14][R14.64], R164 ;  /* 0x000000a40e006986 */ /* 0x000fe2000c10150e */
[----:B------:R-:W-:Y:S01]  /*19b10*/  ULDC UR10, c[0x0][0x228] ;  /* 0x00008a00000a7ab9 */ /* 0x000fe20000000800 */
[----:B0-----:R-:W-:Y:S01]  /*19b20*/  VIADD R13, R19, UR4 ;  /* 0x00000004130d7c36 */ /* 0x001fe20008000000 */
[----:B------:R-:W-:Y:S01]  /*19b30*/  ULDC UR4, c[0x0][0x248] ;  /* 0x0000920000047ab9 */ /* 0x000fe20000000800 */
[----:B------:R0:W-:Y:S01]  /*19b40*/  @P0 STG.E.U16 desc[UR14][R16.64], R18 ;  /* 0x0000001210000986 */ /* 0x0001e2000c10150e */
[----:B------:R-:W-:Y:S01]  /*19b50*/  ISETP.LT.AND P6, PT, R7, UR12, !P2 ;  /* 0x0000000c07007c0c */ /* 0x000fe2000d7c1270 */
[----:B------:R-:W-:-:S02]  /*19b60*/  VIADD R9, R13, UR4 ;  /* 0x000000040d097c36 */ /* 0x000fc40008000000 */
[C---:B------:R-:W-:Y:S01]  /*19b70*/  IMAD.WIDE R10, R13.reuse, 0x2, R2 ;  /* 0x000000020d0a7825 */ /* 0x040fe200078e0202 */
[----:B------:R-:W-:Y:S01]  /*19b80*/  ISETP.GE.AND P0, PT, R0, UR6, PT ;  /* 0x0000000600007c0c */ /* 0x000fe2000bf06270 */
[----:B------:R-:W-:Y:S01]  /*19b90*/  ULDC UR4, c[0x0][0x22c] ;  /* 0x00008b0000047ab9 */ /* 0x000fe20000000800 */
[----:B------:R-:W-:Y:S01]  /*19ba0*/  ISETP.LT.AND P2, PT, R8, UR8, !P2 ;  /* 0x0000000808007c0c */ /* 0x000fe2000d741270 */
[----:B------:R-:W-:Y:S01]  /*19bb0*/  IMAD.WIDE R12, R13, 0x2, R4 ;  /* 0x000000020d0c7825 */ /* 0x000fe200078e0204 */
[----:B0-----:R-:W-:-:S03]  /*19bc0*/  PRMT R16, R161, 0x7632, R16 ;  /* 0x00007632a1107816 */ /* 0x001fc60000000010 */
[----:B------:R-:W-:Y:S01]  /*19bd0*/  VIADD R0, R6, 0xaf ;  /* 0x000000af06007836 */ /* 0x000fe20000000000 */
[----:B------:R0:W-:Y:S01]  /*19be0*/  @P5 STG.E.U16 desc[UR14][R10.64], R161 ;  /* 0x000000a10a005986 */ /* 0x0001e2000c10150e */
[----:B------:R-:W-:Y:S01]  /*19bf0*/  IMAD.WIDE R14, R9, 0x2, R2 ;  /* 0x00000002090e7825 */ /* 0x000fe200078e0202 */
[----:B------:R-:W-:Y:S01]  /*19c00*/  ULDC UR12, c[0x0][0x228] ;  /* 0x00008a00000c7ab9 */ /* 0x000fe20000000800 */
[----:B------:R-:W-:Y:S01]  /*19c10*/  ULDC UR6, c[0x0][0x22c] ;  /* 0x00008b0000067ab9 */ /* 0x000fe20000000800 */
[----:B------:R3:W-:Y:S01]  /*19c20*/  @P3 STG.E.U16 desc[UR14][R12.64], R16 ;  /* 0x000000100c003986 */ /* 0x0007e2000c10150e */
[----:B------:R-:W-:Y:S01]  /*19c30*/  ISETP.LT.AND P3, PT, R7, UR10, !P1 ;  /* 0x0000000a07007c0c */ /* 0x000fe2000cf61270 */
[----:B------:R-:W-:Y:S01]  /*19c40*/  ULDC UR10, c[0x0][0x228] ;  /* 0x00008a00000a7ab9 */ /* 0x000fe20000000800 */
[----:B------:R-:W-:Y:S01]  /*19c50*/  ISETP.GE.AND P5, PT, R0, UR4, PT ;  /* 0x0000000400007c0c */ /* 0x000fe2000bfa6270 */
[----:B------:R-:W-:Y:S01]  /*19c60*/  ULDC UR4, c[0x0][0x248] ;  /* 0x0000920000047ab9 */ /* 0x000fe20000000800 */
[----:B------:R-:W-:Y:S01]  /*19c70*/  PRMT R18, R166, 0x7632, R18 ;  /* 0x00007632a6127816 */ /* 0x000fe20000000012 */
[C---:B------:R-:W-:Y:S01]  /*19c80*/  VIADD R17, R9.reuse, UR4 ;  /* 0x0000000409117c36 */ /* 0x040fe20008000000 */
[----:B------:R4:W-:Y:S01]  /*19c90*/  @P6 STG.E.U16 desc[UR14][R14.64], R165 ;  /* 0x000000a50e006986 */ /* 0x0009e2000c10150e */
[----:B0-----:R-:W-:Y:S01]  /*19ca0*/  IMAD.WIDE R10, R9, 0x2, R4 ;  /* 0x00000002090a7825 */ /* 0x001fe200078e0204 */
[----:B------:R-:W-:Y:S01]  /*19cb0*/  ISETP.LT.AND P6, PT, R8, UR12, !P1 ;  /* 0x0000000c08007c0c */ /* 0x000fe2000cfc1270 */
[----:B------:R-:W-:Y:S01]  /*19cc0*/  ULDC UR4, c[0x0][0x22c] ;  /* 0x00008b0000047ab9 */ /* 0x000fe20000000800 */
[----:B------:R-:W-:Y:S01]  /*19cd0*/  ULDC UR12, c[0x0][0x228] ;  /* 0x00008a00000c7ab9 */ /* 0x000fe20000000800 */
[----:B---3--:R-:W-:Y:S01]  /*19ce0*/  IMAD.WIDE R12, R17, 0x2, R2 ;  /* 0x00000002110c7825 */ /* 0x008fe200078e0202 */
[----:B------:R-:W-:-:S03]  /*19cf0*/  ULDC UR8, c[0x0][0x22c] ;  /* 0x00008b0000087ab9 */ /* 0x000fc60000000800 */
[C---:B------:R-:W-:Y:S01]  /*19d00*/  VIADD R16, R6.reuse, 0xb1 ;  /* 0x000000b106107836 */ /* 0x040fe20000000000 */
[----:B----4-:R-:W-:Y:S01]  /*19d10*/  PRMT R165, R165, 0x7632, R165 ;  /* 0x00007632a5a57816 */ /* 0x010fe200000000a5 */
[----:B------:R-:W-:-:S04]  /*19d20*/  VIADD R0, R6, 0xb0 ;  /* 0x000000b006007836 */ /* 0x000fc80000000000 */
[----:B------:R-:W-:Y:S01]  /*19d30*/  @P2 STG.E.U16 desc[UR14][R10.64], R165 ;  /* 0x000000a50a002986 */ /* 0x000fe2000c10150e */
[----:B------:R-:W-:Y:S01]  /*19d40*/  ISETP.GE.AND P2, PT, R16, UR4, PT ;  /* 0x0000000410007c0c */ /* 0x000fe2000bf46270 */
[----:B------:R-:W-:Y:S02]  /*19d50*/  ULDC UR4, c[0x0][0x248] ;  /* 0x0000920000047ab9 */ /* 0x000fe40000000800 */
[----:B------:R0:W-:Y:S01]  /*19d60*/  @P3 STG.E.U16 desc[UR14][R12.64], R162 ;  /* 0x000000a20c003986 */ /* 0x0001e2000c10150e */
[----:B------:R-:W-:Y:S01]  /*19d70*/  ISETP.LT.AND P3, PT, R7, UR10, !P4 ;  /* 0x0000000a07007c0c */ /* 0x000fe2000e761270 */
[C---:B------:R-:W-:Y:S01]  /*19d80*/  IMAD.WIDE R14, R17.reuse, 0x2, R4 ;  /* 0x00000002110e7825 */ /* 0x040fe200078e0204 */
[----:B------:R-:W-:Y:S01]  /*19d90*/  ISETP.GE.AND P1, PT, R0, UR6, PT ;  /* 0x0000000600007c0c */ /* 0x000fe2000bf26270 */
[----:B------:R-:W-:Y:S01]  /*19da0*/  ULDC UR6, c[0x0][0x248] ;  /* 0x0000920000067ab9 */ /* 0x000fe20000000800 */
[----:B------:R-:W-:Y:S01]  /*19db0*/  PRMT R0, R162, 0x7632, R0 ;  /* 0x00007632a2007816 */ /* 0x000fe20000000000 */
[----:B------:R-:W-:Y:S01]  /*19dc0*/  ULDC UR10, c[0x0][0x228] ;  /* 0x00008a00000a7ab9 */ /* 0x000fe20000000800 */
[C---:B------:R-:W-:Y:S01]  /*19dd0*/  ISETP.LT.AND P4, PT, R8.reuse, UR12, !P4 ;  /* 0x0000000c08007c0c */ /* 0x040fe2000e781270 */
[----:B------:R-:W-:Y:S01]  /*19de0*/  ULDC UR12, c[0x0][0x228] ;  /* 0x00008a00000c7ab9 */ /* 0x000fe20000000800 */
[----:B0-----:R-:W-:Y:S01]  /*19df0*/  VIADD R13, R17, UR4 ;  /* 0x00000004110d7c36 */ /* 0x001fe20008000000 */
[----:B------:R0:W-:Y:S01]  /*19e00*/  @P6 STG.E.U16 desc[UR14][R14.64], R0 ;  /* 0x000000000e006986 */ /* 0x0001e2000c10150e */
[----:B------:R-:W-:Y:S01]  /*19e10*/  ISETP.LT.AND P6, PT, R7, UR16, !P0 ;  /* 0x0000001007007c0c */ /* 0x000fe2000c7c1270 */
[----:B------:R-:W-:Y:S01]  /*19e20*/  ULDC UR4, c[0x0][0x248] ;  /* 0x0000920000047ab9 */ /* 0x000fe20000000800 */
[----:B------:R-:W-:Y:S01]  /*19e30*/  IMAD.WIDE R10, R13, 0x2, R2 ;  /* 0x000000020d0a7825 */ /* 0x000fe200078e0202 */
[----:B------:R-:W-:Y:S01]  /*19e40*/  ISETP.LT.AND P0, PT, R8, UR18, !P0 ;  /* 0x0000001208007c0c */ /* 0x000fe2000c701270 */
[----:B------:R-:W-:Y:S01]  /*19e50*/  ULDC UR16, c[0x0][0x228] ;  /* 0x00008a0000107ab9 */ /* 0x000fe20000000800 */
[----:B------:R-:W-:Y:S01]  /*19e60*/  PRMT R19, R163, 0x7632, R19 ;  /* 0x00007632a3137816 */ /* 0x000fe20000000013 */
[C---:B------:R-:W-:Y:S01]  /*19e70*/  VIADD R9, R13.reuse, UR6 ;  /* 0x000000060d097c36 */ /* 0x040fe20008000000 */
[----:B------:R3:W-:Y:S01]  /*19e80*/  @P3 STG.E.U16 desc[UR14][R10.64], R166 ;  /* 0x000000a60a003986 */ /* 0x0007e2000c10150e */
[----:B------:R-:W-:Y:S01]  /*19e90*/  IMAD.WIDE R12, R13, 0x2, R4 ;  /* 0x000000020d0c7825 */ /* 0x000fe200078e0204 */
[----:B------:R-:W-:Y:S01]  /*19ea0*/  ULDC UR6, c[0x0][0x22c] ;  /* 0x00008b0000067ab9 */ /* 0x000fe20000000800 */
[----:B------:R-:W-:-:S02]  /*19eb0*/  ULDC UR18, c[0x0][0x228] ;  /* 0x00008a0000127ab9 */ /* 0x000fc40000000800 */
[----:B0-----:R-:W-:Y:S01]  /*19ec0*/  VIADD R0, R6, 0xb2 ;  /* 0x000000b206007836 */ /* 0x001fe20000000000 */
[----:B------:R0:W-:Y:S04]  /*19ed0*/  @P4 STG.E.U16 desc[UR14][R12.64], R18 ;  /* 0x000000120c004986 */ /* 0x0001e8000c10150e */
[----:B------:R-:W-:Y:S01]  /*19ee0*/  ISETP.GE.AND P3, PT, R0, UR8, PT ;  /* 0x0000000800007c0c */ /* 0x000fe2000bf66270 */
[----:B------:R-:W-:Y:S01]  /*19ef0*/  ULDC UR8, c[0x0][0x228] ;  /* 0x00008a0000087ab9 */ /* 0x000fe20000000800 */
[----:B------:R-:W-:Y:S01]  /*19f00*/  IMAD.WIDE R14, R9, 0x2, R2 ;  /* 0x00000002090e7825 */ /* 0x000fe200078e0202 */
[----:B------:R-:W-:Y:S01]  /*19f10*/  ISETP.LT.AND P4, PT, R7, UR8, !P5 ;  /* 0x0000000807007c0c */ /* 0x000fe2000ef81270 */
[----:B------:R-:W-:Y:S01]  /*19f20*/  ULDC UR8, c[0x0][0x228] ;  /* 0x00008a0000087ab9 */ /* 0x000fe20000000800 */
[----:B------:R-:W-:Y:S01]  /*19f30*/  ISETP.LT.AND P5, PT, R8, UR10, !P5 ;  /* 0x0000000a08007c0c */ /* 0x000fe2000efa1270 */
[----:B------:R-:W-:Y:S01]  /*19f40*/  IMAD.WIDE R16, R9, 0x2, R4 ;  /* 0x0000000209107825 */ /* 0x000fe200078e0204 */
[----:B------:R-:W-:Y:S01]  /*19f50*/  @P6 STG.E.U16 desc[UR14][R14.64], R163 ;  /* 0x000000a30e006986 */ /* 0x000fe2000c10150e */
[----:B------:R-:W-:-:S02]  /*19f60*/  ULDC UR10, c[0x0][0x228] ;  /* 0x00008a00000a7ab9 */ /* 0x000fc40000000800 */
[----:B------:R-:W-:Y:S01]  /*19f70*/  VIADD R9, R9, UR4 ;  /* 0x0000000409097c36 */ /* 0x000fe20008000000 */
[----:B------:R-:W-:Y:S01]  /*19f80*/  ULDC UR4, c[0x0][0x248] ;  /* 0x0000920000047ab9 */ /* 0x000fe20000000800 */
[----:B------:R-:W-:Y:S01]  /*19f90*/  VIADD R0, R6, 0xb3 ;  /* 0x000000b306007836 */ /* 0x000fe20000000000 */
[----:B------:R4:W-:Y:S01]  /*19fa0*/  @P0 STG.E.U16 desc[UR14][R16.64], R19 ;  /* 0x0000001310000986 */ /* 0x0009e2000c10150e */
[----:B------:R-:W-:Y:S01]  /*19fb0*/  ISETP.LT.AND P6, PT, R7, UR12, !P1 ;  /* 0x0000000c07007c0c */ /* 0x000fe2000cfc1270 */
[C---:B---3--:R-:W-:Y:S02]  /*19fc0*/  IMAD.WIDE R10, R9.reuse, 0x2, R2 ;  /* 0x00000002090a7825 */ /* 0x048fe400078e0202 */
[----:B------:R-:W-:Y:S01]  /*19fd0*/  ISETP.GE.AND P0, PT, R0, UR6, PT ;  /* 0x0000000600007c0c */ /* 0x000fe2000bf06270 */
[----:B------:R-:W-:Y:S01]  /*19fe0*/  ULDC UR12, c[0x0][0x228] ;  /* 0x00008a00000c7ab9 */ /* 0x000fe20000000800 */
[C---:B0-----:R-:W-:Y:S01]  /*19ff0*/  IMAD.WIDE R12, R9.reuse, 0x2, R4 ;  /* 0x00000002090c7825 */ /* 0x041fe200078e0204 */
        /* <DEDUP_REMOVED lines=70> */
[----:B------:R-:W-:Y:S01]  /*1a460*/  ULDC UR4, c[0x0][0x22c] ;  /* 0x00008b0000047ab9 */ /* 0x000fe20000000800 */
[----:B------:R-:W-:Y:S01]  /*1a470*/  IMAD.WIDE R12, R13, 0x2, R4 ;  /* 0x000000020d0c7825 */ /* 0x000fe200078e0204 */
[----:B0-----:R-:W-:-:S03]  /*1a480*/  PRMT R16, R170, 0x7632, R16 ;  /* 0x00007632aa107816 */ /* 0x001fc60000000010 */
[----:B------:R-:W-:Y:S01]  /*1a490*/  VIADD R0, R6, 0xb9 ;  /* 0x000000b906007836 */ /* 0x000fe20000000000 */
[----:B------:R0:W-:Y:S01]  /*1a4a0*/  @P3 STG.E.U16 desc[UR14][R10.64], R170 ;  /* 0x000000aa0a003986 */ /* 0x0001e2000c10150e */
[----:B------:R-:W-:Y:S01]  /*1a4b0*/  ISETP.LT.AND P2, PT, R8, UR6, !P2 ;  /* 0x0000000608007c0c */ /* 0x000fe2000d741270 */
[----:B------:R-:W-:Y:S01]  /*1a4c0*/  IMAD.WIDE R14, R9, 0x2, R2 ;  /* 0x00000002090e7825 */ /* 0x000fe200078e0202 */
[----:B------:R-:W-:Y:S01]  /*1a4d0*/  ULDC UR6, c[0x0][0x22c] ;  /* 0x00008b0000067ab9 */ /* 0x000fe20000000800 */
[----:B------:R3:W-:Y:S01]  /*1a4e0*/  @P4 STG.E.U16 desc[UR14][R12.64], R16 ;  /* 0x000000100c004986 */ /* 0x0007e2000c10150e */
[----:B------:R-:W-:Y:S01]  /*1a4f0*/  ISETP.LT.AND P4, PT, R7, UR8, !P1 ;  /* 0x0000000807007c0c */ /* 0x000fe2000cf81270 */
        /* <DEDUP_REMOVED lines=10> */
[----:B---3--:R-:W-:-:S04]  /*1a5a0*/  IMAD.WIDE R12, R17, 0x2, R2 ;  /* 0x00000002110c7825 */ /* 0x008fc800078e0202 */
        /* <DEDUP_REMOVED lines=132> */
[----:B------:R4:W-:Y:S01]  /*1adf0*/  @P6 STG.E.U16 desc[UR14][R14.64], R183 ;  /* 0x000000b70e006986 */ /* 0x0009e2000c10150e */
[C---:B------:R-:W-:Y:S01]  /*1ae00*/  VIADD R17, R9.reuse, UR4 ;  /* 0x0000000409117c36 */ /* 0x040fe20008000000 */
[----:B------:R-:W-:Y:S01]  /*1ae10*/  ISETP.LT.AND P6, PT, R8, UR12, !P1 ;  /* 0x0000000c08007c0c */ /* 0x000fe2000cfc1270 */
[----:B0-----:R-:W-:Y:S01]  /*1ae20*/  IMAD.WIDE R10, R9, 0x2, R4 ;  /* 0x00000002090a7825 */ /* 0x001fe200078e0204 */
[----:B------:R-:W-:Y:S01]  /*1ae30*/  ULDC UR4, c[0x0][0x22c] ;  /* 0x00008b0000047ab9 */ /* 0x000fe20000000800 */
[----:B------:R-:W-:Y:S01]  /*1ae40*/  ULDC UR10, c[0x0][0x228] ;  /* 0x00008a00000a7ab9 */ /* 0x000fe20000000800 */
[----:B------:R-:W-:Y:S01]  /*1ae50*/  ULDC UR12, c[0x0][0x228] ;  /* 0x00008a00000c7ab9 */ /* 0x000fe20000000800 */
[----:B---3--:R-:W-:Y:S01]  /*1ae60*/  IMAD.WIDE R12, R17, 0x2, R2 ;  /* 0x00000002110c7825 */ /* 0x008fe200078e0202 */
[----:B----4-:R-:W-:-:S03]  /*1ae70*/  PRMT R183, R183, 0x7632, R183 ;  /* 0x00007632b7b77816 */ /* 0x010fc600000000b7 */
[C---:B------:R-:W-:Y:S02]  /*1ae80*/  VIADD R0, R6.reuse, 0xc4 ;  /* 0x000000c406007836 */ /* 0x040fe40000000000 */
[----:B------:R-:W-:Y:S01]  /*1ae90*/  VIADD R16, R6, 0xc5 ;  /* 0x000000c506107836 */ /* 0x000fe20000000000 */
[----:B------:R0:W-:Y:S02]  /*1aea0*/  @P2 STG.E.U16 desc[UR14][R10.64], R183 ;  /* 0x000000b70a002986 */ /* 0x0001e4000c10150e */
[----:B------:R-:W-:Y:S01]  /*1aeb0*/  ISETP.GE.AND P1, PT, R0, UR6, PT ;  /* 0x0000000600007c0c */ /* 0x000fe2000bf26270 */
[----:B------:R-:W-:Y:S01]  /*1aec0*/  IMAD.WIDE R14, R17, 0x2, R4 ;  /* 0x00000002110e7825 */ /* 0x000fe200078e0204 */
[----:B------:R3:W-:Y:S01]  /*1aed0*/  @P5 STG.E.U16 desc[UR14][R12.64], R184 ;  /* 0x000000b80c005986 */ /* 0x0007e2000c10150e */
[----:B------:R-:W-:Y:S01]  /*1aee0*/  ISETP.LT.AND P5, PT, R7, UR8, !P3 ;  /* 0x0000000807007c0c */ /* 0x000fe2000dfa1270 */
[----:B------:R-:W-:Y:S01]  /*1aef0*/  ULDC UR6, c[0x0][0x248] ;  /* 0x0000920000067ab9 */ /* 0x000fe20000000800 */
[----:B------:R-:W-:Y:S01]  /*1af00*/  ISETP.GE.AND P2, PT, R16, UR4, PT ;  /* 0x0000000410007c0c */ /* 0x000fe2000bf46270 */
[----:B------:R-:W-:Y:S01]  /*1af10*/  ULDC UR4, c[0x0][0x248] ;  /* 0x0000920000047ab9 */ /* 0x000fe20000000800 */
[----:B------:R-:W-:-:S02]  /*1af20*/  ISETP.LT.AND P3, PT, R8, UR10, !P3 ;  /* 0x0000000a08007c0c */ /* 0x000fc4000df61270 */
[----:B------:R-:W-:Y:S01]  /*1af30*/  PRMT R0, R184, 0x7632, R0 ;  /* 0x00007632b8007816 */ /* 0x000fe20000000000 */
[----:B------:R-:W-:Y:S01]  /*1af40*/  VIADD R17, R17, UR4 ;  /* 0x0000000411117c36 */ /* 0x000fe20008000000 */
[----:B------:R-:W-:Y:S01]  /*1af50*/  PRMT R18, R188, 0x7632, R18 ;  /* 0x00007632bc127816 */ /* 0x000fe20000000012 */
[----:B------:R-:W-:Y:S01]  /*1af60*/  ULDC UR8, c[0x0][0x228] ;  /* 0x00008a0000087ab9 */ /* 0x000fe20000000800 */
[----:B------:R-:W-:Y:S01]  /*1af70*/  ULDC UR4, c[0x0][0x22c] ;  /* 0x00008b0000047ab9 */ /* 0x000fe20000000800 */
[----:B------:R4:W-:Y:S01]  /*1af80*/  @P6 STG.E.U16 desc[UR14][R14.64], R0 ;  /* 0x000000000e006986 */ /* 0x0009e2000c10150e */
[----:B------:R-:W-:Y:S01]  /*1af90*/  ISETP.LT.AND P6, PT, R7, UR12, !P0 ;  /* 0x0000000c07007c0c */ /* 0x000fe2000c7c1270 */
[----:B0-----:R-:W-:Y:S01]  /*1afa0*/  IMAD.WIDE R10, R17, 0x2, R2 ;  /* 0x00000002110a7825 */ /* 0x001fe200078e0202 */
[----:B------:R-:W-:Y:S01]  /*1afb0*/  ISETP.LT.AND P0, PT, R8, UR16, !P0 ;  /* 0x0000001008007c0c */ /* 0x000fe2000c701270 */
[----:B------:R-:W-:Y:S01]  /*1afc0*/  ULDC UR10, c[0x0][0x228] ;  /* 0x00008a00000a7ab9 */ /* 0x000fe20000000800 */
[----:B------:R-:W-:Y:S01]  /*1afd0*/  PRMT R19, R185, 0x7632, R19 ;  /* 0x00007632b9137816 */ /* 0x000fe20000000013 */
[C---:B---3--:R-:W-:Y:S01]  /*1afe0*/  IMAD.WIDE R12, R17.reuse, 0x2, R4 ;  /* 0x00000002110c7825 */ /* 0x048fe200078e0204 */
[----:B------:R0:W-:Y:S01]  /*1aff0*/  @P5 STG.E.U16 desc[UR14][R10.64], R188 ;  /* 0x000000bc0a005986 */ /* 0x0001e2000c10150e */
[----:B------:R-:W-:Y:S01]  /*1b000*/  ULDC UR12, c[0x0][0x228] ;  /* 0x00008a00000c7ab9 */ /* 0x000fe20000000800 */
[----:B------:R-:W-:Y:S01]  /*1b010*/  ULDC UR16, c[0x0][0x228] ;  /* 0x00008a0000107ab9 */ /* 0x000fe20000000800 */
[----:B------:R-:W-:-:S02]  /*1b020*/  VIADD R9, R17, UR6 ;  /* 0x0000000611097c36 */ /* 0x000fc40008000000 */
[----:B----4-:R-:W-:Y:S01]  /*1b030*/  VIADD R0, R6, 0xc6 ;  /* 0x000000c606007836 */ /* 0x010fe20000000000 */
[----:B------:R3:W-:Y:S01]  /*1b040*/  @P3 STG.E.U16 desc[UR14][R12.64], R18 ;  /* 0x000000120c003986 */ /* 0x0007e2000c10150e */
[----:B------:R-:W-:Y:S01]  /*1b050*/  ISETP.LT.AND P3, PT, R7, UR8, !P4 ;  /* 0x0000000807007c0c */ /* 0x000fe2000e761270 */
[C---:B------:R-:W-:Y:S01]  /*1b060*/  IMAD.WIDE R14, R9.reuse, 0x2, R2 ;  /* 0x00000002090e7825 */ /* 0x040fe200078e0202 */
[----:B------:R-:W-:Y:S01]  /*1b070*/  ISETP.LT.AND P4, PT, R8, UR10, !P4 ;  /* 0x0000000a08007c0c */ /* 0x000fe2000e781270 */
[----:B------:R-:W-:Y:S01]  /*1b080*/  ULDC UR6, c[0x0][0x22c] ;  /* 0x00008b0000067ab9 */ /* 0x000fe20000000800 */
[----:B------:R-:W-:Y:S01]  /*1b090*/  ISETP.GE.AND P5, PT, R0, UR4, PT ;  /* 0x0000000400007c0c */ /* 0x000fe2000bfa6270 */
[C---:B------:R-:W-:Y:S01]  /*1b0a0*/  IMAD.WIDE R16, R9.reuse, 0x2, R4 ;  /* 0x0000000209107825 */ /* 0x040fe200078e0204 */
[----:B------:R-:W-:Y:S01]  /*1b0b0*/  ULDC UR4, c[0x0][0x248] ;  /* 0x0000920000047ab9 */ /* 0x000fe20000000800 */
[----:B------:R-:W-:Y:S01]  /*1b0c0*/  @P6 STG.E.U16 desc[UR14][R14.64], R185 ;  /* 0x000000b90e006986 */ /* 0x000fe2000c10150e */
        /* <DEDUP_REMOVED lines=24> */
[----:B0-----:R-:W-:Y:S01]  /*1b250*/  IMAD.WIDE R10, R17, 0x2, R4 ;  /* 0x00000002110a7825 */ /* 0x001fe200078e0204 */
[----:B------:R-:W-:Y:S01]  /*1b260*/  ISETP.LT.AND P6, PT, R8, UR12, !P2 ;  /* 0x0000000c08007c0c */ /* 0x000fe2000d7c1270 */
[----:B------:R-:W-:Y:S01]  /*1b270*/  ULDC UR6, c[0x0][0x22c] ;  /* 0x00008b0000067ab9 */ /* 0x000fe20000000800 */
[----:B------:R-:W-:Y:S01]  /*1b280*/  ULDC UR12, c[0x0][0x228] ;  /* 0x00008a00000c7ab9 */ /* 0x000fe20000000800 */
[----:B------:R-:W-:Y:S01]  /*1b290*/  VIADD R16, R6, 0xca ;  /* 0x000000ca06107836 */ /* 0x000fe20000000000 */
[----:B------:R-:W-:Y:S01]  /*1b2a0*/  PRMT R18, R187, 0x7632, R18 ;  /* 0x00007632bb127816 */ /* 0x000fe20000000012 */
[----:B---3--:R-:W-:Y:S01]  /*1b2b0*/  VIADD R9, R17, UR4 ;  /* 0x0000000411097c36 */ /* 0x008fe20008000000 */
[----:B------:R-:W-:Y:S01]  /*1b2c0*/  ULDC UR4, c[0x0][0x22c] ;  /* 0x00008b0000047ab9 */ /* 0x000fe20000000800 */
[----:B------:R-:W-:-:S02]  /*1b2d0*/  ULDC UR8, c[0x0][0x22c] ;  /* 0x00008b0000087ab9 */ /* 0x000fc40000000800 */
        /* <DEDUP_REMOVED lines=12> */
[----:B------:R-:W-:Y:S01]  /*1b3a0*/  VIADD R9, R9, UR4 ;  /* 0x0000000409097c36 */ /* 0x000fe20008000000 */
[C---:B------:R-:W-:Y:S01]  /*1b3b0*/  ISETP.LT.AND P5, PT, R8.reuse, UR12, !P5 ;  /* 0x0000000c08007c0c */ /* 0x040fe2000efa1270 */
[----:B------:R-:W-:Y:S01]  /*1b3c0*/  ULDC UR10, c[0x0][0x228] ;  /* 0x00008a00000a7ab9 */ /* 0x000fe20000000800 */
[----:B------:R-:W-:Y:S01]  /*1b3d0*/  ULDC UR4, c[0x0][0x248] ;  /* 0x0000920000047ab9 */ /* 0x000fe20000000800 */
[----:B------:R4:W-:Y:S01]  /*1b3e0*/  @P6 STG.E.U16 desc[UR14][R14.64], R0 ;  /* 0x000000000e006986 */ /* 0x0009e2000c10150e */
[----:B0-----:R-:W-:Y:S01]  /*1b3f0*/  IMAD.WIDE R10, R9, 0x2, R2 ;  /* 0x00000002090a7825 */ /* 0x001fe200078e0202 */
[----:B------:R-:W-:Y:S01]  /*1b400*/  ISETP.LT.AND P6, PT, R7, UR16, !P0 ;  /* 0x0000001007007c0c */ /* 0x000fe2000c7c1270 */
[----:B------:R-:W-:Y:S01]  /*1b410*/  ULDC UR12, c[0x0][0x228] ;  /* 0x00008a00000c7ab9 */ /* 0x000fe20000000800 */
[----:B------:R-:W-:Y:S01]  /*1b420*/  ISETP.LT.AND P0, PT, R8, UR18, !P0 ;  /* 0x0000001208007c0c */ /* 0x000fe2000c701270 */
[----:B---3--:R-:W-:Y:S01]  /*1b430*/  IMAD.WIDE R12, R9, 0x2, R4 ;  /* 0x00000002090c7825 */ /* 0x008fe200078e0204 */
[----:B------:R-:W-:Y:S01]  /*1b440*/  @P4 STG.E.U16 desc[UR14][R10.64], R187 ;  /* 0x000000bb0a004986 */ /* 0x000fe2000c10150e */
[----:B------:R-:W-:Y:S01]  /*1b450*/  ULDC UR16, c[0x0][0x228] ;  /* 0x00008a0000107ab9 */ /* 0x000fe20000000800 */
[----:B------:R-:W-:Y:S01]  /*1b460*/  ULDC UR18, c[0x0][0x228] ;  /* 0x00008a0000127ab9 */ /* 0x000fe20000000800 */
[----:B----4-:R-:W-:-:S02]  /*1b470*/  VIADD R0, R6, 0xcb ;  /* 0x000000cb06007836 */ /* 0x010fc40000000000 */
[----:B------:R-:W-:Y:S01]  /*1b480*/  VIADD R19, R9, UR6 ;  /* 0x0000000609137c36 */ /* 0x000fe20008000000 */
[----:B------:R0:W-:Y:S02]  /*1b490*/  @P5 STG.E.U16 desc[UR14][R12.64], R18 ;  /* 0x000000120c005986 */ /* 0x0001e4000c10150e */
[----:B------:R-:W-:Y:S01]  /*1b4a0*/  ISETP.GE.AND P4, PT, R0, UR8, PT ;  /* 0x0000000800007c0c */ /* 0x000fe2000bf86270 */
[----:B------:R-:W-:Y:S01]  /*1b4b0*/  ULDC UR8, c[0x0][0x228] ;  /* 0x00008a0000087ab9 */ /* 0x000fe20000000800 */
[----:B------:R-:W-:Y:S01]  /*1b4c0*/  IMAD.WIDE R14, R19, 0x2, R2 ;  /* 0x00000002130e7825 */ /* 0x000fe200078e0202 */
[----:B------:R-:W-:Y:S01]  /*1b4d0*/  ISETP.LT.AND P5, PT, R7, UR8, !P3 ;  /* 0x0000000807007c0c */ /* 0x000fe2000dfa1270 */
[----:B------:R-:W-:Y:S01]  /*1b4e0*/  ULDC UR6, c[0x0][0x22c] ;  /* 0x00008b0000067ab9 */ /* 0x000fe20000000800 */
[----:B------:R-:W-:Y:S01]  /*1b4f0*/  ISETP.LT.AND P3, PT, R8, UR10, !P3 ;  /* 0x0000000a08007c0c */ /* 0x000fe2000df61270 */
[----:B------:R-:W-:Y:S01]  /*1b500*/  IMAD.WIDE R16, R19, 0x2, R4 ;  /* 0x0000000213107825 */ /* 0x000fe200078e0204 */
[----:B------:R-:W-:Y:S01]  /*1b510*/  PRMT R9, R191, 0x7632, R9 ;  /* 0x00007632bf097816 */ /* 0x000fe20000000009 */
[----:B------:R-:W-:Y:S02]  /*1b520*/  @P6 STG.E.U16 desc[UR14][R14.64], R191 ;  /* 0x000000bf0e006986 */ /* 0x000fe4000c10150e */
[----:B0-----:R-:W-:Y:S01]  /*1b530*/  VIADD R13, R19, UR4 ;  /* 0x00000004130d7c36 */ /* 0x001fe20008000000 */
[----:B------:R-:W-:Y:S01]  /*1b540*/  ULDC UR4, c[0x0][0x248] ;  /* 0x0000920000047ab9 */ /* 0x000fe20000000800 */
[----:B------:R-:W-:Y:S01]  /*1b550*/  VIADD R0, R6, 0xcc ;  /* 0x000000cc06007836 */ /* 0x000fe20000000000 */
[----:B------:R0:W-:Y:S01]  /*1b560*/  @P0 STG.E.U16 desc[UR14][R16.64], R9 ;  /* 0x0000000910000986 */ /* 0x0001e2000c10150e */
[----:B------:R-:W-:Y:S01]  /*1b570*/  ISETP.LT.AND P6, PT, R7, UR12, !P2 ;  /* 0x0000000c07007c0c */ /* 0x000fe2000d7c1270 */
[C---:B------:R-:W-:Y:S01]  /*1b580*/  IMAD.WIDE R10, R13.reuse, 0x2, R2 ;  /* 0x000000020d0a7825 */ /* 0x040fe200078e0202 */
[----:B------:R-:W-:Y:S01]  /*1b590*/  ULDC UR8, c[0x0][0x228] ;  /* 0x00008a0000087ab9 */ /* 0x000fe20000000800 */
[----:B------:R-:W-:Y:S01]  /*1b5a0*/  ISETP.GE.AND P0, PT, R0, UR6, PT ;  /* 0x0000000600007c0c */ /* 0x000fe2000bf06270 */
[----:B------:R-:W-:Y:S01]  /*1b5b0*/  ULDC UR10, c[0x0][0x228] ;  /* 0x00008a00000a7ab9 */ /* 0x000fe20000000800 */
[----:B------:R-:W-:Y:S01]  /*1b5c0*/  VIADD R0, R6, 0xcd ;  /* 0x000000cd06007836 */ /* 0x000fe20000000000 */
[----:B------:R3:W-:Y:S01]  /*1b5d0*/  @P5 STG.E.U16 desc[UR14][R10.64], R192 ;  /* 0x000000c00a005986 */ /* 0x0007e2000c10150e */
[C---:B0-----:R-:W-:Y:S01]  /*1b5e0*/  VIADD R9, R13.reuse, UR4 ;  /* 0x000000040d097c36 */ /* 0x041fe20008000000 */
[----:B------:R-:W-:Y:S01]  /*1b5f0*/  PRMT R16, R192, 0x7632, R16 ;  /* 0x00007632c0107816 */ /* 0x000fe20000000010 */
[----:B------:R-:W-:Y:S01]  /*1b600*/  IMAD.WIDE R12, R13, 0x2, R4 ;  /* 0x000000020d0c7825 */ /* 0x000fe200078e0204 */
[----:B------:R-:W-:Y:S01]  /*1b610*/  ULDC UR4, c[0x0][0x22c] ;  /* 0x00008b0000047ab9 */ /* 0x000fe20000000800 */
[----:B------:R-:W-:Y:S01]  /*1b620*/  ISETP.LT.AND P2, PT, R8, UR8, !P2 ;  /* 0x0000000808007c0c */ /* 0x000fe2000d741270 */
[----:B------:R-:W-:Y:S01]  /*1b630*/  ULDC UR12, c[0x0][0x228] ;  /* 0x00008a00000c7ab9 */ /* 0x000fe20000000800 */
[----:B------:R-:W-:Y:S01]  /*1b640*/  ULDC UR6, c[0x0][0x22c] ;  /* 0x00008b0000067ab9 */ /* 0x000fe20000000800 */
[----:B------:R0:W-:Y:S01]  /*1b650*/  @P3 STG.E.U16 desc[UR14][R12.64], R16 ;  /* 0x000000100c003986 */ /* 0x0001e2000c10150e */
[----:B------:R-:W-:Y:S01]  /*1b660*/  ISETP.LT.AND P3, PT, R7, UR10, !P1 ;  /* 0x0000000a07007c0c */ /* 0x000fe2000cf61270 */
[C---:B------:R-:W-:Y:S01]  /*1b670*/  IMAD.WIDE R14, R9.reuse, 0x2, R2 ;  /* 0x00000002090e7825 */ /* 0x040fe200078e0202 */
[----:B------:R-:W-:Y:S01]  /*1b680*/  ISETP.GE.AND P5, PT, R0, UR4, PT ;  /* 0x0000000400007c0c */ /* 0x000fe2000bfa6270 */
[----:B------:R-:W-:Y:S01]  /*1b690*/  ULDC UR4, c[0x0][0x248] ;  /* 0x0000920000047ab9 */ /* 0x000fe20000000800 */
[----:B------:R-:W-:Y:S01]  /*1b6a0*/  ULDC UR8, c[0x0][0x228] ;  /* 0x00008a0000087ab9 */ /* 0x000fe20000000800 */
[C---:B------:R-:W-:Y:S01]  /*1b6b0*/  VIADD R17, R9.reuse, UR4 ;  /* 0x0000000409117c36 */ /* 0x040fe20008000000 */
[----:B------:R4:W-:Y:S01]  /*1b6c0*/  @P6 STG.E.U16 desc[UR14][R14.64], R196 ;  /* 0x000000c40e006986 */ /* 0x0009e2000c10150e */
[----:B---3--:R-:W-:Y:S01]  /*1b6d0*/  IMAD.WIDE R10, R9, 0x2, R4 ;  /* 0x00000002090a7825 */ /* 0x008fe200078e0204 */
[----:B------:R-:W-:Y:S01]  /*1b6e0*/  ISETP.LT.AND P6, PT, R8, UR12, !P1 ;  /* 0x0000000c08007c0c */ /* 0x000fe2000cfc1270 */
[----:B------:R-:W-:Y:S01]  /*1b6f0*/  ULDC UR4, c[0x0][0x22c] ;  /* 0x00008b0000047ab9 */ /* 0x000fe20000000800 */
[----:B------:R-:W-:Y:S01]  /*1b700*/  ULDC UR10, c[0x0][0x228] ;  /* 0x00008a00000a7ab9 */ /* 0x000fe20000000800 */
[----:B0-----:R-:W-:Y:S01]  /*1b710*/  IMAD.WIDE R12, R17, 0x2, R2 ;  /* 0x00000002110c7825 */ /* 0x001fe200078e0202 */
[----:B------:R-:W-:-:S03]  /*1b720*/  ULDC UR12, c[0x0][0x228] ;  /* 0x00008a00000c7ab9 */ /* 0x000fc60000000800 */
        /* <DEDUP_REMOVED lines=346> */
[C---:B------:R-:W-:Y:S01]  /*1ccd0*/  VIADD R0, R6.reuse, 0xe7 ;  /* 0x000000e706007836 */ /* 0x040fe20000000000 */
[----:B------:R-:W-:Y:S01]  /*1cce0*/  ULDC UR12, c[0x0][0x228] ;  /* 0x00008a00000c7ab9 */ /* 0x000fe20000000800 */
[----:B---3--:R-:W-:Y:S01]  /*1ccf0*/  VIADD R9, R17, UR4 ;  /* 0x0000000411097c36 */ /* 0x008fe20008000000 */
[----:B------:R-:W-:Y:S01]  /*1cd00*/  ULDC UR4, c[0x0][0x22c] ;  /* 0x00008b0000047ab9 */ /* 0x000fe20000000800 */
[----:B------:R-:W-:-:S02]  /*1cd10*/  VIADD R16, R6, 0xe8 ;  /* 0x000000e806107836 */ /* 0x000fc40000000000 */
[----:B------:R-:W-:Y:S01]  /*1cd20*/  IMAD.WIDE R12, R9, 0x2, R2 ;  /* 0x00000002090c7825 */ /* 0x000fe200078e0202 */
[----:B----4-:R-:W-:Y:S02]  /*1cd30*/  PRMT R217, R217, 0x7632, R217 ;  /* 0x00007632d9d97816 */ /* 0x010fe400000000d9 */
[----:B------:R-:W-:Y:S01]  /*1cd40*/  ISETP.GE.AND P2, PT, R0, UR6, PT ;  /* 0x0000000600007c0c */ /* 0x000fe2000bf46270 */
[----:B------:R-:W-:Y:S02]  /*1cd50*/  IMAD.WIDE R14, R9, 0x2, R4 ;  /* 0x00000002090e7825 */ /* 0x000fe400078e0204 */
        /* <DEDUP_REMOVED lines=8> */
[----:B------:R-:W-:Y:S01]  /*1cde0*/  ULDC UR6, c[0x0][0x248] ;  /* 0x0000920000067ab9 */ /* 0x000fe20000000800 */
[----:B------:R4:W-:Y:S01]  /*1cdf0*/  @P6 STG.E.U16 desc[UR14][R14.64], R0 ;  /* 0x000000000e006986 */ /* 0x0009e2000c10150e */
        /* <DEDUP_REMOVED lines=8> */
[----:B------:R-:W-:Y:S01]  /*1ce80*/  PRMT R9, R218, 0x7632, R9 ;  /* 0x00007632da097816 */ /* 0x000fe20000000009 */
[----:B------:R-:W-:Y:S01]  /*1ce90*/  @P4 STG.E.U16 desc[UR14][R10.64], R218 ;  /* 0x000000da0a004986 */ /* 0x000fe2000c10150e */
[----:B------:R-:W-:Y:S01]  /*1cea0*/  PRMT R18, R222, 0x7632, R18 ;  /* 0x00007632de127816 */ /* 0x000fe20000000012 */
[----:B----4-:R-:W-:Y:S01]  /*1ceb0*/  VIADD R0, R6, 0xe9 ;  /* 0x000000e906007836 */ /* 0x010fe20000000000 */
[----:B------:R-:W-:Y:S01]  /*1cec0*/  ULDC UR12, c[0x0][0x228] ;  /* 0x00008a00000c7ab9 */ /* 0x000fe20000000800 */
[----:B------:R0:W-:Y:S01]  /*1ced0*/  @P5 STG.E.U16 desc[UR14][R12.64], R9 ;  /* 0x000000090c005986 */ /* 0x0001e2000c10150e */
[----:B------:R-:W-:Y:S01]  /*1cee0*/  ISETP.LT.AND P5, PT, R7, UR8, !P3 ;  /* 0x0000000807007c0c */ /* 0x000fe2000dfa1270 */
[C---:B------:R-:W-:Y:S01]  /*1cef0*/  IMAD.WIDE R14, R19.reuse, 0x2, R2 ;  /* 0x00000002130e7825 */ /* 0x040fe200078e0202 */
[----:B------:R-:W-:Y:S01]  /*1cf00*/  ISETP.GE.AND P4, PT, R0, UR4, PT ;  /* 0x0000000400007c0c */ /* 0x000fe2000bf86270 */
[----:B------:R-:W-:Y:S01]  /*1cf10*/  ULDC UR4, c[0x0][0x248] ;  /* 0x0000920000047ab9 */ /* 0x000fe20000000800 */
[----:B------:R-:W-:Y:S01]  /*1cf20*/  ISETP.LT.AND P3, PT, R8, UR10, !P3 ;  /* 0x0000000a08007c0c */ /* 0x000fe2000df61270 */
[----:B------:R-:W-:Y:S01]  /*1cf30*/  IMAD.WIDE R16, R19, 0x2, R4 ;  /* 0x0000000213107825 */ /* 0x000fe200078e0204 */
[----:B------:R-:W-:Y:S01]  /*1cf40*/  @P6 STG.E.U16 desc[UR14][R14.64], R222 ;  /* 0x000000de0e006986 */ /* 0x000fe2000c10150e */
[----:B------:R-:W-:Y:S01]  /*1cf50*/  ISETP.LT.AND P6, PT, R7, UR12, !P2 ;  /* 0x0000000c07007c0c */ /* 0x000fe2000d7c1270 */
[----:B------:R-:W-:Y:S01]  /*1cf60*/  ULDC UR6, c[0x0][0x22c] ;  /* 0x00008b0000067ab9 */ /* 0x000fe20000000800 */
[----:B------:R-:W-:Y:S01]  /*1cf70*/  VIADD R0, R6, 0xea ;  /* 0x000000ea06007836 */ /* 0x000fe20000000000 */
        /* <DEDUP_REMOVED lines=12> */
[----:B------:R-:W-:Y:S01]  /*1d040*/  ULDC UR16, c[0x0][0x228] ;  /* 0x00008a0000107ab9 */ /* 0x000fe20000000800 */
[----:B0-----:R-:W-:-:S02]  /*1d050*/  PRMT R16, R219, 0x7632, R16 ;  /* 0x00007632db107816 */ /* 0x001fc40000000010 */
        /* <DEDUP_REMOVED lines=15> */
[----:B------:R-:W-:-:S02]  /*1d150*/  ULDC UR12, c[0x0][0x228] ;  /* 0x00008a00000c7ab9 */ /* 0x000fc40000000800 */
[----:B------:R-:W-:Y:S02]  /*1d160*/  VIADD R0, R6, 0xec ;  /* 0x000000ec06007836 */ /* 0x000fe40000000000 */
[----:B---3--:R-:W-:Y:S01]  /*1d170*/  IMAD.WIDE R12, R17, 0x2, R2 ;  /* 0x00000002110c7825 */ /* 0x008fe200078e0202 */
[----:B----4-:R-:W-:-:S03]  /*1d180*/  PRMT R223, R223, 0x7632, R223 ;  /* 0x00007632dfdf7816 */ /* 0x010fc600000000df */
[----:B------:R-:W-:Y:S01]  /*1d190*/  VIADD R16, R6, 0xed ;  /* 0x000000ed06107836 */ /* 0x000fe20000000000 */
[----:B------:R-:W-:Y:S01]  /*1d1a0*/  ISETP.GE.AND P1, PT, R0, UR6, PT ;  /* 0x0000000600007c0c */ /* 0x000fe2000bf26270 */
[----:B------:R-:W-:Y:S01]  /*1d1b0*/  IMAD.WIDE R14, R17, 0x2, R4 ;  /* 0x00000002110e7825 */ /* 0x000fe200078e0204 */
[----:B------:R0:W-:Y:S01]  /*1d1c0*/  @P2 STG.E.U16 desc[UR14][R10.64], R223 ;  /* 0x000000df0a002986 */ /* 0x0001e2000c10150e */
[----:B------:R-:W-:Y:S01]  /*1d1d0*/  PRMT R0, R224, 0x7632, R0 ;  /* 0x00007632e0007816 */ /* 0x000fe20000000000 */
[----:B------:R-:W-:Y:S02]  /*1d1e0*/  ULDC UR6, c[0x0][0x248] ;  /* 0x0000920000067ab9 */ /* 0x000fe40000000800 */
[----:B------:R3:W-:Y:S01]  /*1d1f0*/  @P3 STG.E.U16 desc[UR14][R12.64], R224 ;  /* 0x000000e00c003986 */ /* 0x0007e2000c10150e */
[----:B------:R-:W-:Y:S01]  /*1d200*/  ISETP.LT.AND P3, PT, R7, UR8, !P4 ;  /* 0x0000000807007c0c */ /* 0x000fe2000e761270 */
[----:B------:R-:W-:Y:S01]  /*1d210*/  ULDC UR8, c[0x0][0x228] ;  /* 0x00008a0000087ab9 */ /* 0x000fe20000000800 */
[----:B------:R-:W-:Y:S01]  /*1d220*/  ISETP.GE.AND P2, PT, R16, UR4, PT ;  /* 0x0000000410007c0c */ /* 0x000fe2000bf46270 */
[----:B------:R-:W-:Y:S01]  /*1d230*/  ULDC UR4, c[0x0][0x248] ;  /* 0x0000920000047ab9 */ /* 0x000fe20000000800 */
[C---:B------:R-:W-:Y:S01]  /*1d240*/  ISETP.LT.AND P4, PT, R8.reuse, UR10, !P4 ;  /* 0x0000000a08007c0c */ /* 0x040fe2000e781270 */
[----:B------:R-:W-:Y:S01]  /*1d250*/  VIADD R17, R17, UR4 ;  /* 0x0000000411117c36 */ /* 0x000fe20008000000 */
[----:B------:R4:W-:Y:S01]  /*1d260*/  @P6 STG.E.U16 desc[UR14][R14.64], R0 ;  /* 0x000000000e006986 */ /* 0x0009e2000c10150e */
[----:B------:R-:W-:Y:S01]  /*1d270*/  ISETP.LT.AND P6, PT, R7, UR12, !P0 ;  /* 0x0000000c07007c0c */ /* 0x000fe2000c7c1270 */
[----:B------:R-:W-:Y:S01]  /*1d280*/  ULDC UR4, c[0x0][0x22c] ;  /* 0x00008b0000047ab9 */ /* 0x000fe20000000800 */
[C---:B0-----:R-:W-:Y:S01]  /*1d290*/  IMAD.WIDE R10, R17.reuse, 0x2, R2 ;  /* 0x00000002110a7825 */ /* 0x041fe200078e0202 */
[----:B------:R-:W-:Y:S01]  /*1d2a0*/  ISETP.LT.AND P0, PT, R8, UR16, !P0 ;  /* 0x0000001008007c0c */ /* 0x000fe2000c701270 */
[----:B------:R-:W-:Y:S01]  /*1d2b0*/  ULDC UR10, c[0x0][0x228] ;  /* 0x00008a00000a7ab9 */ /* 0x000fe20000000800 */
[----:B------:R-:W-:Y:S01]  /*1d2c0*/  PRMT R18, R228, 0x7632, R18 ;  /* 0x00007632e4127816 */ /* 0x000fe20000000012 */
[----:B---3--:R-:W-:Y:S01]  /*1d2d0*/  IMAD.WIDE R12, R17, 0x2, R4 ;  /* 0x00000002110c7825 */ /* 0x008fe200078e0204 */
[----:B------:R0:W-:Y:S01]  /*1d2e0*/  @P3 STG.E.U16 desc[UR14][R10.64], R228 ;  /* 0x000000e40a003986 */ /* 0x0001e2000c10150e */
[----:B------:R-:W-:Y:S01]  /*1d2f0*/  PRMT R19, R225, 0x7632, R19 ;  /* 0x00007632e1137816 */ /* 0x000fe20000000013 */
[----:B------:R-:W-:Y:S01]  /*1d300*/  ULDC UR12, c[0x0][0x228] ;  /* 0x00008a00000c7ab9 */ /* 0x000fe20000000800 */
[----:B------:R-:W-:-:S02]  /*1d310*/  VIADD R9, R17, UR6 ;  /* 0x0000000611097c36 */ /* 0x000fc40008000000 */
[----:B----4-:R-:W-:Y:S01]  /*1d320*/  VIADD R0, R6, 0xee ;  /* 0x000000ee06007836 */ /* 0x010fe20000000000 */
[----:B------:R3:W-:Y:S01]  /*1d330*/  @P4 STG.E.U16 desc[UR14][R12.64], R18 ;  /* 0x000000120c004986 */ /* 0x0007e2000c10150e */
[----:B------:R-:W-:Y:S01]  /*1d340*/  IMAD.WIDE R14, R9, 0x2, R2 ;  /* 0x00000002090e7825 */ /* 0x000fe200078e0202 */
[----:B------:R-:W-:Y:S01]  /*1d350*/  ISETP.LT.AND P4, PT, R7, UR8, !P5 ;  /* 0x0000000807007c0c */ /* 0x000fe2000ef81270 */
[----:B------:R-:W-:Y:S01]  /*1d360*/  ULDC UR6, c[0x0][0x22c] ;  /* 0x00008b0000067ab9 */ /* 0x000fe20000000800 */
[----:B------:R-:W-:Y:S01]  /*1d370*/  ISETP.GE.AND P3, PT, R0, UR4, PT ;  /* 0x0000000400007c0c */ /* 0x000fe2000bf66270 */
[C---:B------:R-:W-:Y:S01]  /*1d380*/  IMAD.WIDE R16, R9.reuse, 0x2, R4 ;  /* 0x0000000209107825 */ /* 0x040fe200078e0204 */
[----:B------:R-:W-:Y:S01]  /*1d390*/  ISETP.LT.AND P5, PT, R8, UR10, !P5 ;  /* 0x0000000a08007c0c */ /* 0x000fe2000efa1270 */
[----:B------:R-:W-:Y:S01]  /*1d3a0*/  ULDC UR4, c[0x0][0x248] ;  /* 0x0000920000047ab9 */ /* 0x000fe20000000800 */
[----:B------:R-:W-:Y:S01]  /*1d3b0*/  @P6 STG.E.U16 desc[UR14][R14.64], R225 ;  /* 0x000000e10e006986 */ /* 0x000fe2000c10150e */
[----:B------:R-:W-:Y:S01]  /*1d3c0*/  VIADD R9, R9, UR4 ;  /* 0x0000000409097c36 */ /* 0x000fe20008000000 */
[----:B------:R-:W-:Y:S01]  /*1d3d0*/  ISETP.LT.AND P6, PT, R7, UR12, !P1 ;  /* 0x0000000c07007c0c */ /* 0x000fe2000cfc1270 */
[----:B------:R-:W-:Y:S01]  /*1d3e0*/  VIADD R0, R6, 0xef ;  /* 0x000000ef06007836 */ /* 0x000fe20000000000 */
[----:B------:R-:W-:Y:S01]  /*1d3f0*/  ULDC UR4, c[0x0][0x248] ;  /* 0x0000920000047ab9 */ /* 0x000fe20000000800 */
[----:B------:R4:W-:Y:S01]  /*1d400*/  @P0 STG.E.U16 desc[UR14][R16.64], R19 ;  /* 0x0000001310000986 */ /* 0x0009e2000c10150e */
[C---:B0-----:R-:W-:Y:S01]  /*1d410*/  IMAD.WIDE R10, R9.reuse, 0x2, R2 ;  /* 0x00000002090a7825 */ /* 0x041fe200078e0202 */
[----:B------:R-:W-:Y:S01]  /*1d420*/  ULDC UR8, c[0x0][0x228] ;  /* 0x00008a0000087ab9 */ /* 0x000fe20000000800 */
[----:B------:R-:W-:Y:S01]  /*1d430*/  ISETP.GE.AND P0, PT, R0, UR6, PT ;  /* 0x0000000600007c0c */ /* 0x000fe2000bf06270 */
[----:B------:R-:W-:Y:S01]  /*1d440*/  ULDC UR10, c[0x0][0x228] ;  /* 0x00008a00000a7ab9 */ /* 0x000fe20000000800 */
[----:B---3--:R-:W-:Y:S01]  /*1d450*/  IMAD.WIDE R12, R9, 0x2, R4 ;  /* 0x00000002090c7825 */ /* 0x008fe200078e0204 */
[----:B------:R0:W-:Y:S01]  /*1d460*/  @P4 STG.E.U16 desc[UR14][R10.64], R229 ;  /* 0x000000e50a004986 */ /* 0x0001e2000c10150e */
[----:B------:R-:W-:Y:S01]  /*1d470*/  ULDC UR12, c[0x0][0x228] ;  /* 0x00008a00000c7ab9 */ /* 0x000fe20000000800 */
[----:B------:R-:W-:Y:S01]  /*1d480*/  ULDC UR16, c[0x0][0x228] ;  /* 0x00008a0000107ab9 */ /* 0x000fe20000000800 */
[----:B------:R-:W-:-:S02]  /*1d490*/  VIADD R0, R6, 0xf0 ;  /* 0x000000f006007836 */ /* 0x000fc40000000000 */
[----:B----4-:R-:W-:Y:S01]  /*1d4a0*/  VIADD R17, R9, UR4 ;  /* 0x0000000409117c36 */ /* 0x010fe20008000000 */
[----:B------:R-:W-:Y:S01]  /*1d4b0*/  PRMT R9, R229, 0x7632, R9 ;  /* 0x00007632e5097816 */ /* 0x000fe20000000009 */
[----:B------:R-:W-:Y:S01]  /*1d4c0*/  ULDC UR4, c[0x0][0x22c] ;  /* 0x00008b0000047ab9 */ /* 0x000fe20000000800 */
[----:B------:R-:W-:Y:S01]  /*1d4d0*/  ISETP.LT.AND P1, PT, R8, UR8, !P1 ;  /* 0x0000000808007c0c */ /* 0x000fe2000cf21270 */
[----:B------:R-:W-:Y:S01]  /*1d4e0*/  IMAD.WIDE R14, R17, 0x2, R2 ;  /* 0x00000002110e7825 */ /* 0x000fe200078e0202 */
[----:B------:R-:W-:Y:S01]  /*1d4f0*/  ULDC UR6, c[0x0][0x22c] ;  /* 0x00008b0000067ab9 */ /* 0x000fe20000000800 */
[----:B------:R3:W-:Y:S01]  /*1d500*/  @P5 STG.E.U16 desc[UR14][R12.64], R9 ;  /* 0x000000090c005986 */ /* 0x0007e2000c10150e */
[----:B------:R-:W-:Y:S01]  /*1d510*/  ISETP.LT.AND P5, PT, R7, UR10, !P2 ;  /* 0x0000000a07007c0c */ /* 0x000fe2000d7a1270 */
[----:B0-----:R-:W-:Y:S01]  /*1d520*/  IMAD.WIDE R10, R17, 0x2, R4 ;  /* 0x00000002110a7825 */ /* 0x001fe200078e0204 */
[----:B------:R-:W-:Y:S01]  /*1d530*/  ISETP.GE.AND P4, PT, R0, UR4, PT ;  /* 0x0000000400007c0c */ /* 0x000fe2000bf86270 */
[----:B------:R-:W-:Y:S01]  /*1d540*/  ULDC UR4, c[0x0][0x248] ;  /* 0x0000920000047ab9 */ /* 0x000fe20000000800 */
[----:B------:R0:W-:Y:S01]  /*1d550*/  @P6 STG.E.U16 desc[UR14][R14.64], R226 ;  /* 0x000000e20e006986 */ /* 0x0001e2000c10150e */
[----:B------:R-:W-:Y:S01]  /*1d560*/  ISETP.LT.AND P6, PT, R8, UR12, !P2 ;  /* 0x0000000c08007c0c */ /* 0x000fe2000d7c1270 */
[C---:B------:R-:W-:Y:S01]  /*1d570*/  VIADD R0, R6.reuse, 0xf1 ;  /* 0x000000f106007836 */ /* 0x040fe20000000000 */
[----:B------:R-:W-:Y:S01]  /*1d580*/  ULDC UR10, c[0x0][0x228] ;  /* 0x00008a00000a7ab9 */ /* 0x000fe20000000800 */
[----:B------:R-:W-:Y:S01]  /*1d590*/  VIADD R16, R6, 0xf2 ;  /* 0x000000f206107836 */ /* 0x000fe20000000000 */
[----:B------:R-:W-:Y:S01]  /*1d5a0*/  ULDC UR12, c[0x0][0x228] ;  /* 0x00008a00000c7ab9 */ /* 0x000fe20000000800 */
[----:B------:R-:W-:Y:S01]  /*1d5b0*/  PRMT R18, R227, 0x7632, R18 ;  /* 0x00007632e3127816 */ /* 0x000fe20000000012 */
[----:B---3--:R-:W-:Y:S01]  /*1d5c0*/  VIADD R9, R17, UR4 ;  /* 0x0000000411097c36 */ /* 0x008fe20008000000 */
[----:B------:R-:W-:Y:S01]  /*1d5d0*/  ISETP.GE.AND P2, PT, R0, UR6, PT ;  /* 0x0000000600007c0c */ /* 0x000fe2000bf46270 */
[----:B------:R-:W-:Y:S01]  /*1d5e0*/  ULDC UR4, c[0x0][0x22c] ;  /* 0x00008b0000047ab9 */ /* 0x000fe20000000800 */
[----:B------:R-:W-:Y:S01]  /*1d5f0*/  ULDC UR8, c[0x0][0x22c] ;  /* 0x00008b0000087ab9 */ /* 0x000fe20000000800 */
[C---:B------:R-:W-:Y:S01]  /*1d600*/  IMAD.WIDE R12, R9.reuse, 0x2, R2 ;  /* 0x00000002090c7825 */ /* 0x040fe200078e0202 */
[----:B0-----:R-:W-:Y:S01]  /*1d610*/  PRMT R226, R226, 0x7632, R226 ;  /* 0x00007632e2e27816 */ /* 0x001fe200000000e2 */
[----:B------:R-:W-:Y:S01]  /*1d620*/  ULDC UR6, c[0x0][0x248] ;  /* 0x0000920000067ab9 */ /* 0x000fe20000000800 */
[----:B------:R-:W-:Y:S01]  /*1d630*/  PRMT R0, R230, 0x7632, R0 ;  /* 0x00007632e6007816 */ /* 0x000fe20000000000 */
[----:B------:R-:W-:-:S02]  /*1d640*/  IMAD.WIDE R14, R9, 0x2, R4 ;  /* 0x00000002090e7825 */ /* 0x000fc400078e0204 */
[----:B------:R0:W-:Y:S01]  /*1d650*/  @P1 STG.E.U16 desc[UR14][R10.64], R226 ;  /* 0x000000e20a001986 */ /* 0x0001e2000c10150e */
[----:B------:R-:W-:Y:S01]  /*1d660*/  ISETP.GE.AND P1, PT, R16, UR4, PT ;  /* 0x0000000410007c0c */ /* 0x000fe2000bf26270 */
[----:B------:R-:W-:Y:S02]  /*1d670*/  ULDC UR4, c[0x0][0x248] ;  /* 0x0000920000047ab9 */ /* 0x000fe40000000800 */
        /* <DEDUP_REMOVED lines=13> */
[----:B------:R-:W-:Y:S01]  /*1d750*/  ULDC UR16, c[0x0][0x228] ;  /* 0x00008a0000107ab9 */ /* 0x000fe20000000800 */
[----:B------:R-:W-:Y:S01]  /*1d760*/  @P5 STG.E.U16 desc[UR14][R10.64], R227 ;  /* 0x000000e30a005986 */ /* 0x000fe2000c10150e */
[----:B------:R-:W-:Y:S01]  /*1d770*/  ULDC UR6, c[0x0][0x248] ;  /* 0x0000920000067ab9 */ /* 0x000fe20000000800 */
[----:B----4-:R-:W-:Y:S01]  /*1d780*/  IMAD.WIDE R14, R19, 0x2, R2 ;  /* 0x00000002130e7825 */ /* 0x010fe200078e0202 */
[----:B------:R-:W-:Y:S01]  /*1d790*/  ULDC UR18, c[0x0][0x228] ;  /* 0x00008a0000127ab9 */ /* 0x000fe20000000800 */
[----:B------:R0:W-:Y:S02]  /*1d7a0*/  @P3 STG.E.U16 desc[UR14][R12.64], R18 ;  /* 0x000000120c003986 */ /* 0x0001e4000c10150e */
[----:B------:R-:W-:Y:S01]  /*1d7b0*/  VIADD R0, R6, 0xf3 ;  /* 0x000000f306007836 */ /* 0x000fe20000000000 */
[----:B------:R-:W-:Y:S01]  /*1d7c0*/  ISETP.LT.AND P3, PT, R7, UR10, !P4 ;  /* 0x0000000a07007c0c */ /* 0x000fe2000e761270 */
[----:B------:R-:W-:Y:S01]  /*1d7d0*/  IMAD.WIDE R16, R19, 0x2, R4 ;  /* 0x0000000213107825 */ /* 0x000fe200078e0204 */
[----:B------:R-:W-:Y:S01]  /*1d7e0*/  PRMT R9, R231, 0x7632, R9 ;  /* 0x00007632e7097816 */ /* 0x000fe20000000009 */
[----:B------:R-:W-:Y:S01]  /*1d7f0*/  @P6 STG.E.U16 desc[UR14][R14.64], R231 ;  /* 0x000000e70e006986 */ /* 0x000fe2000c10150e */
[----:B------:R-:W-:-:S02]  /*1d800*/  ISETP.LT.AND P4, PT, R8, UR12, !P4 ;  /* 0x0000000c08007c0c */ /* 0x000fc4000e781270 */
[----:B------:R-:W-:Y:S01]  /*1d810*/  ISETP.GE.AND P5, PT, R0, UR8, PT ;  /* 0x0000000800007c0c */ /* 0x000fe2000bfa6270 */
[----:B------:R-:W-:Y:S01]  /*1d820*/  VIADD R0, R6, 0xf4 ;  /* 0x000000f406007836 */ /* 0x000fe20000000000 */
[----:B------:R-:W-:Y:S01]  /*1d830*/  ISETP.LT.AND P6, PT, R7, UR16, !P2 ;  /* 0x0000001007007c0c */ /* 0x000fe2000d7c1270 */
[----:B0-----:R-:W-:Y:S01]  /*1d840*/  VIADD R13, R19, UR4 ;  /* 0x00000004130d7c36 */ /* 0x001fe20008000000 */
[----:B------:R-:W-:Y:S01]  /*1d850*/  ISETP.LT.AND P2, PT, R8, UR18, !P2 ;  /* 0x0000001208007c0c */ /* 0x000fe2000d741270 */
[----:B------:R0:W-:Y:S01]  /*1d860*/  @P0 STG.E.U16 desc[UR14][R16.64], R9 ;  /* 0x0000000910000986 */ /* 0x0001e2000c10150e */
[----:B------:R-:W-:Y:S01]  /*1d870*/  ULDC UR8, c[0x0][0x22c] ;  /* 0x00008b0000087ab9 */ /* 0x000fe20000000800 */
[C---:B------:R-:W-:Y:S01]  /*1d880*/  IMAD.WIDE R10, R13.reuse, 0x2, R2 ;  /* 0x000000020d0a7825 */ /* 0x040fe200078e0202 */
[----:B------:R-:W-:Y:S01]  /*1d890*/  ISETP.GE.AND P0, PT, R0, UR8, PT ;  /* 0x0000000800007c0c */ /* 0x000fe2000bf06270 */
[----:B------:R-:W-:Y:S01]  /*1d8a0*/  ULDC UR4, c[0x0][0x248] ;  /* 0x0000920000047ab9 */ /* 0x000fe20000000800 */
[----:B------:R-:W-:Y:S01]  /*1d8b0*/  PRMT R0, R232, 0x7632, R0 ;  /* 0x00007632e8007816 */ /* 0x000fe20000000000 */
[----:B------:R-:W-:Y:S01]  /*1d8c0*/  VIADD R19, R6, 0xf5 ;  /* 0x000000f506137836 */ /* 0x000fe20000000000 */
[----:B------:R-:W-:Y:S01]  /*1d8d0*/  PRMT R18, R236, 0x7632, R18 ;  /* 0x00007632ec127816 */ /* 0x000fe20000000012 */
[C---:B0-----:R-:W-:Y:S01]  /*1d8e0*/  VIADD R9, R13.reuse, UR6 ;  /* 0x000000060d097c36 */ /* 0x041fe20008000000 */
[----:B------:R0:W-:Y:S01]  /*1d8f0*/  @P3 STG.E.U16 desc[UR14][R10.64], R232 ;  /* 0x000000e80a003986 */ /* 0x0001e2000c10150e */
[----:B------:R-:W-:Y:S01]  /*1d900*/  IMAD.WIDE R12, R13, 0x2, R4 ;  /* 0x000000020d0c7825 */ /* 0x000fe200078e0204 */
[----:B------:R-:W-:Y:S01]  /*1d910*/  ISETP.GE.AND P3, PT, R19, UR5, PT ;  /* 0x0000000513007c0c */ /* 0x000fe2000bf66270 */
[----:B------:R-:W-:Y:S01]  /*1d920*/  ULDC UR5, c[0x0][0x228] ;  /* 0x00008a0000057ab9 */ /* 0x000fe20000000800 */
[----:B------:R-:W-:Y:S01]  /*1d930*/  ULDC UR6, c[0x0][0x228] ;  /* 0x00008a0000067ab9 */ /* 0x000fe20000000800 */
[----:B------:R-:W-:Y:S01]  /*1d940*/  IMAD.WIDE R14, R9, 0x2, R2 ;  /* 0x00000002090e7825 */ /* 0x000fe200078e0202 */
[----:B------:R3:W-:Y:S01]  /*1d950*/  @P4 STG.E.U16 desc[UR14][R12.64], R0 ;  /* 0x000000000c004986 */ /* 0x0007e2000c10150e */
[----:B------:R-:W-:-:S02]  /*1d960*/  ULDC UR8, c[0x0][0x228] ;  /* 0x00008a0000087ab9 */ /* 0x000fc40000000800 */
[----:B------:R-:W-:Y:S01]  /*1d970*/  IMAD.WIDE R16, R9, 0x2, R4 ;  /* 0x0000000209107825 */ /* 0x000fe200078e0204 */
[----:B------:R-:W-:Y:S01]  /*1d980*/  @P6 STG.E.U16 desc[UR14][R14.64], R236 ;  /* 0x000000ec0e006986 */ /* 0x000fe2000c10150e */
[----:B------:R-:W-:Y:S01]  /*1d990*/  ISETP.LT.AND P4, PT, R7, UR5, !P1 ;  /* 0x0000000507007c0c */ /* 0x000fe2000cf81270 */
[----:B------:R-:W-:Y:S02]  /*1d9a0*/  ULDC UR5, c[0x0][0x228] ;  /* 0x00008a0000057ab9 */ /* 0x000fe40000000800 */
[----:B------:R4:W-:Y:S01]  /*1d9b0*/  @P2 STG.E.U16 desc[UR14][R16.64], R18 ;  /* 0x0000001210002986 */ /* 0x0009e2000c10150e */
[----:B------:R-:W-:Y:S01]  /*1d9c0*/  ISETP.LT.AND P2, PT, R8, UR6, !P1 ;  /* 0x0000000608007c0c */ /* 0x000fe2000cf41270 */
[----:B------:R-:W-:Y:S01]  /*1d9d0*/  VIADD R9, R9, UR4 ;  /* 0x0000000409097c36 */ /* 0x000fe20008000000 */
[----:B------:R-:W-:Y:S01]  /*1d9e0*/  ISETP.LT.AND P6, PT, R7, UR8, !P5 ;  /* 0x0000000807007c0c */ /* 0x000fe2000efc1270 */
[----:B------:R-:W-:Y:S01]  /*1d9f0*/  ULDC UR4, c[0x0][0x248] ;  /* 0x0000920000047ab9 */ /* 0x000fe20000000800 */
[----:B------:R-:W-:Y:S01]  /*1da00*/  ULDC UR6, c[0x0][0x228] ;  /* 0x00008a0000067ab9 */ /* 0x000fe20000000800 */
[----:B0-----:R-:W-:Y:S01]  /*1da10*/  IMAD.WIDE R10, R9, 0x2, R2 ;  /* 0x00000002090a7825 */ /* 0x001fe200078e0202 */
[----:B------:R-:W-:-:S03]  /*1da20*/  ULDC UR8, c[0x0][0x228] ;  /* 0x00008a0000087ab9 */ /* 0x000fc60000000800 */
[----:B---3--:R-:W-:Y:S01]  /*1da30*/  IMAD.WIDE R12, R9, 0x2, R4 ;  /* 0x00000002090c7825 */ /* 0x008fe200078e0204 */
[----:B----4-:R-:W-:-:S03]  /*1da40*/  PRMT R16, R233, 0x7632, R16 ;  /* 0x00007632e9107816 */ /* 0x010fc60000000010 */
[----:B------:R-:W-:Y:S01]  /*1da50*/  VIADD R17, R9, UR4 ;  /* 0x0000000409117c36 */ /* 0x000fe20008000000 */
[----:B------:R0:W-:Y:S01]  /*1da60*/  @P4 STG.E.U16 desc[UR14][R10.64], R233 ;  /* 0x000000e90a004986 */ /* 0x0001e2000c10150e */
[----:B------:R-:W-:Y:S01]  /*1da70*/  ISETP.LT.AND P5, PT, R8, UR5, !P5 ;  /* 0x0000000508007c0c */ /* 0x000fe2000efa1270 */
[----:B------:R-:W-:Y:S01]  /*1da80*/  ULDC UR5, c[0x0][0x228] ;  /* 0x00008a0000057ab9 */ /* 0x000fe20000000800 */
[----:B------:R-:W-:Y:S01]  /*1da90*/  IMAD.WIDE R14, R17, 0x2, R2 ;  /* 0x00000002110e7825 */ /* 0x000fe200078e0202 */
[----:B------:R3:W-:Y:S01]  /*1daa0*/  @P2 STG.E.U16 desc[UR14][R12.64], R16 ;  /* 0x000000100c002986 */ /* 0x0007e2000c10150e */
[----:B------:R-:W-:Y:S01]  /*1dab0*/  ISETP.LT.AND P2, PT, R7, UR6, !P0 ;  /* 0x0000000607007c0c */ /* 0x000fe2000c741270 */
[----:B------:R-:W-:Y:S01]  /*1dac0*/  ULDC UR4, c[0x0][0x248] ;  /* 0x0000920000047ab9 */ /* 0x000fe20000000800 */
[----:B------:R-:W-:Y:S01]  /*1dad0*/  VIADD R18, R6, 0xf7 ;  /* 0x000000f706127836 */ /* 0x000fe20000000000 */
[----:B------:R4:W-:Y:S01]  /*1dae0*/  @P6 STG.E.U16 desc[UR14][R14.64], R237 ;  /* 0x000000ed0e006986 */ /* 0x0009e2000c10150e */
[----:B------:R-:W-:Y:S01]  /*1daf0*/  ISETP.LT.AND P6, PT, R8, UR5, !P0 ;  /* 0x0000000508007c0c */ /* 0x000fe2000c7c1270 */
[----:B------:R-:W-:Y:S01]  /*1db00*/  VIADD R0, R6, 0xf6 ;  /* 0x000000f606007836 */ /* 0x000fe20000000000 */
[----:B------:R-:W-:Y:S01]  /*1db10*/  ULDC UR6, c[0x0][0x228] ;  /* 0x00008a0000067ab9 */ /* 0x000fe20000000800 */
[C---:B------:R-:W-:Y:S01]  /*1db20*/  VIADD R9, R17.reuse, UR4 ;  /* 0x0000000411097c36 */ /* 0x040fe20008000000 */
[----:B------:R-:W-:Y:S01]  /*1db30*/  ISETP.GE.AND P4, PT, R18, UR11, PT ;  /* 0x0000000b12007c0c */ /* 0x000fe2000bf86270 */
[----:B0-----:R-:W-:Y:S01]  /*1db40*/  IMAD.WIDE R10, R17, 0x2, R4 ;  /* 0x00000002110a7825 */ /* 0x001fe200078e0204 */
[----:B------:R-:W-:Y:S01]  /*1db50*/  PRMT R18, R237, 0x7632, R18 ;  /* 0x00007632ed127816 */ /* 0x000fe20000000012 */
[----:B------:R-:W-:Y:S01]  /*1db60*/  ULDC UR4, c[0x0][0x248] ;  /* 0x0000920000047ab9 */ /* 0x000fe20000000800 */
[----:B------:R-:W-:Y:S01]  /*1db70*/  ISETP.GE.AND P1, PT, R0, UR7, PT ;  /* 0x0000000700007c0c */ /* 0x000fe2000bf26270 */
[C---:B---3--:R-:W-:Y:S01]  /*1db80*/  IMAD.WIDE R12, R9.reuse, 0x2, R2 ;  /* 0x00000002090c7825 */ /* 0x048fe200078e0202 */
[----:B------:R-:W-:Y:S01]  /*1db90*/  PRMT R16, R234, 0x7632, R16 ;  /* 0x00007632ea107816 */ /* 0x000fe20000000010 */
[----:B------:R0:W-:Y:S01]  /*1dba0*/  @P5 STG.E.U16 desc[UR14][R10.64], R18 ;  /* 0x000000120a005986 */ /* 0x0001e2000c10150e */
[----:B------:R-:W-:Y:S01]  /*1dbb0*/  ULDC UR7, c[0x0][0x228] ;  /* 0x00008a0000077ab9 */ /* 0x000fe20000000800 */
[C---:B------:R-:W-:Y:S01]  /*1dbc0*/  VIADD R0, R6.reuse, 0xf8 ;  /* 0x000000f806007836 */ /* 0x040fe20000000000 */
[----:B------:R-:W-:Y:S01]  /*1dbd0*/  ULDC UR5, c[0x0][0x248] ;  /* 0x0000920000057ab9 */ /* 0x000fe20000000800 */
[----:B----4-:R-:W-:Y:S01]  /*1dbe0*/  IMAD.WIDE R14, R9, 0x2, R4 ;  /* 0x00000002090e7825 */ /* 0x010fe200078e0204 */
[----:B------:R3:W-:Y:S01]  /*1dbf0*/  @P2 STG.E.U16 desc[UR14][R12.64], R234 ;  /* 0x000000ea0c002986 */ /* 0x0007e2000c10150e */
[----:B------:R-:W-:Y:S01]  /*1dc00*/  ISETP.LT.AND P2, PT, R7, UR6, !P3 ;  /* 0x0000000607007c0c */ /* 0x000fe2000df41270 */
[----:B------:R-:W-:Y:S01]  /*1dc10*/  ULDC UR6, c[0x0][0x228] ;  /* 0x00008a0000067ab9 */ /* 0x000fe20000000800 */
[----:B------:R-:W-:Y:S01]  /*1dc20*/  VIADD R19, R6, 0xf9 ;  /* 0x000000f906137836 */ /* 0x000fe20000000000 */
[----:B------:R-:W-:Y:S01]  /*1dc30*/  ISETP.GE.AND P0, PT, R0, UR9, PT ;  /* 0x0000000900007c0c */ /* 0x000fe2000bf06270 */
[----:B------:R4:W-:Y:S01]  /*1dc40*/  @P6 STG.E.U16 desc[UR14][R14.64], R16 ;  /* 0x000000100e006986 */ /* 0x0009e2000c10150e */
[----:B------:R-:W-:Y:S01]  /*1dc50*/  ULDC UR9, c[0x0][0x228] ;  /* 0x00008a0000097ab9 */ /* 0x000fe20000000800 */
[----:B------:R-:W-:Y:S01]  /*1dc60*/  ISETP.LT.AND P3, PT, R8, UR7, !P3 ;  /* 0x0000000708007c0c */ /* 0x000fe2000df61270 */
[----:B------:R-:W-:Y:S01]  /*1dc70*/  VIADD R9, R9, UR4 ;  /* 0x0000000409097c36 */ /* 0x000fe20008000000 */
[----:B------:R-:W-:-:S02]  /*1dc80*/  ISETP.LT.AND P6, PT, R7, UR8, !P1 ;  /* 0x0000000807007c0c */ /* 0x000fc4000cfc1270 */
[----:B------:R-:W-:Y:S01]  /*1dc90*/  ISETP.GE.AND P5, PT, R19, UR17, PT ;  /* 0x0000001113007c0c */ /* 0x000fe2000bfa6270 */
[----:B0-----:R-:W-:Y:S01]  /*1dca0*/  IMAD.WIDE R10, R9, 0x2, R2 ;  /* 0x00000002090a7825 */ /* 0x001fe200078e0202 */
[----:B------:R-:W-:Y:S01]  /*1dcb0*/  ISETP.LT.AND P1, PT, R8, UR9, !P1 ;  /* 0x0000000908007c0c */ /* 0x000fe2000cf21270 */
[----:B------:R-:W-:Y:S01]  /*1dcc0*/  ULDC UR7, c[0x0][0x228] ;  /* 0x00008a0000077ab9 */ /* 0x000fe20000000800 */
[----:B------:R-:W-:Y:S01]  /*1dcd0*/  PRMT R18, R235, 0x7632, R18 ;  /* 0x00007632eb127816 */ /* 0x000fe20000000012 */
[C---:B------:R-:W-:Y:S01]  /*1dce0*/  VIADD R19, R9.reuse, UR5 ;  /* 0x0000000509137c36 */ /* 0x040fe20008000000 */
[----:B------:R-:W-:Y:S01]  /*1dcf0*/  ULDC UR4, c[0x0][0x248] ;  /* 0x0000920000047ab9 */ /* 0x000fe20000000800 */
[----:B---3--:R-:W-:Y:S01]  /*1dd00*/  IMAD.WIDE R12, R9, 0x2, R4 ;  /* 0x00000002090c7825 */ /* 0x008fe200078e0204 */
[----:B------:R-:W-:Y:S01]  /*1dd10*/  PRMT R9, R238, 0x7632, R9 ;  /* 0x00007632ee097816 */ /* 0x000fe20000000009 */
[----:B------:R-:W-:Y:S01]  /*1dd20*/  @P2 STG.E.U16 desc[UR14][R10.64], R238 ;  /* 0x000000ee0a002986 */ /* 0x000fe2000c10150e */
[----:B------:R-:W-:Y:S01]  /*1dd30*/  ULDC UR8, c[0x0][0x228] ;  /* 0x00008a0000087ab9 */ /* 0x000fe20000000800 */
[----:B----4-:R-:W-:Y:S01]  /*1dd40*/  IMAD.WIDE R14, R19, 0x2, R2 ;  /* 0x00000002130e7825 */ /* 0x010fe200078e0202 */
[----:B------:R-:W-:Y:S01]  /*1dd50*/  ULDC UR9, c[0x0][0x228] ;  /* 0x00008a0000097ab9 */ /* 0x000fe20000000800 */
[----:B------:R-:W-:-:S02]  /*1dd60*/  ULDC UR5, c[0x0][0x248] ;  /* 0x0000920000057ab9 */ /* 0x000fc40000000800 */
[----:B------:R-:W-:Y:S01]  /*1dd70*/  IMAD.WIDE R16, R19, 0x2, R4 ;  /* 0x0000000213107825 */ /* 0x000fe200078e0204 */
[----:B------:R0:W-:Y:S03]  /*1dd80*/  @P3 STG.E.U16 desc[UR14][R12.64], R9 ;  /* 0x000000090c003986 */ /* 0x0001e6000c10150e */
[----:B------:R-:W-:Y:S01]  /*1dd90*/  VIADD R0, R6, 0xfa ;  /* 0x000000fa06007836 */ /* 0x000fe20000000000 */
[----:B------:R-:W-:Y:S04]  /*1dda0*/  @P6 STG.E.U16 desc[UR14][R14.64], R235 ;  /* 0x000000eb0e006986 */ /* 0x000fe8000c10150e */
[----:B------:R3:W-:Y:S01]  /*1ddb0*/  @P1 STG.E.U16 desc[UR14][R16.64], R18 ;  /* 0x0000001210001986 */ /* 0x0007e2000c10150e */
[----:B------:R-:W-:Y:S01]  /*1ddc0*/  ISETP.LT.AND P1, PT, R7, UR6, !P4 ;  /* 0x0000000607007c0c */ /* 0x000fe2000e721270 */
[----:B------:R-:W-:Y:S01]  /*1ddd0*/  ULDC UR6, c[0x0][0x228] ;  /* 0x00008a0000067ab9 */ /* 0x000fe20000000800 */
[----:B------:R-:W-:Y:S01]  /*1dde0*/  ISETP.LT.AND P4, PT, R8, UR7, !P4 ;  /* 0x0000000708007c0c */ /* 0x000fe2000e781270 */
[----:B0-----:R-:W-:Y:S01]  /*1ddf0*/  VIADD R13, R19, UR4 ;  /* 0x00000004130d7c36 */ /* 0x001fe20008000000 */
[----:B------:R-:W-:Y:S01]  /*1de00*/  ISETP.GE.AND P2, PT, R0, UR13, PT ;  /* 0x0000000d00007c0c */ /* 0x000fe2000bf46270 */
[----:B------:R-:W-:Y:S01]  /*1de10*/  VIADD R0, R6, 0xfb ;  /* 0x000000fb06007836 */ /* 0x000fe20000000000 */
[----:B------:R-:W-:-:S02]  /*1de20*/  ISETP.LT.AND P3, PT, R7, UR8, !P0 ;  /* 0x0000000807007c0c */ /* 0x000fc4000c761270 */
[----:B------:R-:W-:Y:S01]  /*1de30*/  ISETP.LT.AND P6, PT, R8, UR9, !P0 ;  /* 0x0000000908007c0c */ /* 0x000fe2000c7c1270 */
[C---:B------:R-:W-:Y:S01]  /*1de40*/  VIADD R9, R13.reuse, UR5 ;  /* 0x000000050d097c36 */ /* 0x040fe20008000000 */
[----:B------:R-:W-:Y:S01]  /*1de50*/  ISETP.GE.AND P0, PT, R0, UR21, PT ;  /* 0x0000001500007c0c */ /* 0x000fe2000bf06270 */
[----:B------:R-:W-:Y:S01]  /*1de60*/  IMAD.WIDE R10, R13, 0x2, R2 ;  /* 0x000000020d0a7825 */ /* 0x000fe200078e0202 */
[----:B--2---:R-:W-:Y:S01]  /*1de70*/  PRMT R0, R239, 0x7632, R0 ;  /* 0x00007632ef007816 */ /* 0x004fe20000000000 */
[----:B------:R-:W-:Y:S01]  /*1de80*/  ULDC UR5, c[0x0][0x228] ;  /* 0x00008a0000057ab9 */ /* 0x000fe20000000800 */
[----:B---3--:R-:W-:Y:S01]  /*1de90*/  PRMT R18, R240, 0x7632, R18 ;  /* 0x00007632f0127816 */ /* 0x008fe20000000012 */
[----:B------:R-:W-:Y:S01]  /*1dea0*/  IMAD.WIDE R12, R13, 0x2, R4 ;  /* 0x000000020d0c7825 */ /* 0x000fe200078e0204 */
[----:B------:R0:W-:Y:S01]  /*1deb0*/  @P1 STG.E.U16 desc[UR14][R10.64], R239 ;  /* 0x000000ef0a001986 */ /* 0x0001e2000c10150e */
[----:B------:R-:W-:Y:S01]  /*1dec0*/  ULDC UR4, c[0x0][0x248] ;  /* 0x0000920000047ab9 */ /* 0x000fe20000000800 */
[----:B------:R-:W-:Y:S01]  /*1ded0*/  ULDC UR7, c[0x0][0x228] ;  /* 0x00008a0000077ab9 */ /* 0x000fe20000000800 */
[C---:B------:R-:W-:Y:S01]  /*1dee0*/  IMAD.WIDE R14, R9.reuse, 0x2, R2 ;  /* 0x00000002090e7825 */ /* 0x040fe200078e0202 */
[----:B------:R2:W-:Y:S01]  /*1def0*/  @P4 STG.E.U16 desc[UR14][R12.64], R0 ;  /* 0x000000000c004986 */ /* 0x0005e2000c10150e */
[----:B------:R-:W-:Y:S01]  /*1df00*/  ULDC UR8, c[0x0][0x228] ;  /* 0x00008a0000087ab9 */ /* 0x000fe20000000800 */
[----:B------:R-:W-:Y:S01]  /*1df10*/  ULDC UR9, c[0x0][0x228] ;  /* 0x00008a0000097ab9 */ /* 0x000fe20000000800 */
[----:B------:R-:W-:Y:S01]  /*1df20*/  IMAD.WIDE R16, R9, 0x2, R4 ;  /* 0x0000000209107825 */ /* 0x000fe200078e0204 */
[----:B------:R-:W-:Y:S01]  /*1df30*/  ISETP.LT.AND P4, PT, R7, UR5, !P5 ;  /* 0x0000000507007c0c */ /* 0x000fe2000ef81270 */
[----:B------:R-:W-:Y:S01]  /*1df40*/  @P3 STG.E.U16 desc[UR14][R14.64], R240 ;  /* 0x000000f00e003986 */ /* 0x000fe2000c10150e */
[----:B------:R-:W-:Y:S01]  /*1df50*/  ISETP.LT.AND P5, PT, R8, UR6, !P5 ;  /* 0x0000000608007c0c */ /* 0x000fe2000efa1270 */
[----:B------:R-:W-:Y:S01]  /*1df60*/  VIADD R9, R9, UR4 ;  /* 0x0000000409097c36 */ /* 0x000fe20008000000 */
[----:B------:R-:W-:Y:S01]  /*1df70*/  ULDC UR4, c[0x0][0x248] ;  /* 0x0000920000047ab9 */ /* 0x000fe20000000800 */
[----:B------:R3:W-:Y:S01]  /*1df80*/  @P6 STG.E.U16 desc[UR14][R16.64], R18 ;  /* 0x0000001210006986 */ /* 0x0007e2000c10150e */
[----:B------:R-:W-:Y:S01]  /*1df90*/  ISETP.LT.AND P6, PT, R7, UR7, !P2 ;  /* 0x0000000707007c0c */ /* 0x000fe2000d7c1270 */
[----:B------:R-:W-:Y:S01]  /*1dfa0*/  VIADD R19, R6, 0xfc ;  /* 0x000000fc06137836 */ /* 0x000fe20000000000 */
[----:B------:R-:W-:Y:S01]  /*1dfb0*/  ULDC UR5, c[0x0][0x228] ;  /* 0x00008a0000057ab9 */ /* 0x000fe20000000800 */
[----:B0-----:R-:W-:Y:S01]  /*1dfc0*/  IMAD.WIDE R10, R9, 0x2, R2 ;  /* 0x00000002090a7825 */ /* 0x001fe200078e0202 */
[----:B------:R-:W-:-:S03]  /*1dfd0*/  ULDC UR6, c[0x0][0x228] ;  /* 0x00008a0000067ab9 */ /* 0x000fc60000000800 */
[----:B--2---:R-:W-:-:S04]  /*1dfe0*/  IMAD.WIDE R12, R9, 0x2, R4 ;  /* 0x00000002090c7825 */ /* 0x004fc800078e0204 */
[----:B---3--:R-:W-:Y:S01]  /*1dff0*/  VIADD R17, R9, UR4 ;  /* 0x0000000409117c36 */ /* 0x008fe20008000000 */
[----:B-1----:R-:W-:Y:S01]  /*1e000*/  PRMT R9, R20, 0x7632, R9 ;  /* 0x0000763214097816 */ /* 0x002fe20000000009 */
[----:B------:R0:W-:Y:S01]  /*1e010*/  @P4 STG.E.U16 desc[UR14][R10.64], R20 ;  /* 0x000000140a004986 */ /* 0x0001e2000c10150e */
[----:B------:R-:W-:Y:S01]  /*1e020*/  ISETP.LT.AND P2, PT, R8, UR5, !P2 ;  /* 0x0000000508007c0c */ /* 0x000fe2000d741270 */
[----:B------:R-:W-:Y:S01]  /*1e030*/  IMAD.WIDE R14, R17, 0x2, R2 ;  /* 0x00000002110e7825 */ /* 0x000fe200078e0202 */
[----:B------:R-:W-:Y:S01]  /*1e040*/  ISETP.GE.AND P1, PT, R19, UR19, PT ;  /* 0x0000001313007c0c */ /* 0x000fe2000bf26270 */
[----:B------:R1:W-:Y:S01]  /*1e050*/  @P5 STG.E.U16 desc[UR14][R12.64], R9 ;  /* 0x000000090c005986 */ /* 0x0003e2000c10150e */
[----:B------:R-:W-:Y:S01]  /*1e060*/  ULDC UR7, c[0x0][0x228] ;  /* 0x00008a0000077ab9 */ /* 0x000fe20000000800 */
[----:B------:R-:W-:Y:S01]  /*1e070*/  VIADD R0, R6, 0xfd ;  /* 0x000000fd06007836 */ /* 0x000fe20000000000 */
[----:B------:R-:W-:Y:S01]  /*1e080*/  ULDC UR4, c[0x0][0x248] ;  /* 0x0000920000047ab9 */ /* 0x000fe20000000800 */
[C---:B------:R-:W-:Y:S01]  /*1e090*/  ISETP.LT.AND P5, PT, R7.reuse, UR6, !P0 ;  /* 0x0000000607007c0c */ /* 0x040fe2000c7a1270 */
[----:B------:R2:W-:Y:S01]  /*1e0a0*/  @P6 STG.E.U16 desc[UR14][R14.64], R241 ;  /* 0x000000f10e006986 */ /* 0x0005e2000c10150e */
[----:B------:R-:W-:Y:S01]  /*1e0b0*/  ISETP.LT.AND P0, PT, R8, UR7, !P0 ;  /* 0x0000000708007c0c */ /* 0x000fe2000c701270 */
[----:B------:R-:W-:Y:S01]  /*1e0c0*/  VIADD R16, R6, 0xfe ;  /* 0x000000fe06107836 */ /* 0x000fe20000000000 */
[----:B------:R-:W-:Y:S01]  /*1e0d0*/  ISETP.LT.AND P6, PT, R7, UR8, !P1 ;  /* 0x0000000807007c0c */ /* 0x000fe2000cfc1270 */
[C---:B0-----:R-:W-:Y:S01]  /*1e0e0*/  IMAD.WIDE R10, R17.reuse, 0x2, R4 ;  /* 0x00000002110a7825 */ /* 0x041fe200078e0204 */
[----:B------:R-:W-:Y:S01]  /*1e0f0*/  ISETP.GE.AND P3, PT, R0, UR25, PT ;  /* 0x0000001900007c0c */ /* 0x000fe2000bf66270 */
[----:B------:R-:W-:Y:S01]  /*1e100*/  ULDC UR6, c[0x0][0x228] ;  /* 0x00008a0000067ab9 */ /* 0x000fe20000000800 */
[----:B------:R-:W-:Y:S01]  /*1e110*/  ULDC UR5, c[0x0][0x228] ;  /* 0x00008a0000057ab9 */ /* 0x000fe20000000800 */
[----:B-1----:R-:W-:Y:S01]  /*1e120*/  VIADD R9, R17, UR4 ;  /* 0x0000000411097c36 */ /* 0x002fe20008000000 */
[----:B------:R-:W-:Y:S01]  /*1e130*/  ULDC UR4, c[0x0][0x248] ;  /* 0x0000920000047ab9 */ /* 0x000fe20000000800 */
[----:B------:R-:W-:Y:S01]  /*1e140*/  PRMT R0, R241, 0x7632, R0 ;  /* 0x00007632f1007816 */ /* 0x000fe20000000000 */
[----:B------:R-:W-:Y:S01]  /*1e150*/  VIADD R6, R6, 0xff ;  /* 0x000000ff06067836 */ /* 0x000fe20000000000 */
[----:B------:R-:W-:Y:S01]  /*1e160*/  ISETP.GE.AND P4, PT, R16, UR23, PT ;  /* 0x0000001710007c0c */ /* 0x000fe2000bf86270 */
[C---:B------:R-:W-:Y:S01]  /*1e170*/  VIADD R19, R9.reuse, UR4 ;  /* 0x0000000409137c36 */ /* 0x040fe20008000000 */
[----:B------:R-:W-:Y:S01]  /*1e180*/  ULDC UR4, c[0x0][0x228] ;  /* 0x00008a0000047ab9 */ /* 0x000fe20000000800 */
[C---:B------:R-:W-:Y:S01]  /*1e190*/  IMAD.WIDE R12, R9.reuse, 0x2, R2 ;  /* 0x00000002090c7825 */ /* 0x040fe200078e0202 */
[----:B------:R0:W-:Y:S01]  /*1e1a0*/  @P2 STG.E.U16 desc[UR14][R10.64], R0 ;  /* 0x000000000a002986 */ /* 0x0001e2000c10150e */
[----:B------:R-:W-:Y:S01]  /*1e1b0*/  ULDC UR7, c[0x0][0x228] ;  /* 0x00008a0000077ab9 */ /* 0x000fe20000000800 */
[----:B------:R-:W-:Y:S01]  /*1e1c0*/  ULDC UR8, c[0x0][0x228] ;  /* 0x00008a0000087ab9 */ /* 0x000fe20000000800 */
[----:B--2---:R-:W-:Y:S01]  /*1e1d0*/  IMAD.WIDE R14, R9, 0x2, R4 ;  /* 0x00000002090e7825 */ /* 0x004fe200078e0204 */
[----:B------:R-:W-:-:S02]  /*1e1e0*/  PRMT R9, R21, 0x7632, R9 ;  /* 0x0000763215097816 */ /* 0x000fc40000000009 */
[----:B------:R-:W-:Y:S01]  /*1e1f0*/  ISETP.GE.AND P2, PT, R6, UR27, PT ;  /* 0x0000001b06007c0c */ /* 0x000fe2000bf46270 */
[----:B------:R-:W-:Y:S01]  /*1e200*/  IMAD.WIDE R16, R19, 0x2, R2 ;  /* 0x0000000213107825 */ /* 0x000fe200078e0202 */
[----:B------:R-:W-:Y:S04]  /*1e210*/  @P5 STG.E.U16 desc[UR14][R12.64], R21 ;  /* 0x000000150c005986 */ /* 0x000fe8000c10150e */
[----:B------:R1:W-:Y:S01]  /*1e220*/  @P0 STG.E.U16 desc[UR14][R14.64], R9 ;  /* 0x000000090e000986 */ /* 0x0003e2000c10150e */
[C---:B------:R-:W-:Y:S01]  /*1e230*/  ISETP.LT.AND P0, PT, R7.reuse, UR6, !P2 ;  /* 0x0000000607007c0c */ /* 0x040fe2000d701270 */
[----:B------:R-:W-:Y:S02]  /*1e240*/  ULDC UR6, c[0x0][0x228] ;  /* 0x00008a0000067ab9 */ /* 0x000fe40000000800 */
[----:B------:R2:W-:Y:S01]  /*1e250*/  @P6 STG.E.U16 desc[UR14][R16.64], R242 ;  /* 0x000000f210006986 */ /* 0x0005e2000c10150e */
[----:B------:R-:W-:Y:S01]  /*1e260*/  ISETP.LT.AND P6, PT, R7, UR4, !P3 ;  /* 0x0000000407007c0c */ /* 0x000fe2000dfc1270 */
[----:B------:R-:W-:Y:S01]  /*1e270*/  ULDC UR4, c[0x0][0x248] ;  /* 0x0000920000047ab9 */ /* 0x000fe20000000800 */
[C---:B------:R-:W-:Y:S01]  /*1e280*/  ISETP.LT.AND P1, PT, R8.reuse, UR6, !P1 ;  /* 0x0000000608007c0c */ /* 0x040fe2000cf21270 */
[----:B0-----:R-:W-:Y:S01]  /*1e290*/  VIADD R11, R19, UR4 ;  /* 0x00000004130b7c36 */ /* 0x001fe20008000000 */
[----:B------:R-:W-:Y:S01]  /*1e2a0*/  ISETP.LT.AND P5, PT, R7, UR5, !P4 ;  /* 0x0000000507007c0c */ /* 0x000fe2000e7a1270 */
[----:B------:R-:W-:Y:S01]  /*1e2b0*/  ULDC UR5, c[0x0][0x248] ;  /* 0x0000920000057ab9 */ /* 0x000fe20000000800 */
[C---:B------:R-:W-:Y:S01]  /*1e2c0*/  ISETP.LT.AND P3, PT, R8.reuse, UR7, !P3 ;  /* 0x0000000708007c0c */ /* 0x040fe2000df61270 */
[----:B-1----:R-:W-:Y:S01]  /*1e2d0*/  VIADD R15, R11, UR5 ;  /* 0x000000050b0f7c36 */ /* 0x002fe20008000000 */
[C---:B------:R-:W-:Y:S01]  /*1e2e0*/  ISETP.LT.AND P4, PT, R8.reuse, UR8, !P4 ;  /* 0x0000000808007c0c */ /* 0x040fe2000e781270 */
[----:B------:R-:W-:Y:S01]  /*1e2f0*/  ULDC UR4, c[0x0][0x248] ;  /* 0x0000920000047ab9 */ /* 0x000fe20000000800 */
[----:B------:R-:W-:Y:S01]  /*1e300*/  ISETP.LT.AND P2, PT, R8, UR9, !P2 ;  /* 0x0000000908007c0c */ /* 0x000fe2000d741270 */
[----:B------:R-:W-:Y:S01]  /*1e310*/  IMAD.WIDE R6, R19, 0x2, R4 ;  /* 0x0000000213067825 */ /* 0x000fe200078e0204 */
[----:B--2---:R-:W-:-:S02]  /*1e320*/  PRMT R242, R242, 0x7632, R242 ;  /* 0x00007632f2f27816 */ /* 0x004fc400000000f2 */
[----:B------:R-:W-:Y:S01]  /*1e330*/  PRMT R0, R22, 0x7632, R0 ;  /* 0x0000763216007816 */ /* 0x000fe20000000000 */
[----:B------:R-:W-:Y:S02]  /*1e340*/  VIADD R17, R15, UR4 ;  /* 0x000000040f117c36 */ /* 0x000fe40008000000 */
[----:B------:R-:W-:Y:S01]  /*1e350*/  IMAD.WIDE R8, R11, 0x2, R2 ;  /* 0x000000020b087825 */ /* 0x000fe200078e0202 */
[----:B------:R-:W-:-:S03]  /*1e360*/  PRMT R16, R243, 0x7632, R16 ;  /* 0x00007632f3107816 */ /* 0x000fc60000000010 */
[----:B------:R-:W-:Y:S01]  /*1e370*/  IMAD.WIDE R10, R11, 0x2, R4 ;  /* 0x000000020b0a7825 */ /* 0x000fe200078e0204 */
[----:B------:R0:W-:Y:S03]  /*1e380*/  @P1 STG.E.U16 desc[UR14][R6.64], R242 ;  /* 0x000000f206001986 */ /* 0x0001e6000c10150e */
[C---:B------:R-:W-:Y:S01]  /*1e390*/  IMAD.WIDE R12, R15.reuse, 0x2, R2 ;  /* 0x000000020f0c7825 */ /* 0x040fe200078e0202 */
[----:B------:R0:W-:Y:S03]  /*1e3a0*/  @P6 STG.E.U16 desc[UR14][R8.64], R22 ;  /* 0x0000001608006986 */ /* 0x0001e6000c10150e */
[----:B------:R-:W-:Y:S01]  /*1e3b0*/  IMAD.WIDE R14, R15, 0x2, R4 ;  /* 0x000000020f0e7825 */ /* 0x000fe200078e0204 */
[----:B------:R0:W-:Y:S03]  /*1e3c0*/  @P3 STG.E.U16 desc[UR14][R10.64], R0 ;  /* 0x000000000a003986 */ /* 0x0001e6000c10150e */
[C---:B------:R-:W-:Y:S01]  /*1e3d0*/  IMAD.WIDE R2, R17.reuse, 0x2, R2 ;  /* 0x0000000211027825 */ /* 0x040fe200078e0202 */
[----:B------:R0:W-:Y:S04]  /*1e3e0*/  @P5 STG.E.U16 desc[UR14][R12.64], R243 ;  /* 0x000000f30c005986 */ /* 0x0001e8000c10150e */
[----:B------:R0:W-:Y:S01]  /*1e3f0*/  @P4 STG.E.U16 desc[UR14][R14.64], R16 ;  /* 0x000000100e004986 */ /* 0x0001e2000c10150e */
[----:B------:R-:W-:-:S03]  /*1e400*/  IMAD.WIDE R4, R17, 0x2, R4 ;  /* 0x0000000211047825 */ /* 0x000fc600078e0204 */
[----:B------:R0:W-:Y:S01]  /*1e410*/  @P0 STG.E.U16 desc[UR14][R2.64], R23 ;  /* 0x0000001702000986 */ /* 0x0001e2000c10150e */
[----:B------:R-:W-:Y:S05]  /*1e420*/  @!P2 EXIT ;  /* 0x000000000000a94d */ /* 0x000fea0003800000 */
[----:B0-----:R-:W-:-:S05]  /*1e430*/  PRMT R2, R23, 0x7632, R2 ;  /* 0x0000763217027816 */ /* 0x001fca0000000002 */
[----:B------:R-:W-:Y:S01]  /*1e440*/  STG.E.U16 desc[UR14][R4.64], R2 ;  /* 0x0000000204007986 */ /* 0x000fe2000c10150e */
[----:B------:R-:W-:Y:S05]  /*1e450*/  EXIT ;  /* 0x000000000000794d */ /* 0x000fea0003800000 */
.L_x_2:
[----:B------:R-:W-:-:S00]  /*1e460*/  BRA `(.L_x_2) ;  /* 0xfffffffc00fc7947 */ /* 0x000fc0000383ffff */
[----:B------:R-:W-:-:S00]  /*1e470*/  NOP ;  /* 0x0000000000007918 */ /* 0x000fc00000000000 */
        /* <DEDUP_REMOVED lines=8> */
.L_x_3:


//--------------------- .nv.shared.matmul_kernel  --------------------------
	.section	.nv.shared.matmul_kernel,"aw",@nobits
	.sectionflags	@""
	.align	16
	.zero		1024


//--------------------- .nv.shared.reserved.0     --------------------------
	.section	.nv.shared.reserved.0,"aw",@nobits
	.weak		__nv_reservedSMEM_offset_0_alias
	.size		__nv_reservedSMEM_offset_0_alias, 0, 0
	.other		__nv_reservedSMEM_offset_0_alias,@"STO_CUDA_RESERVED_SHARED STV_DEFAULT"
__nv_reservedSMEM_offset_0_alias:
	.zero		0


//--------------------- .nv.constant0.matmul_kernel --------------------------
	.section	.nv.constant0.matmul_kernel,"a",@progbits
	.sectionflags	@""
	.align	4
.nv.constant0.matmul_kernel:
	.zero		608


//--------------------- SYMBOLS --------------------------

	.type		.nv.reservedSmem.offset0,@object
	.size		.nv.reservedSmem.offset0,0x4
